def attn_fwd(
    Q,
    K,
    V,
    Out,
    Lse,
    sm_scale,
    stride_qz,
    stride_qh,
    stride_qm,
    stride_qk,
    stride_kz,
    stride_kh,
    stride_kn,
    stride_kk,
    stride_vz,
    stride_vh,
    stride_vn,
    stride_vk,
    stride_oz,
    stride_oh,
    stride_om,
    stride_ok,
    seqlen_q,
    seqlen_k,
    BLOCK_M: tl.constexpr,
    BLOCK_N: tl.constexpr,
    HEAD_DIM: tl.constexpr,
    CAUSAL: tl.constexpr,
):
    start_m = tl.program_id(0)
    off_hz = tl.program_id(1)
    q_off = off_hz * stride_qh
    k_off = off_hz * stride_kh
    v_off = off_hz * stride_vh
    offs_m = start_m * BLOCK_M + tl.arange(0, BLOCK_M)
    offs_d = tl.arange(0, HEAD_DIM)
    offs_n = tl.arange(0, BLOCK_N)
    q_ptrs = Q + q_off + offs_m[:, None] * stride_qm + offs_d[None, :] * stride_qk
    k_ptrs = K + k_off + offs_d[:, None] * stride_kk + offs_n[None, :] * stride_kn
    v_ptrs = V + v_off + offs_n[:, None] * stride_vn + offs_d[None, :] * stride_vk
    m_i = tl.full([BLOCK_M], float("-inf"), dtype=tl.float32)
    l_i = tl.zeros([BLOCK_M], dtype=tl.float32) + 1.0
    acc = tl.zeros([BLOCK_M, HEAD_DIM], dtype=tl.float32)
    q = tl.load(q_ptrs)
    acc, l_i, m_i = _attn_fwd_inner(
        acc,
        l_i,
        m_i,
        q,
        k_ptrs,
        v_ptrs,
        sm_scale,
        stride_kn,
        stride_vn,
        start_m,
        seqlen_k,
        BLOCK_M,
        BLOCK_N,
        HEAD_DIM,
        CAUSAL,
    )
    acc = acc / l_i[:, None]
    lse = m_i + tl.math.log2(l_i) / 1.4426950408889634
    o_ptrs = (
        Out
        + off_hz * stride_oh
        + offs_m[:, None] * stride_om
        + offs_d[None, :] * stride_ok
    )
    tl.store(o_ptrs, acc.to(Out.dtype.element_ty))
    tl.store(Lse + off_hz * seqlen_q + offs_m, lse)

# config = {"BLOCK_M": 128, "BLOCK_N": 128, "HEAD_DIM": 256, "arch": "sm_100", "causal": false, "dtype": "bf16", "num_stages": 2, "num_warps": 4}
# arch = sm_100


// ===== COMPILED SASS (sm_100a) =====

	.target	sm_100a

	.elftype	@"ET_EXEC"


//--------------------- .note.nv.tkinfo           --------------------------
	.section	.note.nv.tkinfo,"",@"SHT_NOTE"
	.sectionflags	@"SHF_NOTE_NV_TKINFO"
	.tkinfo
        /*0018*/ 	.word	0x00000081
        /*0030*/ 	.string	""
        /*0030*/ 	.string	"ptxas-blackwell"
        /*0030*/ 	.string	"Cuda compilation tools, release 12.9, V12.9.86"
        /*0030*/ 	.string	"Build cuda_12.9.r12.9/compiler.36037853_0"
        /*0030*/ 	.string	"-v  -suppress-debug-info  -lineinfo  -arch sm_100a "



//--------------------- .note.nv.cuver            --------------------------
	.section	.note.nv.cuver,"",@"SHT_NOTE"
	.sectionflags	@"SHF_NOTE_NV_CUVER"
        /*0018*/ 	.short	0x0001
        /*001a*/ 	.short	0x0064
        /*001c*/ 	.short	0x0001
        /*001e*/ 	.short	0x0000
        /*0020*/ 	.short	0x0001
        /*0022*/ 	.short	0x0000


//--------------------- .nv.info                  --------------------------
	.section	.nv.info,"",@"SHT_CUDA_INFO"
	.align	4


	//----- nvinfo : EIATTR_REGCOUNT
	.align		4
        /*0000*/ 	.byte	0x04, 0x2f
        /*0002*/ 	.short	(.L_5 - .L_4)
	.align		4
.L_4:
        /*0004*/ 	.word	index@(attn_fwd)
        /*0008*/ 	.word	0x000000ff


	//----- nvinfo : EIATTR_FRAME_SIZE
	.align		4
.L_5:
        /*000c*/ 	.byte	0x04, 0x11
        /*000e*/ 	.short	(.L_7 - .L_6)
	.align		4
.L_6:
        /*0010*/ 	.word	index@($__internal_2_$__cuda_sm10x_tcgen05_guardrail_trap_unallocated_columns_being_dealloced)
        /*0014*/ 	.word	0x00001648


	//----- nvinfo : EIATTR_FRAME_SIZE
	.align		4
.L_7:
        /*0018*/ 	.byte	0x04, 0x11
        /*001a*/ 	.short	(.L_9 - .L_8)
	.align		4
.L_8:
        /*001c*/ 	.word	index@($__internal_1_$__cuda_sm10x_tcgen05_guardrail_trap_phase_invalid_during_alloc)
        /*0020*/ 	.word	0x00001648


	//----- nvinfo : EIATTR_FRAME_SIZE
	.align		4
.L_9:
        /*0024*/ 	.byte	0x04, 0x11
        /*0026*/ 	.short	(.L_11 - .L_10)
	.align		4
.L_10:
        /*0028*/ 	.word	index@($__internal_0_$__cuda_sm10x_tcgen05_guardrail_trap_col_being_dealloced_not_returned_by_alloc)
        /*002c*/ 	.word	0x00001648


	//----- nvinfo : EIATTR_FRAME_SIZE
	.align		4
.L_11:
        /*0030*/ 	.byte	0x04, 0x11
        /*0032*/ 	.short	(.L_13 - .L_12)
	.align		4
.L_12:
        /*0034*/ 	.word	index@(attn_fwd)
        /*0038*/ 	.word	0x00001648


	//----- nvinfo : EIATTR_MIN_STACK_SIZE
	.align		4
.L_13:
        /*003c*/ 	.byte	0x04, 0x12
        /*003e*/ 	.short	(.L_15 - .L_14)
	.align		4
.L_14:
        /*0040*/ 	.word	index@(attn_fwd)
        /*0044*/ 	.word	0x00001648
.L_15:


//--------------------- .nv.info.attn_fwd         --------------------------
	.section	.nv.info.attn_fwd,"",@"SHT_CUDA_INFO"
	.sectionflags	@""
	.align	4


	//----- nvinfo : EIATTR_CUDA_API_VERSION
	.align		4
        /*0000*/ 	.byte	0x04, 0x37
        /*0002*/ 	.short	(.L_17 - .L_16)
.L_16:
        /*0004*/ 	.word	0x00000081


	//----- nvinfo : EIATTR_KPARAM_INFO
	.align		4
.L_17:
        /*0008*/ 	.byte	0x04, 0x17
        /*000a*/ 	.short	(.L_19 - .L_18)
.L_18:
        /*000c*/ 	.word	0x00000000
        /*0010*/ 	.short	0x0019
        /*0012*/ 	.short	0x0080
        /*0014*/ 	.byte	0x00, 0xf4, 0x21, 0x00


	//----- nvinfo : EIATTR_KPARAM_INFO
	.align		4
.L_19:
        /*0018*/ 	.byte	0x04, 0x17
        /*001a*/ 	.short	(.L_21 - .L_20)
.L_20:
        /*001c*/ 	.word	0x00000000
        /*0020*/ 	.short	0x0018
        /*0022*/ 	.short	0x0078
        /*0024*/ 	.byte	0x00, 0xf4, 0x21, 0x00


	//----- nvinfo : EIATTR_KPARAM_INFO
	.align		4
.L_21:
        /*0028*/ 	.byte	0x04, 0x17
        /*002a*/ 	.short	(.L_23 - .L_22)
.L_22:
        /*002c*/ 	.word	0x00000000
        /*0030*/ 	.short	0x0017
        /*0032*/ 	.short	0x0070
        /*0034*/ 	.byte	0x00, 0xf0, 0x11, 0x00


	//----- nvinfo : EIATTR_KPARAM_INFO
	.align		4
.L_23:
        /*0038*/ 	.byte	0x04, 0x17
        /*003a*/ 	.short	(.L_25 - .L_24)
.L_24:
        /*003c*/ 	.word	0x00000000
        /*0040*/ 	.short	0x0016
        /*0042*/ 	.short	0x006c
        /*0044*/ 	.byte	0x00, 0xf0, 0x11, 0x00


	//----- nvinfo : EIATTR_KPARAM_INFO
	.align		4
.L_25:
        /*0048*/ 	.byte	0x04, 0x17
        /*004a*/ 	.short	(.L_27 - .L_26)
.L_26:
        /*004c*/ 	.word	0x00000000
        /*0050*/ 	.short	0x0015
        /*0052*/ 	.short	0x0068
        /*0054*/ 	.byte	0x00, 0xf0, 0x11, 0x00


	//----- nvinfo : EIATTR_KPARAM_INFO
	.align		4
.L_27:
        /*0058*/ 	.byte	0x04, 0x17
        /*005a*/ 	.short	(.L_29 - .L_28)
.L_28:
        /*005c*/ 	.word	0x00000000
        /*0060*/ 	.short	0x0014
        /*0062*/ 	.short	0x0064
        /*0064*/ 	.byte	0x00, 0xf0, 0x11, 0x00


	//----- nvinfo : EIATTR_KPARAM_INFO
	.align		4
.L_29:
        /*0068*/ 	.byte	0x04, 0x17
        /*006a*/ 	.short	(.L_31 - .L_30)
.L_30:
        /*006c*/ 	.word	0x00000000
        /*0070*/ 	.short	0x0013
        /*0072*/ 	.short	0x0060
        /*0074*/ 	.byte	0x00, 0xf0, 0x11, 0x00


	//----- nvinfo : EIATTR_KPARAM_INFO
	.align		4
.L_31:
        /*0078*/ 	.byte	0x04, 0x17
        /*007a*/ 	.short	(.L_33 - .L_32)
.L_32:
        /*007c*/ 	.word	0x00000000
        /*0080*/ 	.short	0x0012
        /*0082*/ 	.short	0x005c
        /*0084*/ 	.byte	0x00, 0xf0, 0x11, 0x00


	//----- nvinfo : EIATTR_KPARAM_INFO
	.align		4
.L_33:
        /*0088*/ 	.byte	0x04, 0x17
        /*008a*/ 	.short	(.L_35 - .L_34)
.L_34:
        /*008c*/ 	.word	0x00000000
        /*0090*/ 	.short	0x0011
        /*0092*/ 	.short	0x0058
        /*0094*/ 	.byte	0x00, 0xf0, 0x11, 0x00


	//----- nvinfo : EIATTR_KPARAM_INFO
	.align		4
.L_35:
        /*0098*/ 	.byte	0x04, 0x17
        /*009a*/ 	.short	(.L_37 - .L_36)
.L_36:
        /*009c*/ 	.word	0x00000000
        /*00a0*/ 	.short	0x0010
        /*00a2*/ 	.short	0x0054
        /*00a4*/ 	.byte	0x00, 0xf0, 0x11, 0x00


	//----- nvinfo : EIATTR_KPARAM_INFO
	.align		4
.L_37:
        /*00a8*/ 	.byte	0x04, 0x17
        /*00aa*/ 	.short	(.L_39 - .L_38)
.L_38:
        /*00ac*/ 	.word	0x00000000
        /*00b0*/ 	.short	0x000f
        /*00b2*/ 	.short	0x0050
        /*00b4*/ 	.byte	0x00, 0xf0, 0x11, 0x00


	//----- nvinfo : EIATTR_KPARAM_INFO
	.align		4
.L_39:
        /*00b8*/ 	.byte	0x04, 0x17
        /*00ba*/ 	.short	(.L_41 - .L_40)
.L_40:
        /*00bc*/ 	.word	0x00000000
        /*00c0*/ 	.short	0x000e
        /*00c2*/ 	.short	0x004c
        /*00c4*/ 	.byte	0x00, 0xf0, 0x11, 0x00


	//----- nvinfo : EIATTR_KPARAM_INFO
	.align		4
.L_41:
        /*00c8*/ 	.byte	0x04, 0x17
        /*00ca*/ 	.short	(.L_43 - .L_42)
.L_42:
        /*00cc*/ 	.word	0x00000000
        /*00d0*/ 	.short	0x000d
        /*00d2*/ 	.short	0x0048
        /*00d4*/ 	.byte	0x00, 0xf0, 0x11, 0x00


	//----- nvinfo : EIATTR_KPARAM_INFO
	.align		4
.L_43:
        /*00d8*/ 	.byte	0x04, 0x17
        /*00da*/ 	.short	(.L_45 - .L_44)
.L_44:
        /*00dc*/ 	.word	0x00000000
        /*00e0*/ 	.short	0x000c
        /*00e2*/ 	.short	0x0044
        /*00e4*/ 	.byte	0x00, 0xf0, 0x11, 0x00


	//----- nvinfo : EIATTR_KPARAM_INFO
	.align		4
.L_45:
        /*00e8*/ 	.byte	0x04, 0x17
        /*00ea*/ 	.short	(.L_47 - .L_46)
.L_46:
        /*00ec*/ 	.word	0x00000000
        /*00f0*/ 	.short	0x000b
        /*00f2*/ 	.short	0x0040
        /*00f4*/ 	.byte	0x00, 0xf0, 0x11, 0x00


	//----- nvinfo : EIATTR_KPARAM_INFO
	.align		4
.L_47:
        /*00f8*/ 	.byte	0x04, 0x17
        /*00fa*/ 	.short	(.L_49 - .L_48)
.L_48:
        /*00fc*/ 	.word	0x00000000
        /*0100*/ 	.short	0x000a
        /*0102*/ 	.short	0x003c
        /*0104*/ 	.byte	0x00, 0xf0, 0x11, 0x00


	//----- nvinfo : EIATTR_KPARAM_INFO
	.align		4
.L_49:
        /*0108*/ 	.byte	0x04, 0x17
        /*010a*/ 	.short	(.L_51 - .L_50)
.L_50:
        /*010c*/ 	.word	0x00000000
        /*0110*/ 	.short	0x0009
        /*0112*/ 	.short	0x0038
        /*0114*/ 	.byte	0x00, 0xf0, 0x11, 0x00


	//----- nvinfo : EIATTR_KPARAM_INFO
	.align		4
.L_51:
        /*0118*/ 	.byte	0x04, 0x17
        /*011a*/ 	.short	(.L_53 - .L_52)
.L_52:
        /*011c*/ 	.word	0x00000000
        /*0120*/ 	.short	0x0008
        /*0122*/ 	.short	0x0034
        /*0124*/ 	.byte	0x00, 0xf0, 0x11, 0x00


	//----- nvinfo : EIATTR_KPARAM_INFO
	.align		4
.L_53:
        /*0128*/ 	.byte	0x04, 0x17
        /*012a*/ 	.short	(.L_55 - .L_54)
.L_54:
        /*012c*/ 	.word	0x00000000
        /*0130*/ 	.short	0x0007
        /*0132*/ 	.short	0x0030
        /*0134*/ 	.byte	0x00, 0xf0, 0x11, 0x00


	//----- nvinfo : EIATTR_KPARAM_INFO
	.align		4
.L_55:
        /*0138*/ 	.byte	0x04, 0x17
        /*013a*/ 	.short	(.L_57 - .L_56)
.L_56:
        /*013c*/ 	.word	0x00000000
        /*0140*/ 	.short	0x0006
        /*0142*/ 	.short	0x002c
        /*0144*/ 	.byte	0x00, 0xf0, 0x11, 0x00


	//----- nvinfo : EIATTR_KPARAM_INFO
	.align		4
.L_57:
        /*0148*/ 	.byte	0x04, 0x17
        /*014a*/ 	.short	(.L_59 - .L_58)
.L_58:
        /*014c*/ 	.word	0x00000000
        /*0150*/ 	.short	0x0005
        /*0152*/ 	.short	0x0028
        /*0154*/ 	.byte	0x00, 0xf0, 0x11, 0x00


	//----- nvinfo : EIATTR_KPARAM_INFO
	.align		4
.L_59:
        /*0158*/ 	.byte	0x04, 0x17
        /*015a*/ 	.short	(.L_61 - .L_60)
.L_60:
        /*015c*/ 	.word	0x00000000
        /*0160*/ 	.short	0x0004
        /*0162*/ 	.short	0x0020
        /*0164*/ 	.byte	0x00, 0xf4, 0x21, 0x00


	//----- nvinfo : EIATTR_KPARAM_INFO
	.align		4
.L_61:
        /*0168*/ 	.byte	0x04, 0x17
        /*016a*/ 	.short	(.L_63 - .L_62)
.L_62:
        /*016c*/ 	.word	0x00000000
        /*0170*/ 	.short	0x0003
        /*0172*/ 	.short	0x0018
        /*0174*/ 	.byte	0x00, 0xf4, 0x21, 0x00


	//----- nvinfo : EIATTR_KPARAM_INFO
	.align		4
.L_63:
        /*0178*/ 	.byte	0x04, 0x17
        /*017a*/ 	.short	(.L_65 - .L_64)
.L_64:
        /*017c*/ 	.word	0x00000000
        /*0180*/ 	.short	0x0002
        /*0182*/ 	.short	0x0010
        /*0184*/ 	.byte	0x00, 0xf4, 0x21, 0x00


	//----- nvinfo : EIATTR_KPARAM_INFO
	.align		4
.L_65:
        /*0188*/ 	.byte	0x04, 0x17
        /*018a*/ 	.short	(.L_67 - .L_66)
.L_66:
        /*018c*/ 	.word	0x00000000
        /*0190*/ 	.short	0x0001
        /*0192*/ 	.short	0x0008
        /*0194*/ 	.byte	0x00, 0xf4, 0x21, 0x00


	//----- nvinfo : EIATTR_KPARAM_INFO
	.align		4
.L_67:
        /*0198*/ 	.byte	0x04, 0x17
        /*019a*/ 	.short	(.L_69 - .L_68)
.L_68:
        /*019c*/ 	.word	0x00000000
        /*01a0*/ 	.short	0x0000
        /*01a2*/ 	.short	0x0000
        /*01a4*/ 	.byte	0x00, 0xf4, 0x21, 0x00


	//----- nvinfo : EIATTR_AT_ENTRY_FRAGMENTS
	.align		4
.L_69:
        /*01a8*/ 	.byte	0x04, 0x4f
        /*01aa*/ 	.short	(.L_71 - .L_70)


	//   ....[0]....
.L_70:
        /*01ac*/ 	.word	0x00000004


	//----- nvinfo : EIATTR_RESERVED_SMEM_USED
	.align		4
.L_71:
        /*01b0*/ 	.byte	0x01, 0x41
	.zero		2


	//----- nvinfo : EIATTR_SPARSE_MMA_MASK
	.align		4
        /*01b4*/ 	.byte	0x03, 0x50
        /*01b6*/ 	.short	0x0000


	//----- nvinfo : EIATTR_TCGEN05_1CTA_USED
	.align		4
        /*01b8*/ 	.byte	0x01, 0x51
	.zero		2


	//----- nvinfo : EIATTR_MAXREG_COUNT
	.align		4
        /*01bc*/ 	.byte	0x03, 0x1b
        /*01be*/ 	.short	0x00ff


	//----- nvinfo : EIATTR_NUM_BARRIERS
	.align		4
        /*01c0*/ 	.byte	0x02, 0x4c
        /*01c2*/ 	.byte	0x01
	.zero		1


	//----- nvinfo : EIATTR_ANNOTATIONS
	.align		4
        /*01c4*/ 	.byte	0x04, 0x55
        /*01c6*/ 	.short	(.L_73 - .L_72)


	//   ....[0]....
.L_72:
        /*01c8*/ 	.word	0x00000001
        /*01cc*/ 	.byte	0x10, 0x04, 0x00, 0x00, 0x01, 0x00, 0x00, 0x00, 0x30, 0x4b, 0x00, 0x00, 0x01, 0x00, 0x00, 0x00
        /* <DEDUP_REMOVED lines=868> */
        /*381c*/ 	.byte	0x50, 0xfc, 0x02, 0x00, 0x01, 0x00, 0x00, 0x00, 0x80, 0x01, 0x03, 0x00


	//----- nvinfo : EIATTR_INT_WARP_WIDE_INSTR_OFFSETS
	.align		4
.L_73:
        /*3828*/ 	.byte	0x04, 0x31
        /*382a*/ 	.short	(.L_75 - .L_74)


	//   ....[0]....
.L_74:
        /*382c*/ 	.word	0x00007480


	//   ....[1]....
        /*3830*/ 	.word	0x00007490


	//   ....[2]....
        /*3834*/ 	.word	0x0000a850


	//   ....[3]....
        /*3838*/ 	.word	0x0000d380


	//   ....[4]....
        /*383c*/ 	.word	0x00021e40


	//   ....[5]....
        /*3840*/ 	.word	0x000350d0


	//   ....[6]....
        /*3844*/ 	.word	0x00035110


	//----- nvinfo : EIATTR_COOP_GROUP_MASK_REGIDS
	.align		4
.L_75:
        /*3848*/ 	.byte	0x04, 0x29
        /*384a*/ 	.short	(.L_77 - .L_76)


	//   ....[0]....
.L_76:
        /*384c*/ 	.word	0xffffffff


	//   ....[1]....
        /*3850*/ 	.word	0xffffffff


	//   ....[2]....
        /*3854*/ 	.word	0xffffffff


	//   ....[3]....
        /*3858*/ 	.word	0xffffffff


	//----- nvinfo : EIATTR_COOP_GROUP_INSTR_OFFSETS
	.align		4
.L_77:
        /*385c*/ 	.byte	0x04, 0x28
        /*385e*/ 	.short	(.L_79 - .L_78)


	//   ....[0]....
.L_78:
        /*3860*/ 	.word	0x00000060


	//   ....[1]....
        /*3864*/ 	.word	0x00000320


	//   ....[2]....
        /*3868*/ 	.word	0x00034f50


	//   ....[3]....
        /*386c*/ 	.word	0x000351c0


	//----- nvinfo : EIATTR_VRC_CTA_INIT_COUNT
	.align		4
.L_79:
        /*3870*/ 	.byte	0x02, 0x4a
        /*3872*/ 	.byte	0x80
	.zero		1


	//----- nvinfo : EIATTR_MBARRIER_INSTR_OFFSETS
	.align		4
        /*3874*/ 	.byte	0x04, 0x39
        /*3876*/ 	.short	(.L_81 - .L_80)


	//   ....[0]....
.L_80:
        /*3878*/ 	.word	0x00007580
        /*387c*/ 	.word	0x000000ff
        /*3880*/ 	.word	0x00000000
        /*3884*/ 	.short	0x0100
        /*3886*/ 	.byte	0x06
	.zero		1


	//   ....[1]....
        /*3888*/ 	.word	0x0000a860
        /*388c*/ 	.word	0x000000ff
        /*3890*/ 	.word	0x00040008
        /*3894*/ 	.short	0x0100
        /*3896*/ 	.byte	0x04
	.zero		1


	//   ....[2]....
        /*3898*/ 	.word	0x0000d760
        /*389c*/ 	.word	0x000000ff
        /*38a0*/ 	.word	0x00020000
        /*38a4*/ 	.short	0x0100
        /*38a6*/ 	.byte	0x04
	.zero		1


	//   ....[3]....
        /*38a8*/ 	.word	0x0000dea0
        /*38ac*/ 	.word	0x000000ff
        /*38b0*/ 	.word	0x00020000
        /*38b4*/ 	.short	0x010a
        /*38b6*/ 	.byte	0x04
	.zero		1


	//   ....[4]....
        /*38b8*/ 	.word	0x00010f00
        /*38bc*/ 	.word	0x000000ff
        /*38c0*/ 	.word	0x00020000
        /*38c4*/ 	.short	0x0108
        /*38c6*/ 	.byte	0x04
	.zero		1


	//   ....[5]....
        /*38c8*/ 	.word	0x00022280
        /*38cc*/ 	.word	0x000000ff
        /*38d0*/ 	.word	0x00040010
        /*38d4*/ 	.short	0x0100
        /*38d6*/ 	.byte	0x04
	.zero		1


	//   ....[6]....
        /*38d8*/ 	.word	0x00022580
        /*38dc*/ 	.word	0x000000ff
        /*38e0*/ 	.word	0x00040010
        /*38e4*/ 	.short	0x010a
        /*38e6*/ 	.byte	0x04
	.zero		1


	//   ....[7]....
        /*38e8*/ 	.word	0x000225d0
        /*38ec*/ 	.word	0x000000ff
        /*38f0*/ 	.word	0x00040010
        /*38f4*/ 	.short	0x0108
        /*38f6*/ 	.byte	0x04
	.zero		1


	//   ....[8]....
        /*38f8*/ 	.word	0x000225f0
        /*38fc*/ 	.word	0x000000ff
        /*3900*/ 	.word	0x00000000
        /*3904*/ 	.short	0x010a
        /*3906*/ 	.byte	0x06
	.zero		1


	//   ....[9]....
        /*3908*/ 	.word	0x0002ba80
        /*390c*/ 	.word	0x000000ff
        /*3910*/ 	.word	0x00000000
        /*3914*/ 	.short	0x010a
        /*3916*/ 	.byte	0x06
	.zero		1


	//   ....[10]....
        /*3918*/ 	.word	0x0002bba0
        /*391c*/ 	.word	0x000000ff
        /*3920*/ 	.word	0x00040000
        /*3924*/ 	.short	0x0108
        /*3926*/ 	.byte	0x04
	.zero		1


	//   ....[11]....
        /*3928*/ 	.word	0x0002bc20
        /*392c*/ 	.word	0x000000ff
        /*3930*/ 	.word	0x00040008
        /*3934*/ 	.short	0x0108
        /*3936*/ 	.byte	0x04
	.zero		1


	//   ....[12]....
        /*3938*/ 	.word	0x000351e0
        /*393c*/ 	.word	0x000000ff
        /*3940*/ 	.word	0x00020000
        /*3944*/ 	.short	0x010a
        /*3946*/ 	.byte	0x04
	.zero		1


	//   ....[13]....
        /*3948*/ 	.word	0x00035210
        /*394c*/ 	.word	0x000000ff
        /*3950*/ 	.word	0x00040010
        /*3954*/ 	.short	0x010a
        /*3956*/ 	.byte	0x04
	.zero		1


	//   ....[14]....
        /*3958*/ 	.word	0x00035240
        /*395c*/ 	.word	0x000000ff
        /*3960*/ 	.word	0x00000000
        /*3964*/ 	.short	0x010a
        /*3966*/ 	.byte	0x06
	.zero		1


	//   ....[15]....
        /*3968*/ 	.word	0x00035270
        /*396c*/ 	.word	0x000000ff
        /*3970*/ 	.word	0x00000000
        /*3974*/ 	.short	0x010a
        /*3976*/ 	.byte	0x06
	.zero		1


	//----- nvinfo : EIATTR_NUM_MBARRIERS
	.align		4
.L_81:
        /*3978*/ 	.byte	0x03, 0x38
        /*397a*/ 	.short	0xffff


	//----- nvinfo : EIATTR_EXIT_INSTR_OFFSETS
	.align		4
        /*397c*/ 	.byte	0x04, 0x1c
        /*397e*/ 	.short	(.L_83 - .L_82)


	//   ....[0]....
.L_82:
        /*3980*/ 	.word	0x000351d0


	//----- nvinfo : EIATTR_REQNTID
	.align		4
.L_83:
        /*3984*/ 	.byte	0x04, 0x10
        /*3986*/ 	.short	(.L_85 - .L_84)
.L_84:
        /*3988*/ 	.word	0x00000080
        /*398c*/ 	.word	0x00000001
        /*3990*/ 	.word	0x00000001


	//----- nvinfo : EIATTR_CRS_STACK_SIZE
	.align		4
.L_85:
        /*3994*/ 	.byte	0x04, 0x1e
        /*3996*/ 	.short	(.L_87 - .L_86)
.L_86:
        /*3998*/ 	.word	0x00000000


	//----- nvinfo : EIATTR_CBANK_PARAM_SIZE
	.align		4
.L_87:
        /*399c*/ 	.byte	0x03, 0x19
        /*399e*/ 	.short	0x0088


	//----- nvinfo : EIATTR_PARAM_CBANK
	.align		4
        /*39a0*/ 	.byte	0x04, 0x0a
        /*39a2*/ 	.short	(.L_89 - .L_88)
	.align		4
.L_88:
        /*39a4*/ 	.word	index@(.nv.constant0.attn_fwd)
        /*39a8*/ 	.short	0x0380
        /*39aa*/ 	.short	0x0088


	//----- nvinfo : EIATTR_SW_WAR
	.align		4
.L_89:
        /*39ac*/ 	.byte	0x04, 0x36
        /*39ae*/ 	.short	(.L_91 - .L_90)
.L_90:
        /*39b0*/ 	.word	0x00000008
.L_91:


//--------------------- .nv.compat                --------------------------
	.section	.nv.compat,"",@"SHT_CUDA_COMPAT_INFO"
	.align	4
        /*0000*/ 	.byte	0x02, 0x02, 0x02, 0x00, 0x02, 0x05, 0x05, 0x00, 0x02, 0x03, 0x00, 0x00, 0x02, 0x06, 0x01, 0x00


//--------------------- .nv.callgraph             --------------------------
	.section	.nv.callgraph,"",@"SHT_CUDA_CALLGRAPH"
	.align	4
	.sectionentsize	8
	.align		4
        /*0000*/ 	.word	0x00000000
	.align		4
        /*0004*/ 	.word	0xffffffff
	.align		4
        /*0008*/ 	.word	0x00000000
	.align		4
        /*000c*/ 	.word	0xfffffffe
	.align		4
        /*0010*/ 	.word	0x00000000
	.align		4
        /*0014*/ 	.word	0xfffffffd
	.align		4
        /*0018*/ 	.word	0x00000000
	.align		4
        /*001c*/ 	.word	0xfffffffc


//--------------------- .nv.constant4             --------------------------
	.section	.nv.constant4,"a",@progbits
	.align	8
	.align		8
.nv.constant4:
        /*0000*/ 	.dword	_$_str


//--------------------- .text.attn_fwd            --------------------------
	.section	.text.attn_fwd,"ax",@progbits
	.align	128
        .global         attn_fwd
        .type           attn_fwd,@function
        .size           attn_fwd,(.L_x_29 - attn_fwd)
        .other          attn_fwd,@"STO_CUDA_ENTRY STV_DEFAULT"
attn_fwd:
.text.attn_fwd:
[----:B------:R-:W0:Y:S01]  /*0000*/  LDC R1, c[0x0][0x37c] ;  /* 0x0000df00ff017b82 */ /* 0x000e220000000800 */
[----:B------:R-:W1:Y:S01]  /*0010*/  S2R R0, SR_TID.X ;  /* 0x0000000000007919 */ /* 0x000e620000002100 */
[----:B0-----:R-:W-:Y:S02]  /*0020*/  IADD3 R1, PT, PT, R1, -0x1648, RZ ;  /* 0xffffe9b801017810 */ /* 0x001fe40007ffe0ff */
[----:B-1----:R-:W-:-:S13]  /*0030*/  ISETP.GE.U32.AND P0, PT, R0, 0x20, PT ;  /* 0x000000200000780c */ /* 0x002fda0003f06070 */
[----:B------:R-:W-:Y:S05]  /*0040*/  @P0 BRA `(.L_x_0) ;  /* 0x0000000000b80947 */ /* 0x000fea0003800000 */
[----:B------:R-:W0:Y:S01]  /*0050*/  S2R R7, SR_CgaCtaId ;  /* 0x0000000000077919 */ /* 0x000e220000008800 */
[----:B------:R-:W-:Y:S01]  /*0060*/  NOP ;  /* 0x0000000000007918 */ /* 0x000fe20000000000 */
[----:B------:R-:W-:-:S04]  /*0070*/  MOV R0, 0x40 ;  /* 0x0000004000007802 */ /* 0x000fc80000000f00 */
[----:B0-----:R-:W-:Y:S02]  /*0080*/  LEA R2, R7, R0, 0x18 ;  /* 0x0000000007027211 */ /* 0x001fe400078ec0ff */
[----:B------:R-:W-:-:S04]  /*0090*/  MOV R0, 0x400 ;  /* 0x0000040000007802 */ /* 0x000fc80000000f00 */
[----:B------:R-:W0:Y:S01]  /*00a0*/  LDS.U8 R2, [R2] ;  /* 0x0000000002027984 */ /* 0x000e220000000000 */
[----:B------:R-:W-:Y:S02]  /*00b0*/  LEA R0, R7, R0, 0x18 ;  /* 0x0000000007007211 */ /* 0x000fe400078ec0ff */
[----:B0-----:R-:W-:-:S13]  /*00c0*/  ISETP.NE.AND P1, PT, R2, RZ, PT ;  /* 0x000000ff0200720c */ /* 0x001fda0003f25270 */
[----:B------:R-:W-:Y:S05]  /*00d0*/  @P1 BRA `(.L_x_1) ;  /* 0x00000000007c1947 */ /* 0x000fea0003800000 */
[----:B------:R-:W-:-:S13]  /*00e0*/  ELECT P1, URZ, PT ;  /* 0x0000000000ff782f */ /* 0x000fda0003820000 */
[----:B------:R-:W-:Y:S05]  /*00f0*/  @!P1 BRA `(.L_x_2) ;  /* 0x0000000000849947 */ /* 0x000fea0003800000 */
[----:B------:R-:W-:Y:S01]  /*0100*/  UMOV UR4, 0x10 ;  /* 0x0000001000047882 */ /* 0x000fe20000000000 */
[----:B------:R-:W-:Y:S01]  /*0110*/  HFMA2 R9, -RZ, RZ, 0, 5.9604644775390625e-08 ;  /* 0x00000001ff097431 */ /* 0x000fe200000001ff */
[----:B------:R-:W-:-:S03]  /*0120*/  MOV R3, 0xffff ;  /* 0x0000ffff00037802 */ /* 0x000fc60000000f00 */
[----:B------:R-:W-:Y:S04]  /*0130*/  DEPBAR.LE SB0, 0x36 ;  /* 0x00008d800000791a */ /* 0x000fe80000000000 */
[----:B------:R-:W0:Y:S02]  /*0140*/  UTCATOMSWS.FIND_AND_SET.ALIGN UP0, UR4, UR4 ;  /* 0x00000004000475e3 */ /* 0x000e240008000800 */
[----:B0-----:R-:W-:-:S04]  /*0150*/  PLOP3.LUT P1, PT, PT, PT, UP0, 0x80, 0x8 ;  /* 0x000000000008781c */ /* 0x001fc80003f2f008 */
[----:B------:R-:W-:-:S04]  /*0160*/  SEL R2, RZ, 0xffffffff, !P1 ;  /* 0xffffffffff027807 */ /* 0x000fc80004800000 */
[----:B------:R-:W-:Y:S02]  /*0170*/  ISETP.NE.AND P1, PT, R2, RZ, PT ;  /* 0x000000ff0200720c */ /* 0x000fe40003f25270 */
[----:B------:R-:W-:-:S11]  /*0180*/  MOV R2, UR4 ;  /* 0x0000000400027c02 */ /* 0x000fd60008000f00 */
[----:B------:R-:W-:Y:S05]  /*0190*/  @P1 BRA `(.L_x_3) ;  /* 0x0000000000241947 */ /* 0x000fea0003800000 */
.L_x_4:
[----:B------:R-:W-:Y:S05]  /*01a0*/  NANOSLEEP 0x64 ;  /* 0x000000640000795d */ /* 0x000fea0003800000 */
[----:B------:R-:W-:-:S05]  /*01b0*/  UMOV UR4, 0x10 ;  /* 0x0000001000047882 */ /* 0x000fca0000000000 */
[----:B------:R-:W-:Y:S04]  /*01c0*/  DEPBAR.LE SB0, 0x36 ;  /* 0x00008d800000791a */ /* 0x000fe80000000000 */
[----:B------:R-:W0:Y:S02]  /*01d0*/  UTCATOMSWS.FIND_AND_SET.ALIGN UP0, UR4, UR4 ;  /* 0x00000004000475e3 */ /* 0x000e240008000800 */
[----:B0-----:R-:W-:-:S04]  /*01e0*/  PLOP3.LUT P1, PT, PT, PT, UP0, 0x80, 0x8 ;  /* 0x000000000008781c */ /* 0x001fc80003f2f008 */
[----:B------:R-:W-:-:S04]  /*01f0*/  SEL R2, RZ, 0xffffffff, !P1 ;  /* 0xffffffffff027807 */ /* 0x000fc80004800000 */
[----:B------:R-:W-:Y:S02]  /*0200*/  ISETP.NE.AND P1, PT, R2, RZ, PT ;  /* 0x000000ff0200720c */ /* 0x000fe40003f25270 */
[----:B------:R-:W-:-:S11]  /*0210*/  MOV R2, UR4 ;  /* 0x0000000400027c02 */ /* 0x000fd60008000f00 */
[----:B------:R-:W-:Y:S05]  /*0220*/  @!P1 BRA `(.L_x_4) ;  /* 0xfffffffc00dc9947 */ /* 0x000fea000383ffff */
.L_x_3:
[----:B------:R-:W-:Y:S02]  /*0230*/  IADD3 R4, PT, PT, R2, 0x10, RZ ;  /* 0x0000001002047810 */ /* 0x000fe40007ffe0ff */
[----:B------:R-:W-:Y:S02]  /*0240*/  SHF.L.U32 R3, R3, R2, RZ ;  /* 0x0000000203037219 */ /* 0x000fe400000006ff */
[----:B------:R-:W-:Y:S02]  /*0250*/  MOV R5, 0x50 ;  /* 0x0000005000057802 */ /* 0x000fe40000000f00 */
[----:B------:R-:W-:Y:S02]  /*0260*/  SHF.L.U32 R4, R9, R4, RZ ;  /* 0x0000000409047219 */ /* 0x000fe400000006ff */
[----:B------:R-:W-:Y:S02]  /*0270*/  LEA R6, R7, R5, 0x18 ;  /* 0x0000000507067211 */ /* 0x000fe400078ec0ff */
[----:B------:R-:W-:-:S02]  /*0280*/  LOP3.LUT R3, R4, R3, RZ, 0xfc, !PT ;  /* 0x0000000304037212 */ /* 0x000fc400078efcff */
[----:B------:R-:W-:-:S03]  /*0290*/  SHF.L.U32 R5, R2, 0x5, RZ ;  /* 0x0000000502057819 */ /* 0x000fc600000006ff */
[----:B------:R0:W-:Y:S04]  /*02a0*/  ATOMS.OR RZ, [R6], R3 ;  /* 0x0000000306ff738c */ /* 0x0001e80003000000 */
[----:B------:R0:W-:Y:S01]  /*02b0*/  STS [R0], R5 ;  /* 0x0000000500007388 */ /* 0x0001e20000000800 */
[----:B------:R-:W-:Y:S05]  /*02c0*/  BRA `(.L_x_2) ;  /* 0x0000000000107947 */ /* 0x000fea0003800000 */
.L_x_1:
[----:B------:R-:W-:Y:S02]  /*02d0*/  MOV R3, 0xffffffff ;  /* 0xffffffff00037802 */ /* 0x000fe40000000f00 */
[----:B------:R-:W-:-:S03]  /*02e0*/  MOV R2, 0x310 ;  /* 0x0000031000027802 */ /* 0x000fc60000000f00 */
[----:B------:R0:W-:Y:S04]  /*02f0*/  STS [R0], R3 ;  /* 0x0000000300007388 */ /* 0x0001e80000000800 */
[----:B0-----:R-:W-:Y:S05]  /*0300*/  CALL.REL.NOINC `($__internal_1_$__cuda_sm10x_tcgen05_guardrail_trap_phase_invalid_during_alloc) ;  /* 0x0000034c00f07944 */ /* 0x001fea0003c00000 */
.L_x_2:
[----:B------:R-:W-:Y:S05]  /*0310*/  WARPSYNC.ALL ;  /* 0x0000000000007948 */ /* 0x000fea0003800000 */
[----:B------:R-:W-:Y:S01]  /*0320*/  NOP ;  /* 0x0000000000007918 */ /* 0x000fe20000000000 */
.L_x_0:
[----:B------:R-:W1:Y:S01]  /*0330*/  S2R R240, SR_TID.X ;  /* 0x0000000000f07919 */ /* 0x000e620000002100 */
[----:B0-----:R-:W0:Y:S01]  /*0340*/  LDC.64 R6, c[0x0][0x3b0] ;  /* 0x0000ec00ff067b82 */ /* 0x001e220000000a00 */
[----:B------:R-:W-:Y:S01]  /*0350*/  MOV R0, 0x400 ;  /* 0x0000040000007802 */ /* 0x000fe20000000f00 */
[----:B------:R-:W2:Y:S01]  /*0360*/  LDCU.64 UR8, c[0x0][0x358] ;  /* 0x00006b00ff0877ac */ /* 0x000ea20008000a00 */
[----:B------:R-:W3:Y:S02]  /*0370*/  S2R R3, SR_CTAID.X ;  /* 0x0000000000037919 */ /* 0x000ee40000002500 */
[----:B------:R-:W-:Y:S01]  /*0380*/  R2UR UR4, R0 ;  /* 0x00000000000472ca */ /* 0x000fe200000e0000 */
[----:B------:R-:W0:Y:S02]  /*0390*/  S2R R242, SR_CTAID.Y ;  /* 0x0000000000f27919 */ /* 0x000e240000002600 */
[----:B------:R-:W4:Y:S08]  /*03a0*/  LDC.64 R4, c[0x0][0x3b0] ;  /* 0x0000ec00ff047b82 */ /* 0x000f300000000a00 */
[----:B------:R-:W5:Y:S08]  /*03b0*/  LDC.64 R10, c[0x0][0x380] ;  /* 0x0000e000ff0a7b82 */ /* 0x000f700000000a00 */
[----:B------:R-:W0:Y:S01]  /*03c0*/  S2UR UR5, SR_CgaCtaId ;  /* 0x00000000000579c3 */ /* 0x000e220000008800 */
[----:B-1----:R-:W-:-:S07]  /*03d0*/  LOP3.LUT R202, R240, 0x7f, RZ, 0xc0, !PT ;  /* 0x0000007ff0ca7812 */ /* 0x002fce00078ec0ff */
[----:B------:R-:W1:Y:S01]  /*03e0*/  LDC.64 R14, c[0x0][0x380] ;  /* 0x0000e000ff0e7b82 */ /* 0x000e620000000a00 */
[----:B---3--:R-:W-:Y:S01]  /*03f0*/  LEA R8, R3, R202, 0x7 ;  /* 0x000000ca03087211 */ /* 0x008fe200078e38ff */
[----:B0-----:R-:W-:-:S04]  /*0400*/  IMAD R0, R242, R6, RZ ;  /* 0x00000006f2007224 */ /* 0x001fc800078e02ff */
[----:B------:R0:W-:Y:S01]  /*0410*/  STL [R1+0x990], R8 ;  /* 0x0009900801007387 */ /* 0x0001e20000100800 */
[----:B------:R-:W-:Y:S02]  /*0420*/  IMAD R7, R8, R7, RZ ;  /* 0x0000000708077224 */ /* 0x000fe400078e02ff */
[----:B----4-:R-:W-:Y:S01]  /*0430*/  IMAD R2, R242, R4, RZ ;  /* 0x00000004f2027224 */ /* 0x010fe200078e02ff */
[----:B------:R-:W-:Y:S01]  /*0440*/  SHF.L.U32 R3, R0, 0x1, RZ ;  /* 0x0000000100037819 */ /* 0x000fe200000006ff */
[----:B------:R-:W-:Y:S01]  /*0450*/  IMAD R13, R8, R5, RZ ;  /* 0x00000005080d7224 */ /* 0x000fe200078e02ff */
[----:B------:R-:W-:Y:S01]  /*0460*/  SHF.L.U32 R4, R7, 0x1, RZ ;  /* 0x0000000107047819 */ /* 0x000fe200000006ff */
[----:B------:R-:W3:Y:S01]  /*0470*/  LDC R5, c[0x0][0x3b8] ;  /* 0x0000ee00ff057b82 */ /* 0x000ee20000000800 */
[----:B------:R-:W-:Y:S01]  /*0480*/  ULEA UR4, UR5, UR4, 0x18 ;  /* 0x0000000405047291 */ /* 0x000fe2000f8ec0ff */
[C---:B------:R-:W-:Y:S01]  /*0490*/  SHF.L.U32 R9, R2.reuse, 0x1, RZ ;  /* 0x0000000102097819 */ /* 0x040fe200000006ff */
[----:B------:R-:W-:-:S05]  /*04a0*/  IMAD.HI R12, R2, 0x2, RZ ;  /* 0x00000002020c7827 */ /* 0x000fca00078e02ff */
[----:B------:R-:W-:Y:S01]  /*04b0*/  BAR.SYNC.DEFER_BLOCKING 0x0 ;  /* 0x0000000000007b1d */ /* 0x000fe20000010000 */
[----:B-----5:R-:W-:Y:S02]  /*04c0*/  IADD3 R4, P2, P3, R4, R10, R3 ;  /* 0x0000000a04047210 */ /* 0x020fe40007b5e003 */
[----:B0-----:R-:W-:Y:S01]  /*04d0*/  SHF.L.U32 R8, R13, 0x1, RZ ;  /* 0x000000010d087819 */ /* 0x001fe200000006ff */
[----:B------:R-:W-:-:S03]  /*04e0*/  IMAD.HI R6, R0, 0x2, RZ ;  /* 0x0000000200067827 */ /* 0x000fc600078e02ff */
[----:B-1----:R-:W-:Y:S01]  /*04f0*/  IADD3 R8, P5, P4, R8, R14, R9 ;  /* 0x0000000e08087210 */ /* 0x002fe20007cbe009 */
[----:B------:R-:W0:Y:S01]  /*0500*/  S2R R3, SR_CgaCtaId ;  /* 0x0000000000037919 */ /* 0x000e220000008800 */
[----:B------:R-:W-:-:S04]  /*0510*/  IMAD.HI R13, R13, 0x2, RZ ;  /* 0x000000020d0d7827 */ /* 0x000fc800078e02ff */
[----:B------:R-:W-:Y:S01]  /*0520*/  IMAD.HI R7, R7, 0x2, RZ ;  /* 0x0000000207077827 */ /* 0x000fe200078e02ff */
[----:B------:R-:W1:Y:S01]  /*0530*/  LDS R2, [UR4] ;  /* 0x00000004ff027984 */ /* 0x000e620008000800 */
[----:B------:R-:W-:Y:S06]  /*0540*/  BAR.SYNC.DEFER_BLOCKING 0x0 ;  /* 0x0000000000007b1d */ /* 0x000fec0000010000 */
[----:B--2---:R-:W-:Y:S05]  /*0550*/  @P0 BRA `(.L_x_5) ;  /* 0x0000000000180947 */ /* 0x004fea0003800000 */
[----:B------:R-:W-:Y:S01]  /*0560*/  ELECT P1, URZ, PT ;  /* 0x0000000000ff782f */ /* 0x000fe20003820000 */
[----:B------:R-:W-:Y:S01]  /*0570*/  HFMA2 R0, -RZ, RZ, 0, 5.9604644775390625e-08 ;  /* 0x00000001ff007431 */ /* 0x000fe200000001ff */
[----:B------:R-:W-:Y:S11]  /*0580*/  UVIRTCOUNT.DEALLOC.SMPOOL 0x80 ;  /* 0x000000800000784c */ /* 0x000ff60000000000 */
[----:B------:R-:W-:-:S04]  /*0590*/  @P1 MOV R10, 0x40 ;  /* 0x00000040000a1802 */ /* 0x000fc80000000f00 */
[----:B0-----:R-:W-:-:S05]  /*05a0*/  @P1 LEA R3, R3, R10, 0x18 ;  /* 0x0000000a03031211 */ /* 0x001fca00078ec0ff */
[----:B------:R2:W-:Y:S02]  /*05b0*/  @P1 STS.U8 [R3], R0 ;  /* 0x0000000003001388 */ /* 0x0005e40000000000 */
.L_x_5:
[----:B------:R-:W-:Y:S01]  /*05c0*/  IADD3.X R6, PT, PT, R7, R11, R6, P2, P3 ;  /* 0x0000000b07067210 */ /* 0x000fe200017e6406 */
[C---:B---3--:R-:W-:Y:S01]  /*05d0*/  IMAD R11, R5.reuse, 0x22, RZ ;  /* 0x00000022050b7824 */ /* 0x048fe200078e02ff */
[C---:B------:R-:W-:Y:S02]  /*05e0*/  LEA R7, R5.reuse, R5, 0x4 ;  /* 0x0000000505077211 */ /* 0x040fe400078e20ff */
[C---:B0-2---:R-:W-:Y:S02]  /*05f0*/  SHF.L.U32 R3, R5.reuse, 0x3, RZ ;  /* 0x0000000305037819 */ /* 0x045fe400000006ff */
[-C--:B------:R-:W-:Y:S02]  /*0600*/  LEA R184, P1, R5, R4.reuse, 0x4 ;  /* 0x0000000405b87211 */ /* 0x080fe400078220ff */
[----:B------:R-:W-:Y:S01]  /*0610*/  IADD3.X R9, PT, PT, R13, R15, R12, P5, P4 ;  /* 0x0000000f0d097210 */ /* 0x000fe20002fe840c */
[----:B------:R-:W-:Y:S01]  /*0620*/  IMAD R15, R5, 0x44, RZ ;  /* 0x00000044050f7824 */ /* 0x000fe200078e02ff */
[----:B------:R-:W-:Y:S01]  /*0630*/  IADD3 R170, P2, PT, R11, R4, RZ ;  /* 0x000000040baa7210 */ /* 0x000fe20007f5e0ff */
[----:B------:R-:W-:Y:S01]  /*0640*/  IMAD R81, R5, 0x88, RZ ;  /* 0x0000008805517824 */ /* 0x000fe200078e02ff */
[-C--:B------:R-:W-:Y:S01]  /*0650*/  LEA.HI.X.SX32 R185, R3, R6.reuse, 0x1, P1 ;  /* 0x0000000603b97211 */ /* 0x080fe200008f0eff */
[----:B------:R-:W-:Y:S01]  /*0660*/  IMAD R77, R5, 0x90, RZ ;  /* 0x00000090054d7824 */ /* 0x000fe200078e02ff */
[----:B------:R-:W-:Y:S01]  /*0670*/  LEA.HI.X.SX32 R171, R7, R6, 0x1, P2 ;  /* 0x0000000607ab7211 */ /* 0x000fe200010f0eff */
[C---:B------:R-:W-:Y:S01]  /*0680*/  IMAD R7, R5.reuse, 0x12, RZ ;  /* 0x0000001205077824 */ /* 0x040fe200078e02ff */
[-C--:B------:R-:W-:Y:S01]  /*0690*/  LEA R3, R5, R5.reuse, 0x3 ;  /* 0x0000000505037211 */ /* 0x080fe200078e18ff */
[----:B------:R0:W2:Y:S01]  /*06a0*/  LDG.E.U16 R143, desc[UR8][R8.64] ;  /* 0x00000008088f7981 */ /* 0x0000a2000c1e1500 */
[-C--:B------:R-:W-:Y:S01]  /*06b0*/  IADD3 R140, P3, PT, R15, R4.reuse, RZ ;  /* 0x000000040f8c7210 */ /* 0x080fe20007f7e0ff */
[----:B------:R-:W-:Y:S01]  /*06c0*/  IMAD R17, R5, 0x48, RZ ;  /* 0x0000004805117824 */ /* 0x000fe200078e02ff */
[-C--:B------:R-:W-:Y:S01]  /*06d0*/  IADD3 R182, P1, PT, R7, R4.reuse, RZ ;  /* 0x0000000407b67210 */ /* 0x080fe20007f3e0ff */
[----:B------:R-:W-:Y:S01]  /*06e0*/  IMAD R13, R5, 0x24, RZ ;  /* 0x00000024050d7824 */ /* 0x000fe200078e02ff */
[----:B------:R-:W-:Y:S01]  /*06f0*/  IADD3 R10, P2, PT, R81, R4, RZ ;  /* 0x00000004510a7210 */ /* 0x000fe20007f5e0ff */
[----:B------:R-:W-:Y:S01]  /*0700*/  IMAD R79, R5, 0x98, RZ ;  /* 0x00000098054f7824 */ /* 0x000fe200078e02ff */
[----:B------:R-:W-:Y:S01]  /*0710*/  LEA.HI.X.SX32 R183, R3, R6, 0x1, P1 ;  /* 0x0000000603b77211 */ /* 0x000fe200008f0eff */
[----:B------:R-:W-:Y:S01]  /*0720*/  IMAD R19, R5, 0x50, RZ ;  /* 0x0000005005137824 */ /* 0x000fe200078e02ff */
[----:B------:R-:W3:Y:S01]  /*0730*/  LDC R131, c[0x0][0x3b8] ;  /* 0x0000ee00ff837b82 */ /* 0x000ee20000000800 */
[----:B0-----:R-:W-:Y:S01]  /*0740*/  IADD3 R8, P1, PT, R77, R4, RZ ;  /* 0x000000044d087210 */ /* 0x001fe20007f3e0ff */
[----:B------:R-:W-:Y:S01]  /*0750*/  IMAD R25, R5, 0x54, RZ ;  /* 0x0000005405197824 */ /* 0x000fe200078e02ff */
[-C--:B------:R-:W-:Y:S01]  /*0760*/  LEA.HI.X.SX32 R141, R11, R6.reuse, 0x1, P3 ;  /* 0x000000060b8d7211 */ /* 0x080fe200018f0eff */
[----:B------:R-:W-:Y:S01]  /*0770*/  IMAD R105, R5, 0xa0, RZ ;  /* 0x000000a005697824 */ /* 0x000fe200078e02ff */
[----:B------:R-:W-:Y:S01]  /*0780*/  LEA.HI.X.SX32 R11, R15, R6, 0x1, P2 ;  /* 0x000000060f0b7211 */ /* 0x000fe200010f0eff */
[----:B------:R-:W-:Y:S01]  /*0790*/  IMAD R85, R5, 0xa8, RZ ;  /* 0x000000a805557824 */ /* 0x000fe200078e02ff */
[----:B------:R-:W-:Y:S01]  /*07a0*/  IADD3 R136, P3, PT, R17, R4, RZ ;  /* 0x0000000411887210 */ /* 0x000fe20007f7e0ff */
[----:B------:R-:W-:Y:S01]  /*07b0*/  IMAD R21, R5, 0x16, RZ ;  /* 0x0000001605157824 */ /* 0x000fe200078e02ff */
[----:B------:R-:W-:Y:S01]  /*07c0*/  LEA.HI.X.SX32 R9, R17, R6, 0x1, P1 ;  /* 0x0000000611097211 */ /* 0x000fe200008f0eff */
[C---:B------:R-:W-:Y:S01]  /*07d0*/  IMAD R17, R5.reuse, 0x26, RZ ;  /* 0x0000002605117824 */ /* 0x040fe200078e02ff */
[----:B------:R0:W4:Y:S01]  /*07e0*/  LDG.E.U16 R3, desc[UR8][R10.64] ;  /* 0x000000080a037981 */ /* 0x000122000c1e1500 */
[----:B------:R-:W-:Y:S01]  /*07f0*/  IMAD R15, R5, 0x13, RZ ;  /* 0x00000013050f7824 */ /* 0x000fe200078e02ff */
[-C--:B------:R-:W-:Y:S01]  /*0800*/  IADD3 R168, P2, PT, R13, R4.reuse, RZ ;  /* 0x000000040da87210 */ /* 0x080fe20007f5e0ff */
[----:B------:R-:W-:Y:S01]  /*0810*/  IMAD R23, R5, 0x2c, RZ ;  /* 0x0000002c05177824 */ /* 0x000fe200078e02ff */
[----:B------:R-:W-:Y:S01]  /*0820*/  IADD3 R166, P1, PT, R17, R4, RZ ;  /* 0x0000000411a67210 */ /* 0x000fe20007f3e0ff */
[----:B------:R1:W2:Y:S01]  /*0830*/  LDG.E.U16 R0, desc[UR8][R8.64] ;  /* 0x0000000808007981 */ /* 0x0002a2000c1e1500 */
[-C--:B------:R-:W-:Y:S01]  /*0840*/  LEA.HI.X.SX32 R169, R7, R6.reuse, 0x1, P2 ;  /* 0x0000000607a97211 */ /* 0x080fe200010f0eff */
[C---:B------:R-:W-:Y:S01]  /*0850*/  IMAD R103, R5.reuse, 0xb0, RZ ;  /* 0x000000b005677824 */ /* 0x040fe200078e02ff */
[----:B------:R-:W2:Y:S01]  /*0860*/  LDC R129, c[0x0][0x3b8] ;  /* 0x0000ee00ff817b82 */ /* 0x000ea20000000800 */
[C---:B------:R-:W-:Y:S01]  /*0870*/  IMAD R27, R5.reuse, 0x58, RZ ;  /* 0x00000058051b7824 */ /* 0x040fe200078e02ff */
[----:B------:R-:W2:Y:S01]  /*0880*/  LDG.E.U16 R182, desc[UR8][R182.64] ;  /* 0x00000008b6b67981 */ /* 0x000ea2000c1e1500 */
[----:B0-----:R-:W-:Y:S01]  /*0890*/  IMAD R11, R5, 0x4c, RZ ;  /* 0x0000004c050b7824 */ /* 0x001fe200078e02ff */
[-C--:B------:R-:W-:Y:S01]  /*08a0*/  LEA.HI.X.SX32 R167, R15, R6.reuse, 0x1, P1 ;  /* 0x000000060fa77211 */ /* 0x080fe200008f0eff */
[----:B------:R-:W-:Y:S01]  /*08b0*/  IMAD R15, R5, 0x14, RZ ;  /* 0x00000014050f7824 */ /* 0x000fe200078e02ff */
[----:B------:R-:W-:Y:S01]  /*08c0*/  LEA.HI.X.SX32 R137, R13, R6, 0x1, P3 ;  /* 0x000000060d897211 */ /* 0x000fe200018f0eff */
[----:B-1----:R-:W-:Y:S01]  /*08d0*/  IMAD R9, R5, 0x15, RZ ;  /* 0x0000001505097824 */ /* 0x002fe200078e02ff */
[-C--:B------:R-:W-:Y:S01]  /*08e0*/  IADD3 R132, P2, PT, R11, R4.reuse, RZ ;  /* 0x000000040b847210 */ /* 0x080fe20007f5e0ff */
[----:B------:R-:W-:Y:S01]  /*08f0*/  IMAD R13, R5, 0xa, RZ ;  /* 0x0000000a050d7824 */ /* 0x000fe200078e02ff */
[----:B------:R-:W-:Y:S01]  /*0900*/  IADD3 R10, P3, PT, R79, R4, RZ ;  /* 0x000000044f0a7210 */ /* 0x000fe20007f7e0ff */
[----:B------:R-:W-:Y:S01]  /*0910*/  IMAD R225, R5, 0x2e, RZ ;  /* 0x0000002e05e17824 */ /* 0x000fe200078e02ff */
[----:B------:R-:W-:Y:S01]  /*0920*/  LEA.HI.X.SX32 R133, R17, R6, 0x1, P2 ;  /* 0x0000000611857211 */ /* 0x000fe200010f0eff */
[----:B------:R-:W-:Y:S01]  /*0930*/  IMAD R83, R5, 0xb8, RZ ;  /* 0x000000b805537824 */ /* 0x000fe200078e02ff */
[-C--:B------:R-:W-:Y:S01]  /*0940*/  IADD3 R180, P2, PT, R15, R4.reuse, RZ ;  /* 0x000000040fb47210 */ /* 0x080fe20007f5e0ff */
[----:B------:R-:W-:Y:S01]  /*0950*/  IMAD R29, R5, 0x18, RZ ;  /* 0x00000018051d7824 */ /* 0x000fe200078e02ff */
[----:B------:R-:W-:Y:S01]  /*0960*/  IADD3 R188, P1, PT, R13, R4, RZ ;  /* 0x000000040dbc7210 */ /* 0x000fe20007f3e0ff */
[----:B------:R-:W-:Y:S01]  /*0970*/  IMAD R101, R5, 0xc0, RZ ;  /* 0x000000c005657824 */ /* 0x000fe200078e02ff */
[-C--:B------:R-:W-:Y:S01]  /*0980*/  LEA.HI.X.SX32 R181, R13, R6.reuse, 0x1, P2 ;  /* 0x000000060db57211 */ /* 0x080fe200010f0eff */
[C---:B------:R-:W-:Y:S01]  /*0990*/  IMAD R13, R5.reuse, 0x28, RZ ;  /* 0x00000028050d7824 */ /* 0x040fe200078e02ff */
[CC--:B------:R-:W-:Y:S01]  /*09a0*/  LEA R7, R5.reuse, R5.reuse, 0x2 ;  /* 0x0000000505077211 */ /* 0x0c0fe200078e10ff */
[----:B------:R-:W-:Y:S01]  /*09b0*/  IMAD R99, R5, 0xd0, RZ ;  /* 0x000000d005637824 */ /* 0x000fe200078e02ff */
[----:B------:R-:W-:Y:S01]  /*09c0*/  LEA.HI.X.SX32 R11, R11, R6, 0x1, P3 ;  /* 0x000000060b0b7211 */ /* 0x000fe200018f0eff */
[----:B------:R-:W-:Y:S01]  /*09d0*/  IMAD R17, R5, 0x2a, RZ ;  /* 0x0000002a05117824 */ /* 0x000fe200078e02ff */
[----:B------:R-:W-:Y:S01]  /*09e0*/  IADD3 R12, P2, PT, R19, R4, RZ ;  /* 0x00000004130c7210 */ /* 0x000fe20007f5e0ff */
[----:B------:R-:W-:Y:S01]  /*09f0*/  IMAD R87, R5, 0xc8, RZ ;  /* 0x000000c805577824 */ /* 0x000fe200078e02ff */
[----:B------:R-:W-:Y:S01]  /*0a00*/  LEA.HI.X.SX32 R189, R7, R6, 0x1, P1 ;  /* 0x0000000607bd7211 */ /* 0x000fe200008f0eff */
[----:B------:R-:W-:Y:S01]  /*0a10*/  IMAD R31, R5, 0x64, RZ ;  /* 0x00000064051f7824 */ /* 0x000fe200078e02ff */
[C---:B------:R-:W-:Y:S01]  /*0a20*/  IADD3 R164, P1, PT, R13.reuse, R4, RZ ;  /* 0x000000040da47210 */ /* 0x040fe20007f3e0ff */
[----:B------:R0:W2:Y:S01]  /*0a30*/  LDG.E.U16 R7, desc[UR8][R10.64] ;  /* 0x000000080a077981 */ /* 0x0000a2000c1e1500 */
[-C--:B------:R-:W-:Y:S01]  /*0a40*/  LEA.HI.X.SX32 R13, R13, R6.reuse, 0x1, P2 ;  /* 0x000000060d0d7211 */ /* 0x080fe200010f0eff */
[----:B------:R-:W-:Y:S01]  /*0a50*/  IMAD R97, R5, 0xe0, RZ ;  /* 0x000000e005617824 */ /* 0x000fe200078e02ff */
[----:B------:R-:W-:Y:S01]  /*0a60*/  LEA.HI.X.SX32 R165, R15, R6, 0x1, P1 ;  /* 0x000000060fa57211 */ /* 0x000fe200008f0eff */
[----:B------:R-:W-:Y:S01]  /*0a70*/  IMAD R33, R5, 0x70, RZ ;  /* 0x0000007005217824 */ /* 0x000fe200078e02ff */
[-C--:B------:R-:W-:Y:S01]  /*0a80*/  IADD3 R14, P3, PT, R105, R4.reuse, RZ ;  /* 0x00000004690e7210 */ /* 0x080fe20007f7e0ff */
[----:B------:R-:W2:Y:S01]  /*0a90*/  LDG.E.U16 R8, desc[UR8][R12.64] ;  /* 0x000000080c087981 */ /* 0x000ea2000c1e1500 */
[----:B------:R-:W-:Y:S01]  /*0aa0*/  IMAD R197, R5, 0x1c, RZ ;  /* 0x0000001c05c57824 */ /* 0x000fe200078e02ff */
[----:B------:R-:W1:Y:S01]  /*0ab0*/  LDC R147, c[0x0][0x3b8] ;  /* 0x0000ee00ff937b82 */ /* 0x000e620000000800 */
[-C--:B0-----:R-:W-:Y:S01]  /*0ac0*/  IADD3 R10, P2, PT, R25, R4.reuse, RZ ;  /* 0x00000004190a7210 */ /* 0x081fe20007f5e0ff */
[----:B------:R-:W-:Y:S01]  /*0ad0*/  IMAD R35, R5, 0x78, RZ ;  /* 0x0000007805237824 */ /* 0x000fe200078e02ff */
[----:B------:R-:W-:Y:S01]  /*0ae0*/  IADD3 R162, P1, PT, R17, R4, RZ ;  /* 0x0000000411a27210 */ /* 0x000fe20007f3e0ff */
[----:B------:R-:W-:Y:S01]  /*0af0*/  IMAD R220, R5, 0x36, RZ ;  /* 0x0000003605dc7824 */ /* 0x000fe200078e02ff */
[----:B------:R-:W-:Y:S01]  /*0b00*/  LEA.HI.X.SX32 R11, R17, R6, 0x1, P2 ;  /* 0x00000006110b7211 */ /* 0x000fe200010f0eff */
[----:B------:R-:W-:Y:S01]  /*0b10*/  IMAD R206, R5, 0x3c, RZ ;  /* 0x0000003c05ce7824 */ /* 0x000fe200078e02ff */
[----:B------:R-:W-:Y:S01]  /*0b20*/  IADD3 R16, P2, PT, R85, R4, RZ ;  /* 0x0000000455107210 */ /* 0x000fe20007f5e0ff */
[----:B------:R-:W-:Y:S01]  /*0b30*/  IMAD R89, R5, 0xd8, RZ ;  /* 0x000000d805597824 */ /* 0x000fe200078e02ff */
[-C--:B------:R-:W-:Y:S01]  /*0b40*/  LEA.HI.X.SX32 R15, R19, R6.reuse, 0x1, P3 ;  /* 0x00000006130f7211 */ /* 0x080fe200018f0eff */
[----:B------:R-:W-:Y:S01]  /*0b50*/  IMAD R19, R5, 0xb, RZ ;  /* 0x0000000b05137824 */ /* 0x000fe200078e02ff */
[-C--:B------:R-:W-:Y:S01]  /*0b60*/  LEA.HI.X.SX32 R163, R9, R6.reuse, 0x1, P1 ;  /* 0x0000000609a37211 */ /* 0x080fe200008f0eff */
[----:B------:R-:W2:Y:S01]  /*0b70*/  LDG.E.U16 R10, desc[UR8][R10.64] ;  /* 0x000000080a0a7981 */ /* 0x000ea2000c1e1500 */
[----:B------:R-:W-:Y:S01]  /*0b80*/  LEA.HI.X.SX32 R17, R25, R6, 0x1, P2 ;  /* 0x0000000619117211 */ /* 0x000fe200010f0eff */
[----:B------:R-:W-:Y:S01]  /*0b90*/  IMAD R93, R5, 0xf0, RZ ;  /* 0x000000f0055d7824 */ /* 0x000fe200078e02ff */
[-C--:B------:R-:W-:Y:S01]  /*0ba0*/  IADD3 R178, P1, PT, R21, R4.reuse, RZ ;  /* 0x0000000415b27210 */ /* 0x080fe20007f3e0ff */
[----:B------:R0:W2:Y:S01]  /*0bb0*/  LDG.E.U16 R9, desc[UR8][R14.64] ;  /* 0x000000080e097981 */ /* 0x0000a2000c1e1500 */
[----:B------:R-:W-:Y:S01]  /*0bc0*/  IADD3 R160, P2, PT, R23, R4, RZ ;  /* 0x0000000417a07210 */ /* 0x000fe20007f5e0ff */
[----:B------:R-:W-:Y:S01]  /*0bd0*/  IMAD R207, R5, 0x6c, RZ ;  /* 0x0000006c05cf7824 */ /* 0x000fe200078e02ff */
[-C--:B------:R-:W-:Y:S01]  /*0be0*/  LEA.HI.X.SX32 R179, R19, R6.reuse, 0x1, P1 ;  /* 0x0000000613b37211 */ /* 0x080fe200008f0eff */
[----:B------:R-:W-:Y:S01]  /*0bf0*/  IMAD R37, R5, 0x74, RZ ;  /* 0x0000007405257824 */ /* 0x000fe200078e02ff */
[----:B------:R-:W-:Y:S01]  /*0c00*/  LEA.HI.X.SX32 R161, R21, R6, 0x1, P2 ;  /* 0x0000000615a17211 */ /* 0x000fe200010f0eff */
[----:B------:R-:W-:Y:S01]  /*0c10*/  IMAD R21, R5, 0x5c, RZ ;  /* 0x0000005c05157824 */ /* 0x000fe200078e02ff */
[-C--:B------:R-:W-:Y:S01]  /*0c20*/  IADD3 R18, P1, PT, R103, R4.reuse, RZ ;  /* 0x0000000467127210 */ /* 0x080fe20007f3e0ff */
[----:B------:R3:W2:Y:S01]  /*0c30*/  LDG.E.U16 R11, desc[UR8][R16.64] ;  /* 0x00000008100b7981 */ /* 0x0006a2000c1e1500 */
[----:B------:R-:W-:Y:S01]  /*0c40*/  IMAD R25, R5, 0x6, RZ ;  /* 0x0000000605197824 */ /* 0x000fe200078e02ff */
[----:B0-----:R-:W-:Y:S01]  /*0c50*/  IADD3 R14, P3, PT, R27, R4, RZ ;  /* 0x000000041b0e7210 */ /* 0x001fe20007f7e0ff */
[----:B------:R-:W-:Y:S01]  /*0c60*/  IMAD R95, R5, 0xe8, RZ ;  /* 0x000000e8055f7824 */ /* 0x000fe200078e02ff */
[-C--:B------:R-:W-:Y:S01]  /*0c70*/  LEA.HI.X.SX32 R19, R27, R6.reuse, 0x1, P1 ;  /* 0x000000061b137211 */ /* 0x080fe200008f0eff */
[----:B------:R-:W-:Y:S01]  /*0c80*/  IMAD R27, R5, 0xc, RZ ;  /* 0x0000000c051b7824 */ /* 0x000fe200078e02ff */
[----:B------:R-:W-:Y:S01]  /*0c90*/  LEA.HI.X.SX32 R15, R23, R6, 0x1, P3 ;  /* 0x00000006170f7211 */ /* 0x000fe200018f0eff */
[C---:B------:R-:W-:Y:S01]  /*0ca0*/  IMAD R91, R5.reuse, 0xf8, RZ ;  /* 0x000000f8055b7824 */ /* 0x040fe200078e02ff */
[----:B------:R-:W2:Y:S01]  /*0cb0*/  LDG.E.U16 R166, desc[UR8][R166.64] ;  /* 0x00000008a6a67981 */ /* 0x000ea2000c1e1500 */
[----:B------:R-:W-:Y:S01]  /*0cc0*/  IMAD R218, R5, 0x7c, RZ ;  /* 0x0000007c05da7824 */ /* 0x000fe200078e02ff */
[----:B---3--:R-:W-:Y:S01]  /*0cd0*/  IADD3 R16, P1, PT, R21, R4, RZ ;  /* 0x0000000415107210 */ /* 0x008fe20007f3e0ff */
[C---:B------:R-:W-:Y:S01]  /*0ce0*/  IMAD R59, R5.reuse, 0x42, RZ ;  /* 0x00000042053b7824 */ /* 0x040fe200078e02ff */
[----:B------:R-:W-:Y:S01]  /*0cf0*/  LEA R23, R5, R5, 0x1 ;  /* 0x0000000505177211 */ /* 0x000fe200078e08ff */
[----:B------:R0:W3:Y:S01]  /*0d00*/  LDG.E.U16 R13, desc[UR8][R18.64] ;  /* 0x00000008120d7981 */ /* 0x0000e2000c1e1500 */
[----:B------:R-:W-:Y:S01]  /*0d10*/  LEA.HI.X.SX32 R17, R225, R6, 0x1, P1 ;  /* 0x00000006e1117211 */ /* 0x000fe200008f0eff */
[----:B------:R-:W-:Y:S01]  /*0d20*/  IMAD R65, R5, 0x52, RZ ;  /* 0x0000005205417824 */ /* 0x000fe200078e02ff */
[-C--:B------:R-:W-:Y:S01]  /*0d30*/  IADD3 R192, P1, PT, R25, R4.reuse, RZ ;  /* 0x0000000419c07210 */ /* 0x080fe20007f3e0ff */
[----:B------:R-:W2:Y:S01]  /*0d40*/  LDG.E.U16 R12, desc[UR8][R14.64] ;  /* 0x000000080e0c7981 */ /* 0x000ea2000c1e1500 */
[----:B------:R-:W-:Y:S01]  /*0d50*/  IADD3 R20, P3, PT, R83, R4, RZ ;  /* 0x0000000453147210 */ /* 0x000fe20007f7e0ff */
[----:B------:R-:W-:Y:S01]  /*0d60*/  IMAD R69, R5, 0x62, RZ ;  /* 0x0000006205457824 */ /* 0x000fe200078e02ff */
[----:B------:R-:W-:Y:S01]  /*0d70*/  LEA.HI.X.SX32 R193, R23, R6, 0x1, P1 ;  /* 0x0000000617c17211 */ /* 0x000fe200008f0eff */
[----:B------:R-:W-:Y:S01]  /*0d80*/  IMAD R71, R5, 0x72, RZ ;  /* 0x0000007205477824 */ /* 0x000fe200078e02ff */
[-C--:B------:R-:W-:Y:S01]  /*0d90*/  IADD3 R186, P2, PT, R27, R4.reuse, RZ ;  /* 0x000000041bba7210 */ /* 0x080fe20007f5e0ff */
[----:B0-----:R-:W-:Y:S01]  /*0da0*/  IMAD R19, R5, 0x30, RZ ;  /* 0x0000003005137824 */ /* 0x001fe200078e02ff */
[----:B------:R-:W-:Y:S01]  /*0db0*/  IADD3 R176, P1, PT, R29, R4, RZ ;  /* 0x000000041db07210 */ /* 0x000fe20007f3e0ff */
[----:B------:R-:W-:Y:S01]  /*0dc0*/  IMAD R23, R5, 0x60, RZ ;  /* 0x0000006005177824 */ /* 0x000fe200078e02ff */
[-C--:B------:R-:W-:Y:S01]  /*0dd0*/  LEA.HI.X.SX32 R21, R21, R6.reuse, 0x1, P3 ;  /* 0x0000000615157211 */ /* 0x080fe200018f0eff */
[----:B------:R0:W2:Y:S01]  /*0de0*/  LDG.E.U16 R14, desc[UR8][R16.64] ;  /* 0x00000008100e7981 */ /* 0x0000a2000c1e1500 */
[-C--:B------:R-:W-:Y:S01]  /*0df0*/  LEA.HI.X.SX32 R187, R25, R6.reuse, 0x1, P2 ;  /* 0x0000000619bb7211 */ /* 0x080fe200010f0eff */
[----:B------:R-:W-:Y:S01]  /*0e00*/  IMAD R25, R5, 0x1a, RZ ;  /* 0x0000001a05197824 */ /* 0x000fe200078e02ff */
[----:B------:R-:W-:Y:S01]  /*0e10*/  LEA.HI.X.SX32 R177, R27, R6, 0x1, P1 ;  /* 0x000000061bb17211 */ /* 0x000fe200008f0eff */
[----:B------:R1:W2:Y:S01]  /*0e20*/  LDG.E.U16 R15, desc[UR8][R20.64] ;  /* 0x00000008140f7981 */ /* 0x0002a2000c1e1500 */
[-C--:B------:R-:W-:Y:S01]  /*0e30*/  IADD3 R158, P1, PT, R19, R4.reuse, RZ ;  /* 0x00000004139e7210 */ /* 0x080fe20007f3e0ff */
[----:B------:R-:W-:Y:S01]  /*0e40*/  IMAD R41, R5, 0x31, RZ ;  /* 0x0000003105297824 */ /* 0x000fe200078e02ff */
[----:B------:R-:W-:Y:S01]  /*0e50*/  IADD3 R18, P2, PT, R23, R4, RZ ;  /* 0x0000000417127210 */ /* 0x000fe20007f5e0ff */
[----:B------:R-:W-:Y:S01]  /*0e60*/  IMAD R112, R5, 0x82, RZ ;  /* 0x0000008205707824 */ /* 0x000fe200078e02ff */
[----:B------:R-:W-:Y:S01]  /*0e70*/  LEA.HI.X.SX32 R159, R29, R6, 0x1, P1 ;  /* 0x000000061d9f7211 */ /* 0x000fe200008f0eff */
[----:B0-----:R-:W-:Y:S01]  /*0e80*/  IMAD R17, R5, 0xd, RZ ;  /* 0x0000000d05117824 */ /* 0x001fe200078e02ff */
[-C--:B------:R-:W-:Y:S01]  /*0e90*/  IADD3 R174, P1, PT, R25, R4.reuse, RZ ;  /* 0x0000000419ae7210 */ /* 0x080fe20007f3e0ff */
[----:B------:R-:W-:Y:S01]  /*0ea0*/  IMAD R118, R5, 0xa2, RZ ;  /* 0x000000a205767824 */ /* 0x000fe200078e02ff */
[----:B------:R-:W-:Y:S01]  /*0eb0*/  IADD3 R22, P3, PT, R101, R4, RZ ;  /* 0x0000000465167210 */ /* 0x000fe20007f7e0ff */
[----:B-1----:R-:W-:Y:S01]  /*0ec0*/  IMAD R21, R5, 0x34, RZ ;  /* 0x0000003405157824 */ /* 0x002fe200078e02ff */
[-C--:B------:R-:W-:Y:S01]  /*0ed0*/  LEA.HI.X.SX32 R19, R19, R6.reuse, 0x1, P2 ;  /* 0x0000000613137211 */ /* 0x080fe200010f0eff */
[----:B------:R-:W-:Y:S01]  /*0ee0*/  IMAD R27, R5, 0x68, RZ ;  /* 0x00000068051b7824 */ /* 0x000fe200078e02ff */
[----:B------:R-:W-:Y:S01]  /*0ef0*/  LEA.HI.X.SX32 R175, R17, R6, 0x1, P1 ;  /* 0x0000000611af7211 */ /* 0x000fe200008f0eff */
[----:B------:R-:W-:Y:S01]  /*0f00*/  IMAD R29, R5, 0x32, RZ ;  /* 0x00000032051d7824 */ /* 0x000fe200078e02ff */
[----:B------:R-:W-:Y:S01]  /*0f10*/  IADD3 R154, P1, PT, R21, R4, RZ ;  /* 0x00000004159a7210 */ /* 0x000fe20007f3e0ff */
[----:B------:R0:W2:Y:S01]  /*0f20*/  LDG.E.U16 R16, desc[UR8][R18.64] ;  /* 0x0000000812107981 */ /* 0x0000a2000c1e1500 */
[----:B------:R-:W-:Y:S01]  /*0f30*/  LEA.HI.X.SX32 R23, R23, R6, 0x1, P3 ;  /* 0x0000000617177211 */ /* 0x000fe200018f0eff */
[----:B------:R-:W-:Y:S01]  /*0f40*/  IMAD R107, R5, 0x92, RZ ;  /* 0x00000092056b7824 */ /* 0x000fe200078e02ff */
[----:B------:R-:W-:Y:S01]  /*0f50*/  IADD3 R26, P3, PT, R99, R4, RZ ;  /* 0x00000004631a7210 */ /* 0x000fe20007f7e0ff */
[----:B------:R-:W-:Y:S01]  /*0f60*/  IMAD R43, R5, 0x51, RZ ;  /* 0x00000051052b7824 */ /* 0x000fe200078e02ff */
[----:B------:R-:W-:Y:S01]  /*0f70*/  LEA.HI.X.SX32 R155, R25, R6, 0x1, P1 ;  /* 0x00000006199b7211 */ /* 0x000fe200008f0eff */
[----:B------:R1:W2:Y:S01]  /*0f80*/  LDG.E.U16 R17, desc[UR8][R22.64] ;  /* 0x0000000816117981 */ /* 0x0002a2000c1e1500 */
[-C--:B------:R-:W-:Y:S01]  /*0f90*/  IADD3 R20, P2, PT, R27, R4.reuse, RZ ;  /* 0x000000041b147210 */ /* 0x080fe20007f5e0ff */
[----:B------:R-:W-:Y:S01]  /*0fa0*/  IMAD R116, R5, 0xb2, RZ ;  /* 0x000000b205747824 */ /* 0x000fe200078e02ff */
[----:B------:R-:W-:Y:S01]  /*0fb0*/  IADD3 R156, P1, PT, R29, R4, RZ ;  /* 0x000000041d9c7210 */ /* 0x000fe20007f3e0ff */
[----:B0-----:R-:W-:Y:S01]  /*0fc0*/  IMAD R19, R5, 0x19, RZ ;  /* 0x0000001905137824 */ /* 0x001fe200078e02ff */
[----:B------:R-:W-:Y:S01]  /*0fd0*/  LEA.HI.X.SX32 R27, R27, R6, 0x1, P3 ;  /* 0x000000061b1b7211 */ /* 0x000fe200018f0eff */
[----:B------:R-:W-:Y:S01]  /*0fe0*/  IMAD R126, R5, 0xc2, RZ ;  /* 0x000000c2057e7824 */ /* 0x000fe200078e02ff */
[----:B------:R-:W-:Y:S01]  /*0ff0*/  IADD3 R30, P3, PT, R87, R4, RZ ;  /* 0x00000004571e7210 */ /* 0x000fe20007f7e0ff */
[----:B------:R-:W-:Y:S01]  /*1000*/  IMAD R120, R5, 0xe2, RZ ;  /* 0x000000e205787824 */ /* 0x000fe200078e02ff */
[----:B------:R-:W-:Y:S01]  /*1010*/  LEA.HI.X.SX32 R157, R19, R6, 0x1, P1 ;  /* 0x00000006139d7211 */ /* 0x000fe200008f0eff */
[----:B------:R-:W-:Y:S01]  /*1020*/  IMAD R45, R5, 0x61, RZ ;  /* 0x00000061052d7824 */ /* 0x000fe200078e02ff */
[----:B------:R-:W-:Y:S01]  /*1030*/  IADD3 R24, P1, PT, R31, R4, RZ ;  /* 0x000000041f187210 */ /* 0x000fe20007f3e0ff */
[----:B-1----:R-:W-:Y:S01]  /*1040*/  IMAD R23, R5, 0x38, RZ ;  /* 0x0000003805177824 */ /* 0x002fe200078e02ff */
[----:B------:R-:W-:Y:S01]  /*1050*/  LEA.HI.X.SX32 R31, R31, R6, 0x1, P3 ;  /* 0x000000061f1f7211 */ /* 0x000fe200018f0eff */
        /* <DEDUP_REMOVED lines=8> */
[----:B------:R-:W2:Y:S01]  /*10e0*/  LDG.E.U16 R18, desc[UR8][R20.64] ;  /* 0x0000000814127981 */ /* 0x000ea2000c1e1500 */
[----:B------:R-:W-:Y:S01]  /*10f0*/  IMAD R49, R5, 0x69, RZ ;  /* 0x0000006905317824 */ /* 0x000fe200078e02ff */
[----:B0-----:R-:W-:Y:S01]  /*1100*/  IADD3 R26, P2, PT, R33, R4, RZ ;  /* 0x00000004211a7210 */ /* 0x001fe20007f5e0ff */
[----:B------:R-:W-:Y:S01]  /*1110*/  IMAD R115, R5, 0x9a, RZ ;  /* 0x0000009a05737824 */ /* 0x000fe200078e02ff */
[-C--:B------:R-:W-:Y:S01]  /*1120*/  LEA.HI.X.SX32 R33, R33, R6.reuse, 0x1, P3 ;  /* 0x0000000621217211 */ /* 0x080fe200018f0eff */
[----:B------:R-:W-:Y:S01]  /*1130*/  IMAD R109, R5, 0x8a, RZ ;  /* 0x0000008a056d7824 */ /* 0x000fe200078e02ff */
[-C--:B------:R-:W-:Y:S01]  /*1140*/  LEA.HI.X.SX32 R27, R23, R6.reuse, 0x1, P2 ;  /* 0x00000006171b7211 */ /* 0x080fe200010f0eff */
[----:B------:R-:W-:Y:S01]  /*1150*/  IMAD R53, R5, 0x45, RZ ;  /* 0x0000004505357824 */ /* 0x000fe200078e02ff */
[----:B------:R-:W-:Y:S01]  /*1160*/  LEA.HI.X.SX32 R151, R197, R6, 0x1, P1 ;  /* 0x00000006c5977211 */ /* 0x000fe200008f0eff */
[----:B------:R0:W2:Y:S01]  /*1170*/  LDG.E.U16 R23, desc[UR8][R32.64] ;  /* 0x0000000820177981 */ /* 0x0000a2000c1e1500 */
[-C--:B------:R-:W-:Y:S01]  /*1180*/  IADD3 R28, P2, PT, R35, R4.reuse, RZ ;  /* 0x00000004231c7210 */ /* 0x080fe20007f5e0ff */
[----:B------:R-:W-:Y:S01]  /*1190*/  IMAD R113, R5, 0xaa, RZ ;  /* 0x000000aa05717824 */ /* 0x000fe200078e02ff */
[----:B------:R-:W1:Y:S01]  /*11a0*/  LDC R76, c[0x0][0x3b8] ;  /* 0x0000ee00ff4c7b82 */ /* 0x000e620000000800 */
[----:B------:R0:W2:Y:S01]  /*11b0*/  LDG.E.U16 R20, desc[UR8][R24.64] ;  /* 0x0000000818147981 */ /* 0x0000a2000c1e1500 */
[----:B------:R-:W-:-:S02]  /*11c0*/  IADD3 R152, P1, PT, R220, R4, RZ ;  /* 0x00000004dc987210 */ /* 0x000fc40007f3e0ff */
[----:B------:R-:W-:Y:S01]  /*11d0*/  LEA.HI.X.SX32 R29, R206, R6, 0x1, P2 ;  /* 0x00000006ce1d7211 */ /* 0x000fe200010f0eff */
[----:B------:R0:W2:Y:S02]  /*11e0*/  LDG.E.U16 R21, desc[UR8][R30.64] ;  /* 0x000000081e157981 */ /* 0x0000a4000c1e1500 */
[C---:B0-----:R-:W-:Y:S01]  /*11f0*/  IMAD R33, R5.reuse, 0x3a, RZ ;  /* 0x0000003a05217824 */ /* 0x041fe200078e02ff */
[----:B------:R-:W0:Y:S01]  /*1200*/  LDC R78, c[0x0][0x3b8] ;  /* 0x0000ee00ff4e7b82 */ /* 0x000e220000000800 */
[----:B------:R1:W2:Y:S01]  /*1210*/  LDG.E.U16 R22, desc[UR8][R26.64] ;  /* 0x000000081a167981 */ /* 0x0002a2000c1e1500 */
[----:B------:R-:W-:Y:S01]  /*1220*/  IMAD R25, R5, 0x1b, RZ ;  /* 0x0000001b05197824 */ /* 0x000fe200078e02ff */
[----:B------:R-:W-:Y:S02]  /*1230*/  IADD3 R34, P3, PT, R93, R4, RZ ;  /* 0x000000045d227210 */ /* 0x000fe40007f7e0ff */
[----:B------:R-:W2:Y:S01]  /*1240*/  LDG.E.U16 R24, desc[UR8][R28.64] ;  /* 0x000000081c187981 */ /* 0x000ea2000c1e1500 */
[----:B------:R-:W-:Y:S01]  /*1250*/  IMAD R31, R5, 0x1d, RZ ;  /* 0x0000001d051f7824 */ /* 0x000fe200078e02ff */
[----:B------:R-:W-:Y:S01]  /*1260*/  LEA.HI.X.SX32 R153, R25, R6, 0x1, P1 ;  /* 0x0000000619997211 */ /* 0x000fe200008f0eff */
[----:B------:R-:W-:Y:S01]  /*1270*/  IMAD R119, R5, 0xca, RZ ;  /* 0x000000ca05777824 */ /* 0x000fe200078e02ff */
[-C--:B------:R-:W-:Y:S01]  /*1280*/  IADD3 R148, P1, PT, R33, R4.reuse, RZ ;  /* 0x0000000421947210 */ /* 0x080fe20007f3e0ff */
[----:B------:R-:W-:Y:S01]  /*1290*/  IMAD R122, R5, 0xda, RZ ;  /* 0x000000da057a7824 */ /* 0x000fe200078e02ff */
[----:B-1----:R-:W-:Y:S01]  /*12a0*/  IADD3 R26, P2, PT, R89, R4, RZ ;  /* 0x00000004591a7210 */ /* 0x002fe20007f5e0ff */
[----:B------:R-:W-:Y:S01]  /*12b0*/  IMAD R123, R5, 0xea, RZ ;  /* 0x000000ea057b7824 */ /* 0x000fe200078e02ff */
        /* <DEDUP_REMOVED lines=8> */
[-C--:B------:R-:W-:Y:S01]  /*1340*/  IADD3 R32, P3, PT, R95, R4.reuse, RZ ;  /* 0x000000045f207210 */ /* 0x080fe20007f7e0ff */
[----:B------:R-:W2:Y:S01]  /*1350*/  LDG.E.U16 R26, desc[UR8][R26.64] ;  /* 0x000000081a1a7981 */ /* 0x000ea2000c1e1500 */
[----:B------:R-:W-:Y:S01]  /*1360*/  IADD3 R38, P1, PT, R91, R4, RZ ;  /* 0x000000045b267210 */ /* 0x000fe20007f3e0ff */
[----:B------:R-:W-:Y:S01]  /*1370*/  IMAD R63, R5, 0x7d, RZ ;  /* 0x0000007d053f7824 */ /* 0x000fe200078e02ff */
[-C--:B------:R-:W-:Y:S01]  /*1380*/  LEA.HI.X.SX32 R31, R33, R6.reuse, 0x1, P2 ;  /* 0x00000006211f7211 */ /* 0x080fe200010f0eff */
[----:B------:R-:W3:Y:S01]  /*1390*/  LDG.E.U16 R158, desc[UR8][R158.64] ;  /* 0x000000089e9e7981 */ /* 0x000ee2000c1e1500 */
[-C--:B------:R-:W-:Y:S01]  /*13a0*/  LEA.HI.X.SX32 R33, R37, R6.reuse, 0x1, P3 ;  /* 0x0000000625217211 */ /* 0x080fe200018f0eff */
[C---:B------:R-:W-:Y:S01]  /*13b0*/  IMAD R67, R5.reuse, 0x5a, RZ ;  /* 0x0000005a05437824 */ /* 0x040fe200078e02ff */
[----:B------:R-:W-:Y:S01]  /*13c0*/  LEA.HI.X.SX32 R39, R218, R6, 0x1, P1 ;  /* 0x00000006da277211 */ /* 0x000fe200008f0eff */
[----:B------:R-:W3:Y:S01]  /*13d0*/  LDG.E.U16 R156, desc[UR8][R156.64] ;  /* 0x000000089c9c7981 */ /* 0x000ee2000c1e1500 */
[CC--:B-1----:R-:W-:Y:S01]  /*13e0*/  LEA R35, R5.reuse, R5.reuse, 0x5 ;  /* 0x0000000505237211 */ /* 0x0c2fe200078e28ff */
[----:B------:R-:W-:Y:S01]  /*13f0*/  IMAD R173, R5, 0xc4, RZ ;  /* 0x000000c405ad7824 */ /* 0x000fe200078e02ff */
[-C--:B------:R-:W-:Y:S01]  /*1400*/  IADD3 R144, P1, PT, R59, R4.reuse, RZ ;  /* 0x000000043b907210 */ /* 0x080fe20007f3e0ff */
[----:B------:R1:W3:Y:S01]  /*1410*/  LDG.E.U16 R27, desc[UR8][R30.64] ;  /* 0x000000081e1b7981 */ /* 0x0002e2000c1e1500 */
[----:B------:R-:W-:Y:S01]  /*1420*/  IMAD R37, R5, 0x29, RZ ;  /* 0x0000002905257824 */ /* 0x000fe200078e02ff */
[----:B------:R-:W-:Y:S01]  /*1430*/  IADD3 R34, P2, PT, R65, R4, RZ ;  /* 0x0000000441227210 */ /* 0x000fe20007f5e0ff */
[----:B------:R-:W-:Y:S01]  /*1440*/  IMAD R73, R5, 0x7a, RZ ;  /* 0x0000007a05497824 */ /* 0x000fe200078e02ff */
[----:B------:R0:W3:Y:S01]  /*1450*/  LDG.E.U16 R28, desc[UR8][R32.64] ;  /* 0x00000008201c7981 */ /* 0x0000e2000c1e1500 */
[----:B------:R-:W-:Y:S01]  /*1460*/  LEA.HI.X.SX32 R145, R35, R6, 0x1, P1 ;  /* 0x0000000623917211 */ /* 0x000fe200008f0eff */
[----:B------:R-:W-:Y:S01]  /*1470*/  IMAD R226, R5, 0x46, RZ ;  /* 0x0000004605e27824 */ /* 0x000fe200078e02ff */
[----:B------:R-:W-:Y:S01]  /*1480*/  IADD3 R36, P3, PT, R69, R4, RZ ;  /* 0x0000000445247210 */ /* 0x000fe20007f7e0ff */
[----:B------:R0:W3:Y:S01]  /*1490*/  LDG.E.U16 R29, desc[UR8][R38.64] ;  /* 0x00000008261d7981 */ /* 0x0000e2000c1e1500 */
[C---:B------:R-:W-:Y:S01]  /*14a0*/  IMAD R227, R5.reuse, 0x56, RZ ;  /* 0x0000005605e37824 */ /* 0x040fe200078e02ff */
[----:B------:R-:W2:Y:S01]  /*14b0*/  LDC R80, c[0x0][0x3b8] ;  /* 0x0000ee00ff507b82 */ /* 0x000ea20000000800 */
[----:B-1----:R-:W-:Y:S01]  /*14c0*/  IMAD R31, R5, 0x39, RZ ;  /* 0x00000039051f7824 */ /* 0x002fe200078e02ff */
[----:B------:R-:W-:Y:S01]  /*14d0*/  LEA.HI.X.SX32 R35, R37, R6, 0x1, P2 ;  /* 0x0000000625237211 */ /* 0x000fe200010f0eff */
[----:B------:R-:W-:Y:S01]  /*14e0*/  IMAD R159, R5, 0x94, RZ ;  /* 0x00000094059f7824 */ /* 0x000fe200078e02ff */
[----:B0-----:R-:W-:Y:S01]  /*14f0*/  IADD3 R32, P1, PT, R71, R4, RZ ;  /* 0x0000000447207210 */ /* 0x001fe20007f3e0ff */
[----:B------:R-:W-:Y:S01]  /*1500*/  IMAD R157, R5, 0x84, RZ ;  /* 0x00000084059d7824 */ /* 0x000fe200078e02ff */
[-C--:B------:R-:W-:Y:S01]  /*1510*/  LEA.HI.X.SX32 R37, R41, R6.reuse, 0x1, P3 ;  /* 0x0000000629257211 */ /* 0x080fe200018f0eff */
[----:B------:R0:W3:Y:S01]  /*1520*/  LDG.E.U16 R30, desc[UR8][R34.64] ;  /* 0x00000008221e7981 */ /* 0x0000e2000c1e1500 */
[----:B------:R-:W-:Y:S01]  /*1530*/  LEA.HI.X.SX32 R33, R31, R6, 0x1, P1 ;  /* 0x000000061f217211 */ /* 0x000fe200008f0eff */
[C---:B------:R-:W-:Y:S01]  /*1540*/  IMAD R232, R5.reuse, 0x66, RZ ;  /* 0x0000006605e87824 */ /* 0x040fe200078e02ff */
[C---:B------:R-:W-:Y:S01]  /*1550*/  LEA R39, R5.reuse, R5, 0x6 ;  /* 0x0000000505277211 */ /* 0x040fe200078e30ff */
[----:B------:R1:W3:Y:S01]  /*1560*/  LDG.E.U16 R31, desc[UR8][R36.64] ;  /* 0x00000008241f7981 */ /* 0x0002e2000c1e1500 */
[-C--:B------:R-:W-:Y:S01]  /*1570*/  IADD3 R38, P1, PT, R112, R4.reuse, RZ ;  /* 0x0000000470267210 */ /* 0x080fe20007f3e0ff */
[C---:B------:R-:W-:Y:S01]  /*1580*/  IMAD R237, R5.reuse, 0x76, RZ ;  /* 0x0000007605ed7824 */ /* 0x040fe200078e02ff */
[----:B------:R-:W-:Y:S01]  /*1590*/  IADD3 R42, P3, PT, R118, R4, RZ ;  /* 0x00000004762a7210 */ /* 0x000fe20007f7e0ff */
[----:B------:R-:W-:Y:S01]  /*15a0*/  IMAD R41, R5, 0x49, RZ ;  /* 0x0000004905297824 */ /* 0x000fe200078e02ff */
[----:B------:R-:W-:Y:S01]  /*15b0*/  LEA.HI.X.SX32 R39, R39, R6, 0x1, P1 ;  /* 0x0000000627277211 */ /* 0x000fe200008f0eff */
[----:B0-----:R-:W-:Y:S01]  /*15c0*/  IMAD R35, R5, 0x59, RZ ;  /* 0x0000005905237824 */ /* 0x001fe200078e02ff */
[----:B------:R-:W-:Y:S01]  /*15d0*/  IADD3 R40, P2, PT, R107, R4, RZ ;  /* 0x000000046b287210 */ /* 0x000fe20007f5e0ff */
[----:B------:R-:W3:Y:S01]  /*15e0*/  LDG.E.U16 R32, desc[UR8][R32.64] ;  /* 0x0000000820207981 */ /* 0x000ee2000c1e1500 */
[----:B------:R-:W-:Y:S01]  /*15f0*/  LEA.HI.X.SX32 R43, R43, R6, 0x1, P3 ;  /* 0x000000062b2b7211 */ /* 0x000fe200018f0eff */
[----:B------:R-:W-:Y:S01]  /*1600*/  IMAD R236, R5, 0x86, RZ ;  /* 0x0000008605ec7824 */ /* 0x000fe200078e02ff */
[----:B-1----:R-:W-:Y:S01]  /*1610*/  IADD3 R36, P1, PT, R116, R4, RZ ;  /* 0x0000000474247210 */ /* 0x002fe20007f3e0ff */
[----:B------:R-:W3:Y:S01]  /*1620*/  LDG.E.U16 R164, desc[UR8][R164.64] ;  /* 0x00000008a4a47981 */ /* 0x000ee2000c1e1500 */
[-C--:B------:R-:W-:Y:S01]  /*1630*/  LEA.HI.X.SX32 R41, R41, R6.reuse, 0x1, P2 ;  /* 0x0000000629297211 */ /* 0x080fe200010f0eff */
[----:B------:R-:W-:Y:S01]  /*1640*/  IMAD R235, R5, 0x96, RZ ;  /* 0x0000009605eb7824 */ /* 0x000fe200078e02ff */
[----:B------:R-:W-:Y:S01]  /*1650*/  LEA.HI.X.SX32 R37, R35, R6, 0x1, P1 ;  /* 0x0000000623257211 */ /* 0x000fe200008f0eff */
[C---:B------:R-:W-:Y:S01]  /*1660*/  IMAD R167, R5.reuse, 0xb4, RZ ;  /* 0x000000b405a77824 */ /* 0x040fe200078e02ff */
[----:B------:R0:W3:Y:S01]  /*1670*/  LDG.E.U16 R35, desc[UR8][R42.64] ;  /* 0x000000082a237981 */ /* 0x0000e2000c1e1500 */
[-C--:B------:R-:W-:Y:S01]  /*1680*/  IADD3 R46, P1, PT, R126, R4.reuse, RZ ;  /* 0x000000047e2e7210 */ /* 0x080fe20007f3e0ff */
[----:B------:R-:W-:Y:S01]  /*1690*/  IMAD R234, R5, 0xa6, RZ ;  /* 0x000000a605ea7824 */ /* 0x000fe200078e02ff */
[----:B------:R-:W-:Y:S01]  /*16a0*/  IADD3 R48, P2, PT, R125, R4, RZ ;  /* 0x000000047d307210 */ /* 0x000fe20007f5e0ff */
[----:B------:R1:W3:Y:S01]  /*16b0*/  LDG.E.U16 R33, desc[UR8][R38.64] ;  /* 0x0000000826217981 */ /* 0x0002e2000c1e1500 */
[----:B------:R-:W-:Y:S01]  /*16c0*/  LEA.HI.X.SX32 R47, R45, R6, 0x1, P1 ;  /* 0x000000062d2f7211 */ /* 0x000fe200008f0eff */
[----:B------:R-:W-:Y:S01]  /*16d0*/  IMAD R233, R5, 0xb6, RZ ;  /* 0x000000b605e97824 */ /* 0x000fe200078e02ff */
[----:B------:R-:W2:Y:S01]  /*16e0*/  LDC R82, c[0x0][0x3b8] ;  /* 0x0000ee00ff527b82 */ /* 0x000ea20000000800 */
[----:B------:R1:W3:Y:S01]  /*16f0*/  LDG.E.U16 R34, desc[UR8][R40.64] ;  /* 0x0000000828227981 */ /* 0x0002e2000c1e1500 */
[----:B0-----:R-:W-:-:S03]  /*1700*/  IADD3 R42, P3, PT, R120, R4, RZ ;  /* 0x00000004782a7210 */ /* 0x001fc60007f7e0ff */
[----:B------:R-:W3:Y:S01]  /*1710*/  LDG.E.U16 R36, desc[UR8][R36.64] ;  /* 0x0000000824247981 */ /* 0x000ee2000c1e1500 */
[----:B-1----:R-:W-:Y:S01]  /*1720*/  IMAD R39, R5, 0x79, RZ ;  /* 0x0000007905277824 */ /* 0x002fe200078e02ff */
[----:B------:R-:W-:Y:S02]  /*1730*/  LEA.HI.X.SX32 R43, R51, R6, 0x1, P3 ;  /* 0x00000006332b7211 */ /* 0x000fe400018f0eff */
[----:B------:R-:W3:Y:S01]  /*1740*/  LDG.E.U16 R174, desc[UR8][R174.64] ;  /* 0x00000008aeae7981 */ /* 0x000ee2000c1e1500 */
[C---:B------:R-:W-:Y:S01]  /*1750*/  SHF.L.U32 R51, R5.reuse, 0x1, RZ ;  /* 0x0000000105337819 */ /* 0x040fe200000006ff */
[----:B------:R-:W-:Y:S01]  /*1760*/  IMAD R231, R5, 0xc6, RZ ;  /* 0x000000c605e77824 */ /* 0x000fe200078e02ff */
[----:B------:R-:W-:Y:S01]  /*1770*/  IADD3 R40, P1, PT, R124, R4, RZ ;  /* 0x000000047c287210 */ /* 0x000fe20007f3e0ff */
[----:B------:R-:W3:Y:S01]  /*1780*/  LDG.E.U16 R180, desc[UR8][R180.64] ;  /* 0x00000008b4b47981 */ /* 0x000ee2000c1e1500 */
[-C--:B------:R-:W-:Y:S01]  /*1790*/  LEA.HI.X.SX32 R49, R49, R6.reuse, 0x1, P2 ;  /* 0x0000000631317211 */ /* 0x080fe200010f0eff */
[----:B------:R-:W-:Y:S01]  /*17a0*/  IMAD R230, R5, 0xd6, RZ ;  /* 0x000000d605e67824 */ /* 0x000fe200078e02ff */
[----:B------:R-:W-:Y:S01]  /*17b0*/  LEA.HI.X.SX32 R41, R39, R6, 0x1, P1 ;  /* 0x0000000627297211 */ /* 0x000fe200008f0eff */
[----:B------:R0:W3:Y:S01]  /*17c0*/  LDG.E.U16 R37, desc[UR8][R46.64] ;  /* 0x000000082e257981 */ /* 0x0000e2000c1e1500 */
[----:B------:R-:W-:Y:S01]  /*17d0*/  IADD3 R44, P1, PT, R51, R4, RZ ;  /* 0x00000004332c7210 */ /* 0x000fe20007f3e0ff */
[C---:B------:R-:W-:Y:S01]  /*17e0*/  IMAD R229, R5.reuse, 0xe6, RZ ;  /* 0x000000e605e57824 */ /* 0x040fe200078e02ff */
[----:B------:R-:W1:Y:S01]  /*17f0*/  LDC R88, c[0x0][0x3b8] ;  /* 0x0000ee00ff587b82 */ /* 0x000e620000000800 */
[----:B------:R0:W3:Y:S01]  /*1800*/  LDG.E.U16 R38, desc[UR8][R48.64] ;  /* 0x0000000830267981 */ /* 0x0000e2000c1e1500 */
[----:B------:R-:W-:-:S03]  /*1810*/  LEA.HI.X.SX32 R45, R5, R6, 0x1, P1 ;  /* 0x00000006052d7211 */ /* 0x000fc600008f0eff */
[----:B------:R0:W3:Y:S02]  /*1820*/  LDG.E.U16 R39, desc[UR8][R42.64] ;  /* 0x000000082a277981 */ /* 0x0000e4000c1e1500 */
[-C--:B0-----:R-:W-:Y:S01]  /*1830*/  IADD3 R46, P3, PT, R109, R4.reuse, RZ ;  /* 0x000000046d2e7210 */ /* 0x081fe20007f7e0ff */
[C---:B------:R-:W-:Y:S01]  /*1840*/  IMAD R228, R5.reuse, 0xf6, RZ ;  /* 0x000000f605e47824 */ /* 0x040fe200078e02ff */
[----:B------:R-:W3:Y:S01]  /*1850*/  LDG.E.U16 R40, desc[UR8][R40.64] ;  /* 0x0000000828287981 */ /* 0x000ee2000c1e1500 */
[C---:B------:R-:W-:Y:S01]  /*1860*/  IMAD R111, R5.reuse, 0x6b, RZ ;  /* 0x0000006b056f7824 */ /* 0x040fe200078e02ff */
[----:B------:R-:W0:Y:S01]  /*1870*/  LDC R84, c[0x0][0x3b8] ;  /* 0x0000ee00ff547b82 */ /* 0x000e220000000800 */
[----:B------:R-:W-:Y:S01]  /*1880*/  IMAD R49, R5, 0x4d, RZ ;  /* 0x0000004d05317824 */ /* 0x000fe200078e02ff */
[----:B------:R4:W3:Y:S01]  /*1890*/  LDG.E.U16 R196, desc[UR8][R44.64] ;  /* 0x000000082cc47981 */ /* 0x0008e2000c1e1500 */
[----:B------:R-:W-:Y:S02]  /*18a0*/  IADD3 R42, P1, PT, R115, R4, RZ ;  /* 0x00000004732a7210 */ /* 0x000fe40007f3e0ff */
[-C--:B------:R-:W-:Y:S01]  /*18b0*/  LEA.HI.X.SX32 R47, R53, R6.reuse, 0x1, P3 ;  /* 0x00000006352f7211 */ /* 0x080fe200018f0eff */
[----:B------:R-:W-:Y:S01]  /*18c0*/  IMAD R183, R5, 0xf4, RZ ;  /* 0x000000f405b77824 */ /* 0x000fe200078e02ff */
[----:B------:R-:W-:Y:S01]  /*18d0*/  LEA.HI.X.SX32 R43, R49, R6, 0x1, P1 ;  /* 0x00000006312b7211 */ /* 0x000fe200008f0eff */
[----:B------:R-:W-:Y:S01]  /*18e0*/  IMAD R49, R5, 0x55, RZ ;  /* 0x0000005505317824 */ /* 0x000fe200078e02ff */
[-C--:B------:R-:W-:Y:S01]  /*18f0*/  IADD3 R48, P1, PT, R113, R4.reuse, RZ ;  /* 0x0000000471307210 */ /* 0x080fe20007f3e0ff */
[----:B------:R-:W-:Y:S01]  /*1900*/  IMAD R53, R5, 0x65, RZ ;  /* 0x0000006505357824 */ /* 0x000fe200078e02ff */
[----:B------:R4:W3:Y:S01]  /*1910*/  LDG.E.U16 R41, desc[UR8][R46.64] ;  /* 0x000000082e297981 */ /* 0x0008e2000c1e1500 */
[----:B------:R-:W-:Y:S01]  /*1920*/  IADD3 R56, P3, PT, R119, R4, RZ ;  /* 0x0000000477387210 */ /* 0x000fe20007f7e0ff */
[----:B----4-:R-:W-:Y:S01]  /*1930*/  IMAD R45, R5, 0x6d, RZ ;  /* 0x0000006d052d7824 */ /* 0x010fe200078e02ff */
[----:B------:R-:W-:Y:S01]  /*1940*/  LEA.HI.X.SX32 R49, R49, R6, 0x1, P1 ;  /* 0x0000000631317211 */ /* 0x000fe200008f0eff */
[----:B------:R-:W4:Y:S01]  /*1950*/  LDG.E.U16 R42, desc[UR8][R42.64] ;  /* 0x000000082a2a7981 */ /* 0x000f22000c1e1500 */
[C---:B------:R-:W-:Y:S01]  /*1960*/  LEA R194, P2, R5.reuse, R4, 0x2 ;  /* 0x0000000405c27211 */ /* 0x040fe200078410ff */
[----:B------:R-:W-:Y:S01]  /*1970*/  IMAD R127, R5, 0x7b, RZ ;  /* 0x0000007b057f7824 */ /* 0x000fe200078e02ff */
[----:B------:R-:W-:Y:S01]  /*1980*/  LEA.HI.X.SX32 R57, R53, R6, 0x1, P3 ;  /* 0x0000000635397211 */ /* 0x000fe200018f0eff */
[----:B------:R-:W3:Y:S01]  /*1990*/  LDG.E.U16 R132, desc[UR8][R132.64] ;  /* 0x0000000884847981 */ /* 0x000ee2000c1e1500 */
[----:B------:R-:W0:Y:S01]  /*19a0*/  LDC R86, c[0x0][0x3b8] ;  /* 0x0000ee00ff567b82 */ /* 0x000e220000000800 */
[----:B------:R-:W-:Y:S01]  /*19b0*/  IADD3 R46, P1, PT, R122, R4, RZ ;  /* 0x000000047a2e7210 */ /* 0x000fe20007f3e0ff */
[----:B------:R-:W-:Y:S01]  /*19c0*/  IMAD R53, R5, 0x75, RZ ;  /* 0x0000007505357824 */ /* 0x000fe200078e02ff */
[-C--:B------:R-:W-:Y:S01]  /*19d0*/  LEA.HI.X.SX32 R195, R51, R6.reuse, 0x1, P2 ;  /* 0x0000000633c37211 */ /* 0x080fe200010f0eff */
[----:B------:R-:W3:Y:S01]  /*19e0*/  LDG.E.U16 R136, desc[UR8][R136.64] ;  /* 0x0000000888887981 */ /* 0x000ee2000c1e1500 */
[----:B------:R-:W-:Y:S01]  /*19f0*/  LEA.HI.X.SX32 R47, R45, R6, 0x1, P1 ;  /* 0x000000062d2f7211 */ /* 0x000fe200008f0eff */
[----:B------:R-:W-:Y:S01]  /*1a00*/  IMAD R51, R5, 0x5d, RZ ;  /* 0x0000005d05337824 */ /* 0x000fe200078e02ff */
[-C--:B------:R-:W-:Y:S01]  /*1a10*/  IADD3 R54, P1, PT, R123, R4.reuse, RZ ;  /* 0x000000047b367210 */ /* 0x080fe20007f3e0ff */
[----:B------:R1:W3:Y:S01]  /*1a20*/  LDG.E.U16 R43, desc[UR8][R48.64] ;  /* 0x00000008302b7981 */ /* 0x0002e2000c1e1500 */
[----:B------:R-:W-:Y:S01]  /*1a30*/  IADD3 R50, P2, PT, R117, R4, RZ ;  /* 0x0000000475327210 */ /* 0x000fe20007f5e0ff */
[----:B------:R-:W-:Y:S01]  /*1a40*/  IMAD R165, R5, 0xa4, RZ ;  /* 0x000000a405a57824 */ /* 0x000fe200078e02ff */
[----:B------:R-:W-:Y:S01]  /*1a50*/  LEA.HI.X.SX32 R55, R53, R6, 0x1, P1 ;  /* 0x0000000635377211 */ /* 0x000fe200008f0eff */
[----:B------:R1:W3:Y:S01]  /*1a60*/  LDG.E.U16 R45, desc[UR8][R56.64] ;  /* 0x00000008382d7981 */ /* 0x0002e2000c1e1500 */
[----:B------:R-:W-:Y:S01]  /*1a70*/  IADD3 R134, P1, PT, R61, R4, RZ ;  /* 0x000000043d867210 */ /* 0x000fe20007f3e0ff */
[----:B------:R-:W-:Y:S01]  /*1a80*/  IMAD R175, R5, 0xd4, RZ ;  /* 0x000000d405af7824 */ /* 0x000fe200078e02ff */
[----:B------:R-:W-:Y:S01]  /*1a90*/  LEA.HI.X.SX32 R51, R51, R6, 0x1, P2 ;  /* 0x0000000633337211 */ /* 0x000fe200010f0eff */
[----:B------:R-:W3:Y:S01]  /*1aa0*/  LDG.E.U16 R46, desc[UR8][R46.64] ;  /* 0x000000082e2e7981 */ /* 0x000ee2000c1e1500 */
[----:B------:R-:W-:Y:S01]  /*1ab0*/  IADD3 R52, P3, PT, R121, R4, RZ ;  /* 0x0000000479347210 */ /* 0x000fe20007f7e0ff */
[----:B-1----:R-:W-:Y:S01]  /*1ac0*/  IMAD R49, R5, 0x25, RZ ;  /* 0x0000002505317824 */ /* 0x002fe200078e02ff */
[----:B------:R-:W1:Y:S01]  /*1ad0*/  LDC R133, c[0x0][0x3b8] ;  /* 0x0000ee00ff857b82 */ /* 0x000e620000000800 */
[----:B------:R0:W3:Y:S03]  /*1ae0*/  LDG.E.U16 R44, desc[UR8][R50.64] ;  /* 0x00000008322c7981 */ /* 0x0000e6000c1e1500 */
[----:B------:R-:W-:Y:S01]  /*1af0*/  LEA.HI.X.SX32 R135, R49, R6, 0x1, P1 ;  /* 0x0000000631877211 */ /* 0x000fe200008f0eff */
[----:B------:R-:W-:Y:S01]  /*1b00*/  IMAD R181, R5, 0xe4, RZ ;  /* 0x000000e405b57824 */ /* 0x000fe200078e02ff */
[----:B------:R-:W-:Y:S01]  /*1b10*/  IADD3 R62, P1, PT, R159, R4, RZ ;  /* 0x000000049f3e7210 */ /* 0x000fe20007f3e0ff */
[----:B------:R-:W-:Y:S01]  /*1b20*/  IMAD R57, R5, 0x2d, RZ ;  /* 0x0000002d05397824 */ /* 0x000fe200078e02ff */
[----:B------:R-:W-:Y:S01]  /*1b30*/  LEA.HI.X.SX32 R53, R63, R6, 0x1, P3 ;  /* 0x000000063f357211 */ /* 0x000fe200018f0eff */
[----:B------:R0:W3:Y:S01]  /*1b40*/  LDG.E.U16 R47, desc[UR8][R54.64] ;  /* 0x00000008362f7981 */ /* 0x0000e2000c1e1500 */
[----:B------:R-:W1:Y:S01]  /*1b50*/  LDC R90, c[0x0][0x3b8] ;  /* 0x0000ee00ff5a7b82 */ /* 0x000e620000000800 */
[----:B0-----:R-:W-:-:S02]  /*1b60*/  IADD3 R50, P2, PT, R157, R4, RZ ;  /* 0x000000049d327210 */ /* 0x001fc40007f5e0ff */
[----:B------:R-:W-:Y:S01]  /*1b70*/  LEA.HI.X.SX32 R63, R61, R6, 0x1, P1 ;  /* 0x000000063d3f7211 */ /* 0x000fe200008f0eff */
[----:B------:R-:W3:Y:S01]  /*1b80*/  LDG.E.U16 R48, desc[UR8][R52.64] ;  /* 0x0000000834307981 */ /* 0x000ee2000c1e1500 */
[----:B------:R-:W-:Y:S02]  /*1b90*/  IADD3 R58, P1, PT, R67, R4, RZ ;  /* 0x00000004433a7210 */ /* 0x000fe40007f3e0ff */
[----:B------:R-:W-:Y:S01]  /*1ba0*/  LEA.HI.X.SX32 R51, R59, R6, 0x1, P2 ;  /* 0x000000063b337211 */ /* 0x000fe200010f0eff */
[----:B------:R-:W0:Y:S01]  /*1bb0*/  LDC R92, c[0x0][0x3b8] ;  /* 0x0000ee00ff5c7b82 */ /* 0x000e220000000800 */
[-C--:B------:R-:W-:Y:S01]  /*1bc0*/  IADD3 R56, P3, PT, R167, R4.reuse, RZ ;  /* 0x00000004a7387210 */ /* 0x080fe20007f7e0ff */
[----:B------:R-:W3:Y:S01]  /*1bd0*/  LDG.E.U16 R134, desc[UR8][R134.64] ;  /* 0x0000000886867981 */ /* 0x000ee2000c1e1500 */
[----:B------:R-:W-:Y:S02]  /*1be0*/  IADD3 R60, P2, PT, R165, R4, RZ ;  /* 0x00000004a53c7210 */ /* 0x000fe40007f5e0ff */
[-C--:B------:R-:W-:Y:S01]  /*1bf0*/  LEA.HI.X.SX32 R59, R57, R6.reuse, 0x1, P1 ;  /* 0x00000006393b7211 */ /* 0x080fe200008f0eff */
[----:B------:R-:W3:Y:S01]  /*1c00*/  LDG.E.U16 R49, desc[UR8][R50.64] ;  /* 0x0000000832317981 */ /* 0x000ee2000c1e1500 */
[-C--:B------:R-:W-:Y:S01]  /*1c10*/  LEA.HI.X.SX32 R57, R67, R6.reuse, 0x1, P3 ;  /* 0x0000000643397211 */ /* 0x080fe200018f0eff */
[----:B------:R-:W-:Y:S01]  /*1c20*/  IMAD R67, R5, 0x6a, RZ ;  /* 0x0000006a05437824 */ /* 0x000fe200078e02ff */
[----:B------:R-:W-:Y:S01]  /*1c30*/  LEA.HI.X.SX32 R61, R65, R6, 0x1, P2 ;  /* 0x00000006413d7211 */ /* 0x000fe200010f0eff */
[----:B------:R-:W3:Y:S01]  /*1c40*/  LDG.E.U16 R52, desc[UR8][R58.64] ;  /* 0x000000083a347981 */ /* 0x000ee2000c1e1500 */
[-C--:B------:R-:W-:Y:S01]  /*1c50*/  IADD3 R54, P2, PT, R173, R4.reuse, RZ ;  /* 0x00000004ad367210 */ /* 0x080fe20007f5e0ff */
[----:B------:R-:W-:Y:S01]  /*1c60*/  IMAD R65, R5, 0x35, RZ ;  /* 0x0000003505417824 */ /* 0x000fe200078e02ff */
[----:B------:R-:W-:Y:S01]  /*1c70*/  IADD3 R68, P1, PT, R67, R4, RZ ;  /* 0x0000000443447210 */ /* 0x000fe20007f3e0ff */
[----:B------:R-:W3:Y:S01]  /*1c80*/  LDG.E.U16 R53, desc[UR8][R56.64] ;  /* 0x0000000838357981 */ /* 0x000ee2000c1e1500 */
[----:B------:R-:W-:Y:S01]  /*1c90*/  LEA.HI.X.SX32 R55, R69, R6, 0x1, P2 ;  /* 0x0000000645377211 */ /* 0x000fe200010f0eff */
[----:B------:R-:W0:Y:S01]  /*1ca0*/  LDC R94, c[0x0][0x3b8] ;  /* 0x0000ee00ff5e7b82 */ /* 0x000e220000000800 */
[----:B------:R-:W-:Y:S01]  /*1cb0*/  IADD3 R66, P2, PT, R175, R4, RZ ;  /* 0x00000004af427210 */ /* 0x000fe20007f5e0ff */
[----:B------:R1:W3:Y:S01]  /*1cc0*/  LDG.E.U16 R50, desc[UR8][R62.64] ;  /* 0x000000083e327981 */ /* 0x0002e2000c1e1500 */
[----:B------:R-:W-:-:S02]  /*1cd0*/  LEA.HI.X.SX32 R69, R65, R6, 0x1, P1 ;  /* 0x0000000641457211 */ /* 0x000fc400008f0eff */
[----:B------:R-:W-:Y:S01]  /*1ce0*/  IADD3 R64, P1, PT, R73, R4, RZ ;  /* 0x0000000449407210 */ /* 0x000fe20007f3e0ff */
[----:B------:R1:W3:Y:S01]  /*1cf0*/  LDG.E.U16 R51, desc[UR8][R60.64] ;  /* 0x000000083c337981 */ /* 0x0002e2000c1e1500 */
[----:B------:R-:W-:Y:S01]  /*1d00*/  LEA.HI.X.SX32 R67, R67, R6, 0x1, P2 ;  /* 0x0000000643437211 */ /* 0x000fe200010f0eff */
[----:B------:R-:W0:Y:S02]  /*1d10*/  LDC R96, c[0x0][0x3b8] ;  /* 0x0000ee00ff607b82 */ /* 0x000e240000000800 */
[----:B------:R-:W3:Y:S01]  /*1d20*/  LDG.E.U16 R54, desc[UR8][R54.64] ;  /* 0x0000000836367981 */ /* 0x000ee2000c1e1500 */
[----:B-1----:R-:W-:Y:S01]  /*1d30*/  IMAD R63, R5, 0x3d, RZ ;  /* 0x0000003d053f7824 */ /* 0x002fe200078e02ff */
[-C--:B------:R-:W-:Y:S02]  /*1d40*/  IADD3 R62, P2, PT, R183, R4.reuse, RZ ;  /* 0x00000004b73e7210 */ /* 0x080fe40007f5e0ff */
[----:B------:R-:W3:Y:S01]  /*1d50*/  LDG.E.U16 R56, desc[UR8][R66.64] ;  /* 0x0000000842387981 */ /* 0x000ee2000c1e1500 */
[----:B------:R-:W-:Y:S01]  /*1d60*/  IADD3 R60, P3, PT, R181, R4, RZ ;  /* 0x00000004b53c7210 */ /* 0x000fe20007f7e0ff */
[----:B------:R-:W1:Y:S01]  /*1d70*/  LDC R98, c[0x0][0x3b8] ;  /* 0x0000ee00ff627b82 */ /* 0x000e620000000800 */
[-C--:B------:R-:W-:Y:S01]  /*1d80*/  LEA.HI.X.SX32 R65, R63, R6.reuse, 0x1, P1 ;  /* 0x000000063f417211 */ /* 0x080fe200008f0eff */
[----:B------:R-:W3:Y:S01]  /*1d90*/  LDG.E.U16 R148, desc[UR8][R148.64] ;  /* 0x0000000894947981 */ /* 0x000ee2000c1e1500 */
[-C--:B------:R-:W-:Y:S01]  /*1da0*/  LEA.HI.X.SX32 R61, R71, R6.reuse, 0x1, P3 ;  /* 0x00000006473d7211 */ /* 0x080fe200018f0eff */
[----:B------:R-:W-:Y:S01]  /*1db0*/  IMAD R71, R5, 0x23, RZ ;  /* 0x0000002305477824 */ /* 0x000fe200078e02ff */
[----:B------:R-:W-:Y:S01]  /*1dc0*/  LEA.HI.X.SX32 R63, R73, R6, 0x1, P2 ;  /* 0x00000006493f7211 */ /* 0x000fe200010f0eff */
[----:B------:R0:W3:Y:S01]  /*1dd0*/  LDG.E.U16 R55, desc[UR8][R68.64] ;  /* 0x0000000844377981 */ /* 0x0000e2000c1e1500 */
[----:B------:R-:W-:Y:S01]  /*1de0*/  IADD3 R138, P1, PT, R226, R4, RZ ;  /* 0x00000004e28a7210 */ /* 0x000fe20007f3e0ff */
[----:B------:R-:W-:Y:S01]  /*1df0*/  IMAD R73, R5, 0x33, RZ ;  /* 0x0000003305497824 */ /* 0x000fe200078e02ff */
[----:B------:R-:W1:Y:S01]  /*1e00*/  LDC R100, c[0x0][0x3b8] ;  /* 0x0000ee00ff647b82 */ /* 0x000e620000000800 */
[----:B------:R0:W3:Y:S01]  /*1e10*/  LDG.E.U16 R57, desc[UR8][R60.64] ;  /* 0x000000083c397981 */ /* 0x0000e2000c1e1500 */
[----:B------:R-:W-:-:S03]  /*1e20*/  LEA.HI.X.SX32 R139, R71, R6, 0x1, P1 ;  /* 0x00000006478b7211 */ /* 0x000fc600008f0eff */
[----:B------:R0:W3:Y:S02]  /*1e30*/  LDG.E.U16 R58, desc[UR8][R64.64] ;  /* 0x00000008403a7981 */ /* 0x0000e4000c1e1500 */
[----:B0-----:R-:W-:Y:S01]  /*1e40*/  IMAD R69, R5, 0x2b, RZ ;  /* 0x0000002b05457824 */ /* 0x001fe200078e02ff */
[----:B------:R-:W0:Y:S01]  /*1e50*/  LDC R102, c[0x0][0x3b8] ;  /* 0x0000ee00ff667b82 */ /* 0x000e220000000800 */
[----:B------:R1:W3:Y:S01]  /*1e60*/  LDG.E.U16 R59, desc[UR8][R62.64] ;  /* 0x000000083e3b7981 */ /* 0x0002e2000c1e1500 */
[-C--:B------:R-:W-:Y:S01]  /*1e70*/  IADD3 R60, P2, PT, R227, R4.reuse, RZ ;  /* 0x00000004e33c7210 */ /* 0x080fe20007f5e0ff */
[C---:B------:R-:W-:Y:S02]  /*1e80*/  IMAD R67, R5.reuse, 0x43, RZ ;  /* 0x0000004305437824 */ /* 0x040fe400078e02ff */
[----:B------:R-:W3:Y:S01]  /*1e90*/  LDG.E.U16 R138, desc[UR8][R138.64] ;  /* 0x000000088a8a7981 */ /* 0x000ee2000c1e1500 */
[-C--:B------:R-:W-:Y:S02]  /*1ea0*/  IADD3 R64, P3, PT, R232, R4.reuse, RZ ;  /* 0x00000004e8407210 */ /* 0x080fe40007f7e0ff */
[----:B------:R-:W0:Y:S01]  /*1eb0*/  LDC R104, c[0x0][0x3b8] ;  /* 0x0000ee00ff687b82 */ /* 0x000e220000000800 */
[----:B------:R-:W3:Y:S01]  /*1ec0*/  LDG.E.U16 R150, desc[UR8][R150.64] ;  /* 0x0000000896967981 */ /* 0x000ee2000c1e1500 */
[----:B-1----:R-:W-:Y:S01]  /*1ed0*/  IMAD R63, R5, 0x3b, RZ ;  /* 0x0000003b053f7824 */ /* 0x002fe200078e02ff */
[----:B------:R-:W-:-:S02]  /*1ee0*/  IADD3 R62, P1, PT, R237, R4, RZ ;  /* 0x00000004ed3e7210 */ /* 0x000fc40007f3e0ff */
[----:B------:R-:W3:Y:S01]  /*1ef0*/  LDG.E.U16 R140, desc[UR8][R140.64] ;  /* 0x000000088c8c7981 */ /* 0x000ee2000c1e1500 */
[-C--:B------:R-:W-:Y:S02]  /*1f00*/  LEA.HI.X.SX32 R61, R69, R6.reuse, 0x1, P2 ;  /* 0x00000006453d7211 */ /* 0x080fe400010f0eff */
[-C--:B------:R-:W-:Y:S01]  /*1f10*/  LEA.HI.X.SX32 R65, R73, R6.reuse, 0x1, P3 ;  /* 0x0000000649417211 */ /* 0x080fe200018f0eff */
[----:B------:R-:W1:Y:S01]  /*1f20*/  LDC R110, c[0x0][0x3b8] ;  /* 0x0000ee00ff6e7b82 */ /* 0x000e620000000800 */
[----:B------:R-:W-:Y:S01]  /*1f30*/  LEA.HI.X.SX32 R63, R63, R6, 0x1, P1 ;  /* 0x000000063f3f7211 */ /* 0x000fe200008f0eff */
[----:B------:R-:W3:Y:S01]  /*1f40*/  LDG.E.U16 R60, desc[UR8][R60.64] ;  /* 0x000000083c3c7981 */ /* 0x000ee2000c1e1500 */
[-C--:B------:R-:W-:Y:S01]  /*1f50*/  IADD3 R70, P1, PT, R236, R4.reuse, RZ ;  /* 0x00000004ec467210 */ /* 0x080fe20007f3e0ff */
[C---:B------:R-:W-:Y:S01]  /*1f60*/  IMAD R69, R5.reuse, 0x4b, RZ ;  /* 0x0000004b05457824 */ /* 0x040fe200078e02ff */
[----:B------:R-:W-:Y:S01]  /*1f70*/  IADD3 R68, P3, PT, R234, R4, RZ ;  /* 0x00000004ea447210 */ /* 0x000fe20007f7e0ff */
[----:B------:R-:W-:Y:S01]  /*1f80*/  IMAD R73, R5, 0x53, RZ ;  /* 0x0000005305497824 */ /* 0x000fe200078e02ff */
[----:B------:R-:W-:Y:S01]  /*1f90*/  LEA.HI.X.SX32 R71, R67, R6, 0x1, P1 ;  /* 0x0000000643477211 */ /* 0x000fe200008f0eff */
[----:B------:R-:W-:Y:S01]  /*1fa0*/  IMAD R67, R5, 0x5b, RZ ;  /* 0x0000005b05437824 */ /* 0x000fe200078e02ff */
[----:B------:R-:W-:Y:S01]  /*1fb0*/  IADD3 R66, P1, PT, R233, R4, RZ ;  /* 0x00000004e9427210 */ /* 0x000fe20007f3e0ff */
[----:B------:R-:W3:Y:S01]  /*1fc0*/  LDG.E.U16 R62, desc[UR8][R62.64] ;  /* 0x000000083e3e7981 */ /* 0x000ee2000c1e1500 */
[----:B------:R-:W0:Y:S03]  /*1fd0*/  LDC R108, c[0x0][0x3b8] ;  /* 0x0000ee00ff6c7b82 */ /* 0x000e260000000800 */
[----:B------:R1:W3:Y:S01]  /*1fe0*/  LDG.E.U16 R61, desc[UR8][R64.64] ;  /* 0x00000008403d7981 */ /* 0x0002e2000c1e1500 */
[----:B------:R-:W-:-:S02]  /*1ff0*/  LEA.HI.X.SX32 R67, R67, R6, 0x1, P1 ;  /* 0x0000000643437211 */ /* 0x000fc400008f0eff */
[-C--:B------:R-:W-:Y:S01]  /*2000*/  IADD3 R74, P1, PT, R231, R4.reuse, RZ ;  /* 0x00000004e74a7210 */ /* 0x080fe20007f3e0ff */
[----:B------:R-:W3:Y:S01]  /*2010*/  LDG.E.U16 R176, desc[UR8][R176.64] ;  /* 0x00000008b0b07981 */ /* 0x000ee2000c1e1500 */
[----:B------:R-:W0:Y:S03]  /*2020*/  LDC R114, c[0x0][0x3b8] ;  /* 0x0000ee00ff727b82 */ /* 0x000e260000000800 */
[----:B------:R1:W3:Y:S02]  /*2030*/  LDG.E.U16 R63, desc[UR8][R70.64] ;  /* 0x00000008463f7981 */ /* 0x0002e4000c1e1500 */
[----:B-1----:R-:W-:Y:S02]  /*2040*/  IADD3 R64, P2, PT, R235, R4, RZ ;  /* 0x00000004eb407210 */ /* 0x002fe40007f5e0ff */
[----:B------:R-:W3:Y:S01]  /*2050*/  LDG.E.U16 R66, desc[UR8][R66.64] ;  /* 0x0000000842427981 */ /* 0x000ee2000c1e1500 */
[----:B------:R-:W1:Y:S01]  /*2060*/  LDC R106, c[0x0][0x3b8] ;  /* 0x0000ee00ff6a7b82 */ /* 0x000e620000000800 */
[----:B------:R-:W-:-:S02]  /*2070*/  LEA.HI.X.SX32 R65, R69, R6, 0x1, P2 ;  /* 0x0000000645417211 */ /* 0x000fc400010f0eff */
[----:B------:R-:W-:Y:S01]  /*2080*/  LEA.HI.X.SX32 R69, R73, R6, 0x1, P3 ;  /* 0x0000000649457211 */ /* 0x000fe200018f0eff */
[C---:B------:R-:W-:Y:S01]  /*2090*/  IMAD R73, R5.reuse, 0x63, RZ ;  /* 0x0000006305497824 */ /* 0x040fe200078e02ff */
[----:B------:R-:W3:Y:S01]  /*20a0*/  LDG.E.U16 R152, desc[UR8][R152.64] ;  /* 0x0000000898987981 */ /* 0x000ee2000c1e1500 */
[----:B------:R-:W-:Y:S01]  /*20b0*/  IMAD R71, R5, 0x73, RZ ;  /* 0x0000007305477824 */ /* 0x000fe200078e02ff */
[----:B------:R-:W-:Y:S01]  /*20c0*/  IADD3 R72, P3, PT, R229, R4, RZ ;  /* 0x00000004e5487210 */ /* 0x000fe20007f7e0ff */
[----:B------:R-:W-:Y:S01]  /*20d0*/  IMAD R135, R110, 0x1b2, RZ ;  /* 0x000001b26e877824 */ /* 0x000fe200078e02ff */
[----:B------:R-:W3:Y:S01]  /*20e0*/  LDG.E.U16 R64, desc[UR8][R64.64] ;  /* 0x0000000840407981 */ /* 0x000ee2000c1e1500 */
[----:B------:R-:W-:Y:S01]  /*20f0*/  LEA.HI.X.SX32 R75, R73, R6, 0x1, P1 ;  /* 0x00000006494b7211 */ /* 0x000fe200008f0eff */
[----:B------:R-:W0:Y:S01]  /*2100*/  LDC R128, c[0x0][0x3b8] ;  /* 0x0000ee00ff807b82 */ /* 0x000e220000000800 */
[----:B------:R-:W-:Y:S01]  /*2110*/  IADD3 R70, P1, PT, R228, R4, RZ ;  /* 0x00000004e4467210 */ /* 0x000fe20007f3e0ff */
[----:B------:R-:W3:Y:S01]  /*2120*/  LDG.E.U16 R178, desc[UR8][R178.64] ;  /* 0x00000008b2b27981 */ /* 0x000ee2000c1e1500 */
[----:B------:R-:W-:-:S03]  /*2130*/  LEA.HI.X.SX32 R73, R71, R6, 0x1, P3 ;  /* 0x0000000647497211 */ /* 0x000fc600018f0eff */
[----:B------:R-:W3:Y:S02]  /*2140*/  LDG.E.U16 R160, desc[UR8][R160.64] ;  /* 0x00000008a0a07981 */ /* 0x000ee4000c1e1500 */
[----:B------:R-:W0:Y:S02]  /*2150*/  LDC R130, c[0x0][0x3b8] ;  /* 0x0000ee00ff827b82 */ /* 0x000e240000000800 */
[----:B------:R1:W3:Y:S01]  /*2160*/  LDG.E.U16 R65, desc[UR8][R68.64] ;  /* 0x0000000844417981 */ /* 0x0002e2000c1e1500 */
[----:B------:R-:W-:Y:S02]  /*2170*/  LEA.HI.X.SX32 R71, R127, R6, 0x1, P1 ;  /* 0x000000067f477211 */ /* 0x000fe400008f0eff */
[-C--:B------:R-:W-:Y:S01]  /*2180*/  LEA R190, P1, R5, R4.reuse, 0x3 ;  /* 0x0000000405be7211 */ /* 0x080fe200078218ff */
[----:B------:R1:W3:Y:S02]  /*2190*/  LDG.E.U16 R67, desc[UR8][R74.64] ;  /* 0x000000084a437981 */ /* 0x0002e4000c1e1500 */
[----:B------:R-:W0:Y:S02]  /*21a0*/  LDC R142, c[0x0][0x3b8] ;  /* 0x0000ee00ff8e7b82 */ /* 0x000e240000000800 */
[----:B------:R1:W3:Y:S02]  /*21b0*/  LDG.E.U16 R70, desc[UR8][R70.64] ;  /* 0x0000000846467981 */ /* 0x0002e4000c1e1500 */
[----:B-1----:R-:W-:-:S02]  /*21c0*/  IADD3 R68, P2, PT, R230, R4, RZ ;  /* 0x00000004e6447210 */ /* 0x002fc40007f5e0ff */
[----:B------:R-:W3:Y:S02]  /*21d0*/  LDG.E.U16 R154, desc[UR8][R154.64] ;  /* 0x000000089a9a7981 */ /* 0x000ee4000c1e1500 */
[-C--:B------:R-:W-:Y:S01]  /*21e0*/  LEA.HI.X.SX32 R69, R111, R6.reuse, 0x1, P2 ;  /* 0x000000066f457211 */ /* 0x080fe200010f0eff */
[----:B------:R-:W1:Y:S01]  /*21f0*/  LDC R149, c[0x0][0x3b8] ;  /* 0x0000ee00ff957b82 */ /* 0x000e620000000800 */
[C---:B------:R-:W-:Y:S01]  /*2200*/  SHF.L.U32 R75, R5.reuse, 0x2, RZ ;  /* 0x00000002054b7819 */ /* 0x040fe200000006ff */
[----:B------:R-:W3:Y:S01]  /*2210*/  LDG.E.U16 R144, desc[UR8][R144.64] ;  /* 0x0000000890907981 */ /* 0x000ee2000c1e1500 */
[----:B------:R-:W-:Y:S02]  /*2220*/  SHF.L.U32 R71, R5, 0x6, RZ ;  /* 0x0000000605477819 */ /* 0x000fe400000006ff */
[----:B------:R-:W-:Y:S01]  /*2230*/  LEA.HI.X.SX32 R191, R75, R6, 0x1, P1 ;  /* 0x000000064bbf7211 */ /* 0x000fe200008f0eff */
[----:B------:R-:W3:Y:S01]  /*2240*/  LDG.E.U16 R68, desc[UR8][R68.64] ;  /* 0x0000000844447981 */ /* 0x000ee2000c1e1500 */
[----:B------:R-:W-:Y:S01]  /*2250*/  SHF.L.U32 R111, R5, 0x4, RZ ;  /* 0x00000004056f7819 */ /* 0x000fe200000006ff */
[----:B------:R-:W1:Y:S01]  /*2260*/  LDC R151, c[0x0][0x3b8] ;  /* 0x0000ee00ff977b82 */ /* 0x000e620000000800 */
[----:B--2---:R-:W-:Y:S01]  /*2270*/  LEA R74, P2, R129, R4, 0x5 ;  /* 0x00000004814a7211 */ /* 0x004fe200078428ff */
[----:B------:R-:W2:Y:S01]  /*2280*/  LDG.E.U16 R168, desc[UR8][R168.64] ;  /* 0x00000008a8a87981 */ /* 0x000ea2000c1e1500 */
[----:B------:R-:W-:-:S02]  /*2290*/  SHF.L.U32 R127, R5, 0x5, RZ ;  /* 0x00000005057f7819 */ /* 0x000fc400000006ff */
[----:B------:R-:W-:Y:S01]  /*22a0*/  LEA R146, P3, R147, R4, 0x6 ;  /* 0x0000000493927211 */ /* 0x000fe200078630ff */
[----:B0-----:R-:W-:Y:S01]  /*22b0*/  IMAD R139, R130, 0x154, RZ ;  /* 0x00000154828b7824 */ /* 0x001fe200078e02ff */
[----:B------:R-:W2:Y:S01]  /*22c0*/  LDG.E.U16 R170, desc[UR8][R170.64] ;  /* 0x00000008aaaa7981 */ /* 0x000ea2000c1e1500 */
[----:B------:R-:W0:Y:S03]  /*22d0*/  LDC R153, c[0x0][0x3b8] ;  /* 0x0000ee00ff997b82 */ /* 0x000e260000000800 */
[----:B------:R1:W2:Y:S01]  /*22e0*/  LDG.E.U16 R69, desc[UR8][R72.64] ;  /* 0x0000000848457981 */ /* 0x0002a2000c1e1500 */
[-C--:B------:R-:W-:Y:S02]  /*22f0*/  LEA.HI.X.SX32 R75, R111, R6.reuse, 0x1, P2 ;  /* 0x000000066f4b7211 */ /* 0x080fe400010f0eff */
[----:B------:R-:W-:Y:S01]  /*2300*/  LEA.HI.X.SX32 R147, R127, R6, 0x1, P3 ;  /* 0x000000067f937211 */ /* 0x000fe200018f0eff */
[----:B------:R-:W-:Y:S01]  /*2310*/  IMAD R129, R78, 0x120, RZ ;  /* 0x000001204e817824 */ /* 0x000fe200078e02ff */
[----:B------:R-:W0:Y:S01]  /*2320*/  LDC R130, c[0x0][0x3b8] ;  /* 0x0000ee00ff827b82 */ /* 0x000e220000000800 */
[----:B------:R-:W2:Y:S01]  /*2330*/  LDG.E.U16 R162, desc[UR8][R162.64] ;  /* 0x00000008a2a27981 */ /* 0x000ea2000c1e1500 */
[----:B-1----:R-:W-:Y:S01]  /*2340*/  LEA R72, P1, R131, R4, 0x7 ;  /* 0x0000000483487211 */ /* 0x002fe200078238ff */
[----:B------:R-:W-:Y:S01]  /*2350*/  IMAD R127, R76, 0x110, RZ ;  /* 0x000001104c7f7824 */ /* 0x000fe200078e02ff */
[----:B------:R-:W-:Y:S01]  /*2360*/  SHF.L.U32 R111, R5, 0x7, RZ ;  /* 0x00000007056f7819 */ /* 0x000fe200000006ff */
[----:B------:R1:W2:Y:S01]  /*2370*/  LDG.E.U16 R172, desc[UR8][R74.64] ;  /* 0x000000084aac7981 */ /* 0x0002a2000c1e1500 */
[----:B------:R-:W-:-:S02]  /*2380*/  LEA.HI.X.SX32 R73, R71, R6, 0x1, P1 ;  /* 0x0000000647497211 */ /* 0x000fc400008f0eff */
[----:B------:R-:W0:Y:S01]  /*2390*/  LDC R177, c[0x0][0x3b8] ;  /* 0x0000ee00ffb17b82 */ /* 0x000e220000000800 */
[----:B------:R-:W2:Y:S04]  /*23a0*/  LDG.E.U16 R146, desc[UR8][R146.64] ;  /* 0x0000000892927981 */ /* 0x000ea8000c1e1500 */
[----:B------:R1:W2:Y:S02]  /*23b0*/  LDG.E.U16 R71, desc[UR8][R72.64] ;  /* 0x0000000848477981 */ /* 0x0002a4000c1e1500 */
[----:B-1----:R-:W-:Y:S01]  /*23c0*/  IMAD R75, R80, 0x130, RZ ;  /* 0x00000130504b7824 */ /* 0x002fe200078e02ff */
[-C--:B------:R-:W-:Y:S01]  /*23d0*/  IADD3 R80, P2, PT, R127, R4.reuse, RZ ;  /* 0x000000047f507210 */ /* 0x080fe20007f5e0ff */
[----:B------:R-:W-:Y:S01]  /*23e0*/  IMAD R131, R102, 0x172, RZ ;  /* 0x0000017266837824 */ /* 0x000fe200078e02ff */
[----:B------:R-:W1:Y:S01]  /*23f0*/  LDC R179, c[0x0][0x3b8] ;  /* 0x0000ee00ffb37b82 */ /* 0x000e620000000800 */
[----:B------:R-:W-:Y:S01]  /*2400*/  IMAD R161, R142, 0x186, RZ ;  /* 0x000001868ea17824 */ /* 0x000fe200078e02ff */
[----:B------:R-:W2:Y:S01]  /*2410*/  LDG.E.U16 R184, desc[UR8][R184.64] ;  /* 0x00000008b8b87981 */ /* 0x000ea2000c1e1500 */
[----:B------:R-:W-:Y:S01]  /*2420*/  LEA R72, P1, R133, R4, 0x8 ;  /* 0x0000000485487211 */ /* 0x000fe200078240ff */
[----:B------:R-:W-:Y:S01]  /*2430*/  IMAD R149, R149, 0x1a6, RZ ;  /* 0x000001a695957824 */ /* 0x000fe200078e02ff */
[----:B------:R-:W-:-:S03]  /*2440*/  LEA.HI.X.SX32 R81, R81, R6, 0x1, P2 ;  /* 0x0000000651517211 */ /* 0x000fc600010f0eff */
[----:B------:R-:W0:Y:S01]  /*2450*/  LDC R147, c[0x0][0x3b8] ;  /* 0x0000ee00ff937b82 */ /* 0x000e220000000800 */
[----:B------:R-:W-:Y:S01]  /*2460*/  LEA.HI.X.SX32 R73, R111, R6, 0x1, P1 ;  /* 0x000000066f497211 */ /* 0x000fe200008f0eff */
[----:B------:R-:W-:Y:S01]  /*2470*/  IMAD R111, R82, 0x140, RZ ;  /* 0x00000140526f7824 */ /* 0x000fe200078e02ff */
[-C--:B------:R-:W-:Y:S01]  /*2480*/  IADD3 R74, P1, PT, R129, R4.reuse, RZ ;  /* 0x00000004814a7210 */ /* 0x080fe20007f3e0ff */
[----:B------:R-:W2:Y:S01]  /*2490*/  LDG.E.U16 R186, desc[UR8][R186.64] ;  /* 0x00000008baba7981 */ /* 0x000ea2000c1e1500 */
[-C--:B------:R-:W-:Y:S02]  /*24a0*/  IADD3 R78, P3, PT, R75, R4.reuse, RZ ;  /* 0x000000044b4e7210 */ /* 0x080fe40007f7e0ff */
[----:B------:R-:W-:Y:S01]  /*24b0*/  IADD3 R76, P2, PT, R111, R4, RZ ;  /* 0x000000046f4c7210 */ /* 0x000fe20007f5e0ff */
[----:B------:R-:W-:Y:S01]  /*24c0*/  IMAD R127, R88, 0x170, RZ ;  /* 0x00000170587f7824 */ /* 0x000fe200078e02ff */
[-C--:B------:R-:W-:Y:S01]  /*24d0*/  LEA.HI.X.SX32 R75, R77, R6.reuse, 0x1, P1 ;  /* 0x000000064d4b7211 */ /* 0x080fe200008f0eff */
[----:B------:R-:W0:Y:S01]  /*24e0*/  LDC R88, c[0x0][0x3b8] ;  /* 0x0000ee00ff587b82 */ /* 0x000e220000000800 */
[-C--:B------:R-:W-:Y:S01]  /*24f0*/  LEA.HI.X.SX32 R77, R105, R6.reuse, 0x1, P2 ;  /* 0x00000006694d7211 */ /* 0x080fe200010f0eff */
[----:B------:R-:W-:Y:S01]  /*2500*/  IMAD R105, R84, 0x150, RZ ;  /* 0x0000015054697824 */ /* 0x000fe200078e02ff */
[----:B------:R-:W2:Y:S01]  /*2510*/  LDG.E.U16 R72, desc[UR8][R72.64] ;  /* 0x0000000848487981 */ /* 0x000ea2000c1e1500 */
[----:B------:R-:W-:Y:S01]  /*2520*/  LEA.HI.X.SX32 R79, R79, R6, 0x1, P3 ;  /* 0x000000064f4f7211 */ /* 0x000fe200018f0eff */
[----:B------:R-:W-:-:S02]  /*2530*/  IMAD R111, R86, 0x160, RZ ;  /* 0x00000160566f7824 */ /* 0x000fc400078e02ff */
[----:B------:R-:W-:Y:S01]  /*2540*/  IADD3 R84, P1, PT, R105, R4, RZ ;  /* 0x0000000469547210 */ /* 0x000fe20007f3e0ff */
[----:B------:R-:W2:Y:S01]  /*2550*/  LDG.E.U16 R74, desc[UR8][R74.64] ;  /* 0x000000084a4a7981 */ /* 0x000ea2000c1e1500 */
[----:B------:R-:W1:Y:S03]  /*2560*/  LDC R133, c[0x0][0x3b8] ;  /* 0x0000ee00ff857b82 */ /* 0x000e660000000800 */
[----:B------:R-:W2:Y:S04]  /*2570*/  LDG.E.U16 R76, desc[UR8][R76.64] ;  /* 0x000000084c4c7981 */ /* 0x000ea8000c1e1500 */
[----:B------:R4:W2:Y:S01]  /*2580*/  LDG.E.U16 R73, desc[UR8][R80.64] ;  /* 0x0000000850497981 */ /* 0x0008a2000c1e1500 */
[----:B------:R-:W-:Y:S01]  /*2590*/  LEA.HI.X.SX32 R85, R85, R6, 0x1, P1 ;  /* 0x0000000655557211 */ /* 0x000fe200008f0eff */
[----:B------:R-:W1:Y:S02]  /*25a0*/  LDC R155, c[0x0][0x3b8] ;  /* 0x0000ee00ff9b7b82 */ /* 0x000e640000000800 */
[----:B------:R4:W2:Y:S01]  /*25b0*/  LDG.E.U16 R75, desc[UR8][R78.64] ;  /* 0x000000084e4b7981 */ /* 0x0008a2000c1e1500 */
[----:B------:R-:W-:Y:S01]  /*25c0*/  IADD3 R82, P3, PT, R127, R4, RZ ;  /* 0x000000047f527210 */ /* 0x000fe20007f7e0ff */
[----:B------:R-:W-:-:S02]  /*25d0*/  IMAD R105, R94, 0x1a0, RZ ;  /* 0x000001a05e697824 */ /* 0x000fc400078e02ff */
[----:B------:R0:W2:Y:S01]  /*25e0*/  LDG.E.U16 R77, desc[UR8][R84.64] ;  /* 0x00000008544d7981 */ /* 0x0000a2000c1e1500 */
[----:B----4-:R-:W-:Y:S01]  /*25f0*/  IMAD R81, R90, 0x180, RZ ;  /* 0x000001805a517824 */ /* 0x010fe200078e02ff */
[----:B------:R-:W4:Y:S01]  /*2600*/  LDC R169, c[0x0][0x3b8] ;  /* 0x0000ee00ffa97b82 */ /* 0x000f220000000800 */
[----:B------:R-:W-:Y:S01]  /*2610*/  IMAD R145, R5, 0xcb, RZ ;  /* 0x000000cb05917824 */ /* 0x000fe200078e02ff */
[----:B------:R-:W2:Y:S01]  /*2620*/  LDG.E.U16 R188, desc[UR8][R188.64] ;  /* 0x00000008bcbc7981 */ /* 0x000ea2000c1e1500 */
[-C--:B------:R-:W-:Y:S02]  /*2630*/  IADD3 R78, P2, PT, R111, R4.reuse, RZ ;  /* 0x000000046f4e7210 */ /* 0x080fe40007f5e0ff */
[----:B------:R-:W-:Y:S01]  /*2640*/  IADD3 R80, P1, PT, R81, R4, RZ ;  /* 0x0000000451507210 */ /* 0x000fe20007f3e0ff */
[----:B------:R-:W2:Y:S01]  /*2650*/  LDG.E.U16 R192, desc[UR8][R192.64] ;  /* 0x00000008c0c07981 */ /* 0x000ea2000c1e1500 */
[-C--:B------:R-:W-:Y:S01]  /*2660*/  LEA.HI.X.SX32 R79, R103, R6.reuse, 0x1, P2 ;  /* 0x00000006674f7211 */ /* 0x080fe200010f0eff */
[----:B------:R-:W1:Y:S01]  /*2670*/  LDC R90, c[0x0][0x3b8] ;  /* 0x0000ee00ff5a7b82 */ /* 0x000e620000000800 */
[-C--:B------:R-:W-:Y:S01]  /*2680*/  LEA.HI.X.SX32 R81, R101, R6.reuse, 0x1, P1 ;  /* 0x0000000665517211 */ /* 0x080fe200008f0eff */
[----:B------:R-:W-:Y:S01]  /*2690*/  IMAD R103, R92, 0x190, RZ ;  /* 0x000001905c677824 */ /* 0x000fe200078e02ff */
[----:B------:R-:W-:Y:S01]  /*26a0*/  LEA.HI.X.SX32 R83, R83, R6, 0x1, P3 ;  /* 0x0000000653537211 */ /* 0x000fe200018f0eff */
[----:B------:R-:W2:Y:S04]  /*26b0*/  LDG.E.U16 R78, desc[UR8][R78.64] ;  /* 0x000000084e4e7981 */ /* 0x000ea8000c1e1500 */
[----:B------:R-:W4:Y:S01]  /*26c0*/  LDC R101, c[0x0][0x3b8] ;  /* 0x0000ee00ff657b82 */ /* 0x000f220000000800 */
[----:B------:R-:W-:Y:S01]  /*26d0*/  IADD3 R86, P1, PT, R103, R4, RZ ;  /* 0x0000000467567210 */ /* 0x000fe20007f3e0ff */
[----:B0-----:R-:W-:Y:S01]  /*26e0*/  IMAD R85, R96, 0x1b0, RZ ;  /* 0x000001b060557824 */ /* 0x001fe200078e02ff */
[----:B------:R-:W2:Y:S04]  /*26f0*/  LDG.E.U16 R80, desc[UR8][R80.64] ;  /* 0x0000000850507981 */ /* 0x000ea8000c1e1500 */
[----:B------:R-:W2:Y:S01]  /*2700*/  LDG.E.U16 R190, desc[UR8][R190.64] ;  /* 0x00000008bebe7981 */ /* 0x000ea2000c1e1500 */
[----:B------:R-:W0:Y:S01]  /*2710*/  LDC R92, c[0x0][0x3b8] ;  /* 0x0000ee00ff5c7b82 */ /* 0x000e220000000800 */
[----:B------:R-:W-:Y:S01]  /*2720*/  IMAD R103, R88, 0x1c0, RZ ;  /* 0x000001c058677824 */ /* 0x000fe200078e02ff */
[----:B------:R-:W-:Y:S01]  /*2730*/  LEA.HI.X.SX32 R87, R87, R6, 0x1, P1 ;  /* 0x0000000657577211 */ /* 0x000fe200008f0eff */
[----:B------:R1:W2:Y:S01]  /*2740*/  LDG.E.U16 R79, desc[UR8][R82.64] ;  /* 0x00000008524f7981 */ /* 0x0002a2000c1e1500 */
[----:B------:R-:W-:Y:S01]  /*2750*/  IADD3 R88, P1, PT, R85, R4, RZ ;  /* 0x0000000455587210 */ /* 0x000fe20007f3e0ff */
[----:B------:R-:W-:-:S02]  /*2760*/  IMAD R221, R5, 0x8c, RZ ;  /* 0x0000008c05dd7824 */ /* 0x000fc400078e02ff */
[----:B------:R-:W-:Y:S01]  /*2770*/  IMAD R223, R5, 0x9c, RZ ;  /* 0x0000009c05df7824 */ /* 0x000fe200078e02ff */
[----:B------:R-:W0:Y:S01]  /*2780*/  LDC R94, c[0x0][0x3b8] ;  /* 0x0000ee00ff5e7b82 */ /* 0x000e220000000800 */
[-C--:B------:R-:W-:Y:S01]  /*2790*/  IADD3 R84, P3, PT, R103, R4.reuse, RZ ;  /* 0x0000000467547210 */ /* 0x080fe20007f7e0ff */
[----:B------:R1:W2:Y:S02]  /*27a0*/  LDG.E.U16 R81, desc[UR8][R86.64] ;  /* 0x0000000856517981 */ /* 0x0002a4000c1e1500 */
[----:B-1----:R-:W-:Y:S01]  /*27b0*/  IADD3 R82, P2, PT, R105, R4, RZ ;  /* 0x0000000469527210 */ /* 0x002fe20007f5e0ff */
[----:B------:R-:W-:Y:S01]  /*27c0*/  IMAD R105, R98, 0x1d0, RZ ;  /* 0x000001d062697824 */ /* 0x000fe200078e02ff */
[----:B------:R-:W2:Y:S02]  /*27d0*/  LDG.E.U16 R194, desc[UR8][R194.64] ;  /* 0x00000008c2c27981 */ /* 0x000ea4000c1e1500 */
[----:B------:R-:W1:Y:S01]  /*27e0*/  LDC R96, c[0x0][0x3b8] ;  /* 0x0000ee00ff607b82 */ /* 0x000e620000000800 */
[----:B------:R-:W-:-:S02]  /*27f0*/  LEA.HI.X.SX32 R83, R99, R6, 0x1, P2 ;  /* 0x0000000663537211 */ /* 0x000fc400010f0eff */
[----:B------:R-:W-:Y:S02]  /*2800*/  IADD3 R86, P2, PT, R105, R4, RZ ;  /* 0x0000000469567210 */ /* 0x000fe40007f5e0ff */
[-C--:B------:R-:W-:Y:S01]  /*2810*/  LEA.HI.X.SX32 R85, R97, R6.reuse, 0x1, P3 ;  /* 0x0000000661557211 */ /* 0x080fe200018f0eff */
[----:B------:R-:W-:Y:S02]  /*2820*/  IMAD R103, R100, 0x1e0, RZ ;  /* 0x000001e064677824 */ /* 0x000fe400078e02ff */
[----:B------:R-:W1:Y:S01]  /*2830*/  LDC R98, c[0x0][0x3b8] ;  /* 0x0000ee00ff627b82 */ /* 0x000e620000000800 */
[-C--:B------:R-:W-:Y:S01]  /*2840*/  LEA.HI.X.SX32 R89, R89, R6.reuse, 0x1, P1 ;  /* 0x0000000659597211 */ /* 0x080fe200008f0eff */
[----:B------:R-:W2:Y:S01]  /*2850*/  LDG.E.U16 R82, desc[UR8][R82.64] ;  /* 0x0000000852527981 */ /* 0x000ea2000c1e1500 */
[----:B------:R-:W-:-:S05]  /*2860*/  LEA.HI.X.SX32 R87, R95, R6, 0x1, P2 ;  /* 0x000000065f577211 */ /* 0x000fca00010f0eff */
[----:B------:R-:W1:Y:S01]  /*2870*/  LDC R99, c[0x0][0x3b8] ;  /* 0x0000ee00ff637b82 */ /* 0x000e620000000800 */
[----:B------:R-:W2:Y:S01]  /*2880*/  LDG.E.U16 R84, desc[UR8][R84.64] ;  /* 0x0000000854547981 */ /* 0x000ea2000c1e1500 */
[----:B------:R-:W-:Y:S02]  /*2890*/  IMAD R97, R90, 0x102, RZ ;  /* 0x000001025a617824 */ /* 0x000fe400078e02ff */
[----:B----4-:R-:W-:Y:S01]  /*28a0*/  IMAD R101, R101, 0x1f0, RZ ;  /* 0x000001f065657824 */ /* 0x010fe200078e02ff */
[----:B------:R0:W4:Y:S01]  /*28b0*/  LDG.E.U16 R83, desc[UR8][R88.64] ;  /* 0x0000000858537981 */ /* 0x000122000c1e1500 */
[----:B------:R-:W-:Y:S02]  /*28c0*/  LEA R95, R5, R5, 0x7 ;  /* 0x00000005055f7211 */ /* 0x000fe400078e38ff */
[----:B------:R-:W1:Y:S01]  /*28d0*/  LDC R100, c[0x0][0x3b8] ;  /* 0x0000ee00ff647b82 */ /* 0x000e620000000800 */
[----:B------:R0:W2:Y:S02]  /*28e0*/  LDG.E.U16 R85, desc[UR8][R86.64] ;  /* 0x0000000856557981 */ /* 0x0000a4000c1e1500 */
[----:B0-----:R-:W-:Y:S01]  /*28f0*/  IMAD R89, R92, 0x112, RZ ;  /* 0x000001125c597824 */ /* 0x001fe200078e02ff */
[----:B------:R-:W-:Y:S01]  /*2900*/  IADD3 R88, P1, PT, R97, R4, RZ ;  /* 0x0000000461587210 */ /* 0x000fe20007f3e0ff */
[----:B------:R-:W-:-:S03]  /*2910*/  IMAD R97, R5, 0x89, RZ ;  /* 0x0000008905617824 */ /* 0x000fc600078e02ff */
[----:B------:R-:W0:Y:S01]  /*2920*/  LDC R127, c[0x0][0x3b8] ;  /* 0x0000ee00ff7f7b82 */ /* 0x000e220000000800 */
[-C--:B------:R-:W-:Y:S02]  /*2930*/  IADD3 R86, P2, PT, R103, R4.reuse, RZ ;  /* 0x0000000467567210 */ /* 0x080fe40007f5e0ff */
[----:B------:R-:W-:Y:S02]  /*2940*/  IADD3 R92, P3, PT, R101, R4, RZ ;  /* 0x00000004655c7210 */ /* 0x000fe40007f7e0ff */
[----:B------:R-:W-:-:S03]  /*2950*/  LEA.HI.X.SX32 R87, R93, R6, 0x1, P2 ;  /* 0x000000065d577211 */ /* 0x000fc600010f0eff */
[----:B------:R-:W0:Y:S01]  /*2960*/  LDC R103, c[0x0][0x3b8] ;  /* 0x0000ee00ff677b82 */ /* 0x000e220000000800 */
[----:B------:R-:W-:Y:S02]  /*2970*/  IADD3 R90, P2, PT, R89, R4, RZ ;  /* 0x00000004595a7210 */ /* 0x000fe40007f5e0ff */
[-C--:B------:R-:W-:Y:S01]  /*2980*/  LEA.HI.X.SX32 R93, R91, R6.reuse, 0x1, P3 ;  /* 0x000000065b5d7211 */ /* 0x080fe200018f0eff */
[----:B------:R-:W-:Y:S01]  /*2990*/  IMAD R101, R94, 0x122, RZ ;  /* 0x000001225e657824 */ /* 0x000fe200078e02ff */
[-C--:B------:R-:W-:Y:S01]  /*29a0*/  LEA.HI.X.SX32 R89, R95, R6.reuse, 0x1, P1 ;  /* 0x000000065f597211 */ /* 0x080fe200008f0eff */
[----:B-1----:R-:W-:Y:S01]  /*29b0*/  IMAD R105, R96, 0x132, RZ ;  /* 0x0000013260697824 */ /* 0x002fe200078e02ff */
[----:B------:R-:W-:Y:S01]  /*29c0*/  LEA.HI.X.SX32 R91, R97, R6, 0x1, P2 ;  /* 0x00000006615b7211 */ /* 0x000fe200010f0eff */
[----:B------:R-:W-:Y:S01]  /*29d0*/  IMAD R95, R5, 0x91, RZ ;  /* 0x00000091055f7824 */ /* 0x000fe200078e02ff */
[----:B------:R-:W2:Y:S01]  /*29e0*/  LDG.E.U16 R86, desc[UR8][R86.64] ;  /* 0x0000000856567981 */ /* 0x000ea2000c1e1500 */
[----:B------:R-:W-:Y:S01]  /*29f0*/  IMAD R111, R98, 0x142, RZ ;  /* 0x00000142626f7824 */ /* 0x000fe200078e02ff */
[----:B------:R-:W1:Y:S02]  /*2a00*/  LDC R163, c[0x0][0x3b8] ;  /* 0x0000ee00ffa37b82 */ /* 0x000e640000000800 */
[----:B------:R-:W2:Y:S01]  /*2a10*/  LDG.E.U16 R88, desc[UR8][R88.64] ;  /* 0x0000000858587981 */ /* 0x000ea2000c1e1500 */
[----:B------:R-:W-:Y:S01]  /*2a20*/  IMAD R99, R99, 0x152, RZ ;  /* 0x0000015263637824 */ /* 0x000fe200078e02ff */
[----:B------:R-:W-:-:S02]  /*2a30*/  IADD3 R96, P2, PT, R105, R4, RZ ;  /* 0x0000000469607210 */ /* 0x000fc40007f5e0ff */
[----:B------:R-:W2:Y:S02]  /*2a40*/  LDG.E.U16 R87, desc[UR8][R92.64] ;  /* 0x000000085c577981 */ /* 0x000ea4000c1e1500 */
[----:B------:R-:W1:Y:S02]  /*2a50*/  LDC R105, c[0x0][0x3b8] ;  /* 0x0000ee00ff697b82 */ /* 0x000e640000000800 */
[----:B------:R0:W2:Y:S01]  /*2a60*/  LDG.E.U16 R89, desc[UR8][R90.64] ;  /* 0x000000085a597981 */ /* 0x0000a2000c1e1500 */
[----:B------:R-:W-:Y:S02]  /*2a70*/  IMAD R97, R5, 0x99, RZ ;  /* 0x0000009905617824 */ /* 0x000fe400078e02ff */
[----:B------:R-:W-:Y:S02]  /*2a80*/  IMAD R137, R133, 0x1f2, RZ ;  /* 0x000001f285897824 */ /* 0x000fe400078e02ff */
[----:B------:R-:W-:Y:S01]  /*2a90*/  IMAD R147, R147, 0x196, RZ ;  /* 0x0000019693937824 */ /* 0x000fe200078e02ff */
[----:B------:R-:W1:Y:S01]  /*2aa0*/  LDC R171, c[0x0][0x3b8] ;  /* 0x0000ee00ffab7b82 */ /* 0x000e620000000800 */
[-C--:B0-----:R-:W-:Y:S01]  /*2ab0*/  IADD3 R90, P1, PT, R101, R4.reuse, RZ ;  /* 0x00000004655a7210 */ /* 0x081fe20007f3e0ff */
[----:B------:R-:W-:Y:S01]  /*2ac0*/  IMAD R93, R5, 0xa1, RZ ;  /* 0x000000a1055d7824 */ /* 0x000fe200078e02ff */
[----:B------:R-:W-:-:S02]  /*2ad0*/  IADD3 R92, P3, PT, R111, R4, RZ ;  /* 0x000000046f5c7210 */ /* 0x000fc40007f7e0ff */
[----:B------:R-:W-:Y:S01]  /*2ae0*/  LEA.HI.X.SX32 R91, R95, R6, 0x1, P1 ;  /* 0x000000065f5b7211 */ /* 0x000fe200008f0eff */
[----:B------:R-:W-:Y:S01]  /*2af0*/  IMAD R95, R5, 0xa9, RZ ;  /* 0x000000a9055f7824 */ /* 0x000fe200078e02ff */
[----:B------:R-:W-:Y:S01]  /*2b00*/  IADD3 R94, P1, PT, R99, R4, RZ ;  /* 0x00000004635e7210 */ /* 0x000fe20007f3e0ff */
[----:B------:R-:W0:Y:S01]  /*2b10*/  LDC R111, c[0x0][0x3b8] ;  /* 0x0000ee00ff6f7b82 */ /* 0x000e220000000800 */
[-C--:B------:R-:W-:Y:S01]  /*2b20*/  LEA.HI.X.SX32 R93, R93, R6.reuse, 0x1, P3 ;  /* 0x000000065d5d7211 */ /* 0x080fe200018f0eff */
[----:B------:R-:W-:Y:S01]  /*2b30*/  IMAD R129, R100, 0x162, RZ ;  /* 0x0000016264817824 */ /* 0x000fe200078e02ff */
[-C--:B------:R-:W-:Y:S01]  /*2b40*/  LEA.HI.X.SX32 R95, R95, R6.reuse, 0x1, P1 ;  /* 0x000000065f5f7211 */ /* 0x080fe200008f0eff */
[----:B------:R-:W-:Y:S01]  /*2b50*/  IMAD R99, R5, 0xb1, RZ ;  /* 0x000000b105637824 */ /* 0x000fe200078e02ff */
[----:B------:R-:W-:Y:S01]  /*2b60*/  LEA.HI.X.SX32 R97, R97, R6, 0x1, P2 ;  /* 0x0000000661617211 */ /* 0x000fe200010f0eff */
[----:B------:R-:W2:Y:S01]  /*2b70*/  LDG.E.U16 R92, desc[UR8][R92.64] ;  /* 0x000000085c5c7981 */ /* 0x000ea2000c1e1500 */
[----:B------:R-:W-:Y:S01]  /*2b80*/  IMAD R103, R103, 0x182, RZ ;  /* 0x0000018267677824 */ /* 0x000fe200078e02ff */
[----:B------:R-:W-:Y:S01]  /*2b90*/  IADD3 R100, P2, PT, R131, R4, RZ ;  /* 0x0000000483647210 */ /* 0x000fe20007f5e0ff */
[----:B------:R-:W-:Y:S01]  /*2ba0*/  IMAD R151, R151, 0x1b6, RZ ;  /* 0x000001b697977824 */ /* 0x000fe200078e02ff */
[----:B------:R-:W2:Y:S01]  /*2bb0*/  LDG.E.U16 R90, desc[UR8][R90.64] ;  /* 0x000000085a5a7981 */ /* 0x000ea2000c1e1500 */
[----:B------:R-:W3:Y:S03]  /*2bc0*/  LDC R131, c[0x0][0x3b8] ;  /* 0x0000ee00ff837b82 */ /* 0x000ee60000000800 */
[----:B------:R1:W2:Y:S01]  /*2bd0*/  LDG.E.U16 R93, desc[UR8][R94.64] ;  /* 0x000000085e5d7981 */ /* 0x0002a2000c1e1500 */
[----:B------:R-:W-:-:S02]  /*2be0*/  IMAD R153, R153, 0x1c6, RZ ;  /* 0x000001c699997824 */ /* 0x000fc400078e02ff */
[----:B------:R-:W-:Y:S01]  /*2bf0*/  IMAD R177, R177, 0x1e6, RZ ;  /* 0x000001e6b1b17824 */ /* 0x000fe200078e02ff */
[----:B------:R1:W2:Y:S01]  /*2c00*/  LDG.E.U16 R91, desc[UR8][R96.64] ;  /* 0x00000008605b7981 */ /* 0x0002a2000c1e1500 */
[----:B------:R-:W-:Y:S01]  /*2c10*/  IMAD R179, R179, 0x1f6, RZ ;  /* 0x000001f6b3b37824 */ /* 0x000fe200078e02ff */
[----:B------:R-:W2:Y:S01]  /*2c20*/  LDC R185, c[0x0][0x3b8] ;  /* 0x0000ee00ffb97b82 */ /* 0x000ea20000000800 */
[----:B-1----:R-:W-:Y:S01]  /*2c30*/  IADD3 R94, P1, PT, R129, R4, RZ ;  /* 0x00000004815e7210 */ /* 0x002fe20007f3e0ff */
[----:B------:R-:W-:Y:S02]  /*2c40*/  IMAD R129, R104, 0x192, RZ ;  /* 0x0000019268817824 */ /* 0x000fe400078e02ff */
[----:B------:R-:W-:Y:S01]  /*2c50*/  IMAD R97, R5, 0xc1, RZ ;  /* 0x000000c105617824 */ /* 0x000fe200078e02ff */
[----:B------:R-:W-:Y:S01]  /*2c60*/  LEA.HI.X.SX32 R95, R99, R6, 0x1, P1 ;  /* 0x00000006635f7211 */ /* 0x000fe200008f0eff */
[----:B------:R-:W-:Y:S01]  /*2c70*/  IMAD R99, R5, 0xc9, RZ ;  /* 0x000000c905637824 */ /* 0x000fe200078e02ff */
[-C--:B------:R-:W-:Y:S01]  /*2c80*/  IADD3 R96, P3, PT, R103, R4.reuse, RZ ;  /* 0x0000000467607210 */ /* 0x080fe20007f7e0ff */
[----:B------:R-:W1:Y:S01]  /*2c90*/  LDC R187, c[0x0][0x3b8] ;  /* 0x0000ee00ffbb7b82 */ /* 0x000e620000000800 */
[----:B------:R-:W-:Y:S01]  /*2ca0*/  IADD3 R98, P1, PT, R129, R4, RZ ;  /* 0x0000000481627210 */ /* 0x000fe20007f3e0ff */
[----:B------:R-:W-:Y:S01]  /*2cb0*/  IMAD R101, R5, 0xb9, RZ ;  /* 0x000000b905657824 */ /* 0x000fe200078e02ff */
[-C--:B------:R-:W-:Y:S01]  /*2cc0*/  LEA.HI.X.SX32 R97, R97, R6.reuse, 0x1, P3 ;  /* 0x0000000661617211 */ /* 0x080fe200018f0eff */
[----:B------:R-:W-:Y:S01]  /*2cd0*/  IMAD R129, R105, 0x1a2, RZ ;  /* 0x000001a269817824 */ /* 0x000fe200078e02ff */
[-C--:B------:R-:W-:Y:S01]  /*2ce0*/  LEA.HI.X.SX32 R99, R99, R6.reuse, 0x1, P1 ;  /* 0x0000000663637211 */ /* 0x080fe200008f0eff */
[----:B------:R-:W-:Y:S01]  /*2cf0*/  IMAD R103, R5, 0xd1, RZ ;  /* 0x000000d105677824 */ /* 0x000fe200078e02ff */
[----:B------:R-:W-:Y:S01]  /*2d00*/  LEA.HI.X.SX32 R101, R101, R6, 0x1, P2 ;  /* 0x0000000665657211 */ /* 0x000fe200010f0eff */
[----:B------:R-:W2:Y:S01]  /*2d10*/  LDG.E.U16 R96, desc[UR8][R96.64] ;  /* 0x0000000860607981 */ /* 0x000ea2000c1e1500 */
[----:B0-----:R-:W-:Y:S01]  /*2d20*/  IMAD R111, R111, 0x1c2, RZ ;  /* 0x000001c26f6f7824 */ /* 0x001fe200078e02ff */
[----:B------:R-:W0:Y:S01]  /*2d30*/  LDC R189, c[0x0][0x3b8] ;  /* 0x0000ee00ffbd7b82 */ /* 0x000e220000000800 */
[----:B------:R-:W-:Y:S01]  /*2d40*/  IMAD R127, R127, 0x1d2, RZ ;  /* 0x000001d27f7f7824 */ /* 0x000fe200078e02ff */
[----:B------:R-:W2:Y:S04]  /*2d50*/  LDG.E.U16 R94, desc[UR8][R94.64] ;  /* 0x000000085e5e7981 */ /* 0x000ea8000c1e1500 */
[----:B------:R3:W2:Y:S01]  /*2d60*/  LDG.E.U16 R97, desc[UR8][R98.64] ;  /* 0x0000000862617981 */ /* 0x0006a2000c1e1500 */
[----:B------:R-:W-:Y:S01]  /*2d70*/  IMAD R155, R155, 0x1d6, RZ ;  /* 0x000001d69b9b7824 */ /* 0x000fe200078e02ff */
[----:B------:R-:W0:Y:S02]  /*2d80*/  LDC R191, c[0x0][0x3b8] ;  /* 0x0000ee00ffbf7b82 */ /* 0x000e240000000800 */
[----:B------:R3:W2:Y:S02]  /*2d90*/  LDG.E.U16 R95, desc[UR8][R100.64] ;  /* 0x00000008645f7981 */ /* 0x0006a4000c1e1500 */
[----:B---3--:R-:W-:-:S04]  /*2da0*/  IADD3 R98, P1, PT, R129, R4, RZ ;  /* 0x0000000481627210 */ /* 0x008fc80007f3e0ff */
[----:B------:R-:W3:Y:S01]  /*2db0*/  LDC R193, c[0x0][0x3b8] ;  /* 0x0000ee00ffc17b82 */ /* 0x000ee20000000800 */
[----:B------:R-:W-:Y:S01]  /*2dc0*/  IMAD R101, R5, 0xe1, RZ ;  /* 0x000000e105657824 */ /* 0x000fe200078e02ff */
[----:B------:R-:W-:Y:S01]  /*2dd0*/  LEA.HI.X.SX32 R99, R103, R6, 0x1, P1 ;  /* 0x0000000667637211 */ /* 0x000fe200008f0eff */
[----:B------:R-:W-:Y:S01]  /*2de0*/  IMAD R103, R5, 0xe9, RZ ;  /* 0x000000e905677824 */ /* 0x000fe200078e02ff */
[-C--:B------:R-:W-:Y:S02]  /*2df0*/  IADD3 R100, P3, PT, R111, R4.reuse, RZ ;  /* 0x000000046f647210 */ /* 0x080fe40007f7e0ff */
[----:B------:R-:W-:Y:S02]  /*2e00*/  IADD3 R102, P1, PT, R127, R4, RZ ;  /* 0x000000047f667210 */ /* 0x000fe40007f3e0ff */
[----:B------:R-:W0:Y:S01]  /*2e10*/  LDC R129, c[0x0][0x3b8] ;  /* 0x0000ee00ff817b82 */ /* 0x000e220000000800 */
[----:B------:R-:W-:Y:S01]  /*2e20*/  LEA.HI.X.SX32 R101, R101, R6, 0x1, P3 ;  /* 0x0000000665657211 */ /* 0x000fe200018f0eff */
[----:B------:R-:W-:Y:S01]  /*2e30*/  IMAD R105, R5, 0xd9, RZ ;  /* 0x000000d905697824 */ /* 0x000fe200078e02ff */
[----:B------:R-:W-:Y:S01]  /*2e40*/  IADD3 R104, P2, PT, R135, R4, RZ ;  /* 0x0000000487687210 */ /* 0x000fe20007f5e0ff */
[----:B------:R-:W-:Y:S01]  /*2e50*/  IMAD R135, R131, 0x1e2, RZ ;  /* 0x000001e283877824 */ /* 0x000fe200078e02ff */
[----:B------:R-:W-:Y:S01]  /*2e60*/  LEA.HI.X.SX32 R103, R103, R6, 0x1, P1 ;  /* 0x0000000667677211 */ /* 0x000fe200008f0eff */
[----:B------:R-:W2:Y:S02]  /*2e70*/  LDG.E.U16 R100, desc[UR8][R100.64] ;  /* 0x0000000864647981 */ /* 0x000ea4000c1e1500 */
[----:B------:R-:W1:Y:S01]  /*2e80*/  LDC R131, c[0x0][0x3b8] ;  /* 0x0000ee00ff837b82 */ /* 0x000e620000000800 */
[----:B------:R-:W-:Y:S01]  /*2e90*/  IMAD R111, R5, 0xf1, RZ ;  /* 0x000000f1056f7824 */ /* 0x000fe200078e02ff */
[----:B------:R-:W-:Y:S01]  /*2ea0*/  IADD3 R110, P3, PT, R137, R4, RZ ;  /* 0x00000004896e7210 */ /* 0x000fe20007f7e0ff */
[----:B------:R-:W-:Y:S01]  /*2eb0*/  IMAD R127, R5, 0xf9, RZ ;  /* 0x000000f9057f7824 */ /* 0x000fe200078e02ff */
[----:B------:R-:W2:Y:S01]  /*2ec0*/  LDG.E.U16 R98, desc[UR8][R98.64] ;  /* 0x0000000862627981 */ /* 0x000ea2000c1e1500 */
[----:B------:R-:W-:-:S03]  /*2ed0*/  IMAD R133, R108, 0x114, RZ ;  /* 0x000001146c857824 */ /* 0x000fc600078e02ff */
[----:B------:R3:W2:Y:S01]  /*2ee0*/  LDG.E.U16 R101, desc[UR8][R102.64] ;  /* 0x0000000866657981 */ /* 0x0006a2000c1e1500 */
[----:B------:R-:W-:Y:S01]  /*2ef0*/  LEA.HI.X.SX32 R105, R105, R6, 0x1, P2 ;  /* 0x0000000669697211 */ /* 0x000fe200010f0eff */
[----:B------:R-:W-:Y:S01]  /*2f00*/  IMAD R169, R169, 0x128, RZ ;  /* 0x00000128a9a97824 */ /* 0x000fe200078e02ff */
[-C--:B------:R-:W-:Y:S01]  /*2f10*/  IADD3 R108, P2, PT, R133, R4.reuse, RZ ;  /* 0x00000004856c7210 */ /* 0x080fe20007f5e0ff */
[----:B------:R-:W-:Y:S01]  /*2f20*/  IMAD R215, R5, 0xac, RZ ;  /* 0x000000ac05d77824 */ /* 0x000fe200078e02ff */
[----:B------:R-:W1:Y:S01]  /*2f30*/  LDC R133, c[0x0][0x3b8] ;  /* 0x0000ee00ff857b82 */ /* 0x000e620000000800 */
[----:B------:R3:W2:Y:S02]  /*2f40*/  LDG.E.U16 R99, desc[UR8][R104.64] ;  /* 0x0000000868637981 */ /* 0x0006a4000c1e1500 */
[----:B---3--:R-:W-:-:S05]  /*2f50*/  IADD3 R102, P1, PT, R135, R4, RZ ;  /* 0x0000000487667210 */ /* 0x008fca0007f3e0ff */
[----:B------:R-:W3:Y:S01]  /*2f60*/  LDC R198, c[0x0][0x3b8] ;  /* 0x0000ee00ffc67b82 */ /* 0x000ee20000000800 */
[-C--:B------:R-:W-:Y:S02]  /*2f70*/  LEA.HI.X.SX32 R103, R111, R6.reuse, 0x1, P1 ;  /* 0x000000066f677211 */ /* 0x080fe400008f0eff */
[----:B------:R-:W-:Y:S01]  /*2f80*/  LEA.HI.X.SX32 R111, R127, R6, 0x1, P3 ;  /* 0x000000067f6f7211 */ /* 0x000fe200018f0eff */
[----:B------:R-:W-:Y:S02]  /*2f90*/  IMAD R135, R114, 0x124, RZ ;  /* 0x0000012472877824 */ /* 0x000fe400078e02ff */
[----:B------:R-:W-:Y:S01]  /*2fa0*/  IMAD R105, R106, 0x104, RZ ;  /* 0x000001046a697824 */ /* 0x000fe200078e02ff */
[----:B------:R-:W2:Y:S01]  /*2fb0*/  LDG.E.U16 R102, desc[UR8][R102.64] ;  /* 0x0000000866667981 */ /* 0x000ea2000c1e1500 */
[----:B------:R-:W3:Y:S01]  /*2fc0*/  LDC R127, c[0x0][0x3b8] ;  /* 0x0000ee00ff7f7b82 */ /* 0x000ee20000000800 */
[-C--:B------:R-:W-:Y:S01]  /*2fd0*/  IADD3 R106, P3, PT, R135, R4.reuse, RZ ;  /* 0x00000004876a7210 */ /* 0x080fe20007f7e0ff */
[----:B0-----:R-:W-:Y:S01]  /*2fe0*/  IMAD R137, R129, 0x144, RZ ;  /* 0x0000014481897824 */ /* 0x001fe200078e02ff */
[----:B------:R-:W-:Y:S01]  /*2ff0*/  IADD3 R104, P1, PT, R105, R4, RZ ;  /* 0x0000000469687210 */ /* 0x000fe20007f3e0ff */
[----:B------:R-:W-:-:S04]  /*3000*/  IMAD R135, R128, 0x134, RZ ;  /* 0x0000013480877824 */ /* 0x000fc800078e02ff */
[----:B------:R-:W0:Y:S01]  /*3010*/  LDC R129, c[0x0][0x3b8] ;  /* 0x0000ee00ff817b82 */ /* 0x000e220000000800 */
[----:B------:R-:W-:Y:S01]  /*3020*/  LEA.HI.X.SX32 R105, R112, R6, 0x1, P1 ;  /* 0x0000000670697211 */ /* 0x000fe200008f0eff */
[----:B-1----:R-:W-:Y:S01]  /*3030*/  IMAD R131, R131, 0x164, RZ ;  /* 0x0000016483837824 */ /* 0x002fe200078e02ff */
[----:B------:R-:W-:Y:S01]  /*3040*/  IADD3 R114, P1, PT, R135, R4, RZ ;  /* 0x0000000487727210 */ /* 0x000fe20007f3e0ff */
[----:B------:R1:W2:Y:S04]  /*3050*/  LDG.E.U16 R103, desc[UR8][R110.64] ;  /* 0x000000086e677981 */ /* 0x0002a8000c1e1500 */
[----:B------:R-:W3:Y:S01]  /*3060*/  LDC R128, c[0x0][0x3b8] ;  /* 0x0000ee00ff807b82 */ /* 0x000ee20000000800 */
[-C--:B------:R-:W-:Y:S01]  /*3070*/  LEA.HI.X.SX32 R109, R109, R6.reuse, 0x1, P2 ;  /* 0x000000066d6d7211 */ /* 0x080fe200010f0eff */
[----:B------:R-:W2:Y:S01]  /*3080*/  LDG.E.U16 R104, desc[UR8][R104.64] ;  /* 0x0000000868687981 */ /* 0x000ea2000c1e1500 */
[----:B------:R-:W-:-:S02]  /*3090*/  LEA.HI.X.SX32 R115, R115, R6, 0x1, P1 ;  /* 0x0000000673737211 */ /* 0x000fc400008f0eff */
[----:B-1----:R-:W-:-:S03]  /*30a0*/  IADD3 R110, P1, PT, R131, R4, RZ ;  /* 0x00000004836e7210 */ /* 0x002fc60007f3e0ff */
[----:B------:R-:W1:Y:S01]  /*30b0*/  LDC R131, c[0x0][0x3b8] ;  /* 0x0000ee00ff837b82 */ /* 0x000e620000000800 */
[----:B------:R-:W-:Y:S02]  /*30c0*/  LEA.HI.X.SX32 R107, R107, R6, 0x1, P3 ;  /* 0x000000066b6b7211 */ /* 0x000fe400018f0eff */
[----:B------:R-:W-:Y:S01]  /*30d0*/  IADD3 R112, P3, PT, R139, R4, RZ ;  /* 0x000000048b707210 */ /* 0x000fe20007f7e0ff */
[----:B------:R0:W2:Y:S01]  /*30e0*/  LDG.E.U16 R105, desc[UR8][R108.64] ;  /* 0x000000086c697981 */ /* 0x0000a2000c1e1500 */
[----:B------:R-:W-:-:S03]  /*30f0*/  IMAD R139, R133, 0x184, RZ ;  /* 0x00000184858b7824 */ /* 0x000fc600078e02ff */
[----:B------:R-:W1:Y:S01]  /*3100*/  LDC R133, c[0x0][0x3b8] ;  /* 0x0000ee00ff857b82 */ /* 0x000e620000000800 */
[-C--:B------:R-:W-:Y:S01]  /*3110*/  LEA.HI.X.SX32 R113, R113, R6.reuse, 0x1, P3 ;  /* 0x0000000671717211 */ /* 0x080fe200018f0eff */
[----:B0-----:R-:W-:Y:S01]  /*3120*/  IMAD R129, R129, 0x1a4, RZ ;  /* 0x000001a481817824 */ /* 0x001fe200078e02ff */
[----:B------:R-:W-:Y:S01]  /*3130*/  LEA.HI.X.SX32 R111, R116, R6, 0x1, P1 ;  /* 0x00000006746f7211 */ /* 0x000fe200008f0eff */
[----:B------:R-:W4:Y:S01]  /*3140*/  LDG.E.U16 R106, desc[UR8][R106.64] ;  /* 0x000000086a6a7981 */ /* 0x000f22000c1e1500 */
[----:B------:R-:W-:Y:S01]  /*3150*/  IADD3 R108, P2, PT, R137, R4, RZ ;  /* 0x00000004896c7210 */ /* 0x000fe20007f5e0ff */
[----:B---3--:R-:W-:Y:S02]  /*3160*/  IMAD R137, R127, 0x174, RZ ;  /* 0x000001747f897824 */ /* 0x008fe400078e02ff */
[----:B------:R-:W0:Y:S01]  /*3170*/  LDC R135, c[0x0][0x3b8] ;  /* 0x0000ee00ff877b82 */ /* 0x000e220000000800 */
[----:B------:R-:W3:Y:S01]  /*3180*/  LDG.E.U16 R110, desc[UR8][R110.64] ;  /* 0x000000086e6e7981 */ /* 0x000ee2000c1e1500 */
[----:B------:R-:W-:-:S02]  /*3190*/  LEA.HI.X.SX32 R109, R118, R6, 0x1, P2 ;  /* 0x00000006766d7211 */ /* 0x000fc400010f0eff */
[----:B------:R-:W-:Y:S01]  /*31a0*/  IADD3 R116, P1, PT, R137, R4, RZ ;  /* 0x0000000489747210 */ /* 0x000fe20007f3e0ff */
[----:B------:R-:W-:Y:S01]  /*31b0*/  IMAD R137, R130, 0x1b4, RZ ;  /* 0x000001b482897824 */ /* 0x000fe200078e02ff */
[----:B------:R1:W3:Y:S02]  /*31c0*/  LDG.E.U16 R107, desc[UR8][R114.64] ;  /* 0x00000008726b7981 */ /* 0x0002e4000c1e1500 */
[----:B------:R-:W0:Y:S01]  /*31d0*/  LDC R127, c[0x0][0x3b8] ;  /* 0x0000ee00ff7f7b82 */ /* 0x000e220000000800 */
[----:B------:R-:W-:Y:S01]  /*31e0*/  LEA.HI.X.SX32 R117, R117, R6, 0x1, P1 ;  /* 0x0000000675757211 */ /* 0x000fe200008f0eff */
[----:B------:R-:W3:Y:S04]  /*31f0*/  LDG.E.U16 R108, desc[UR8][R108.64] ;  /* 0x000000086c6c7981 */ /* 0x000ee8000c1e1500 */
[----:B------:R-:W3:Y:S01]  /*3200*/  LDG.E.U16 R111, desc[UR8][R116.64] ;  /* 0x00000008746f7981 */ /* 0x000ee2000c1e1500 */
[----:B-1----:R-:W-:Y:S01]  /*3210*/  IMAD R115, R128, 0x194, RZ ;  /* 0x0000019480737824 */ /* 0x002fe200078e02ff */
[-C--:B------:R-:W-:Y:S01]  /*3220*/  IADD3 R114, P3, PT, R129, R4.reuse, RZ ;  /* 0x0000000481727210 */ /* 0x080fe20007f7e0ff */
[----:B------:R-:W-:Y:S01]  /*3230*/  IMAD R131, R131, 0x1c4, RZ ;  /* 0x000001c483837824 */ /* 0x000fe200078e02ff */
[----:B------:R-:W1:Y:S01]  /*3240*/  LDC R129, c[0x0][0x3b8] ;  /* 0x0000ee00ff817b82 */ /* 0x000e620000000800 */
[----:B------:R0:W3:Y:S01]  /*3250*/  LDG.E.U16 R109, desc[UR8][R112.64] ;  /* 0x00000008706d7981 */ /* 0x0000e2000c1e1500 */
[----:B------:R-:W-:Y:S01]  /*3260*/  IADD3 R118, P1, PT, R115, R4, RZ ;  /* 0x0000000473767210 */ /* 0x000fe20007f3e0ff */
[----:B------:R-:W-:-:S05]  /*3270*/  IMAD R133, R133, 0x1f4, RZ ;  /* 0x000001f485857824 */ /* 0x000fca00078e02ff */
[----:B------:R-:W1:Y:S01]  /*3280*/  LDC R130, c[0x0][0x3b8] ;  /* 0x0000ee00ff827b82 */ /* 0x000e620000000800 */
[----:B0-----:R-:W-:-:S04]  /*3290*/  IADD3 R112, P2, PT, R139, R4, RZ ;  /* 0x000000048b707210 */ /* 0x001fc80007f5e0ff */
[----:B------:R-:W-:-:S03]  /*32a0*/  LEA.HI.X.SX32 R113, R126, R6, 0x1, P2 ;  /* 0x000000067e717211 */ /* 0x000fc600010f0eff */
[----:B------:R-:W0:Y:S01]  /*32b0*/  LDC R128, c[0x0][0x3b8] ;  /* 0x0000ee00ff807b82 */ /* 0x000e220000000800 */
[----:B------:R-:W-:Y:S02]  /*32c0*/  IADD3 R116, P2, PT, R137, R4, RZ ;  /* 0x0000000489747210 */ /* 0x000fe40007f5e0ff */
[----:B------:R-:W-:Y:S01]  /*32d0*/  LEA.HI.X.SX32 R115, R125, R6, 0x1, P3 ;  /* 0x000000067d737211 */ /* 0x000fe200018f0eff */
[----:B------:R-:W-:-:S04]  /*32e0*/  IMAD R135, R135, 0x1e4, RZ ;  /* 0x000001e487877824 */ /* 0x000fc800078e02ff */
[----:B------:R-:W0:Y:S01]  /*32f0*/  LDC R126, c[0x0][0x3b8] ;  /* 0x0000ee00ff7e7b82 */ /* 0x000e220000000800 */
[-C--:B------:R-:W-:Y:S01]  /*3300*/  LEA.HI.X.SX32 R117, R122, R6.reuse, 0x1, P2 ;  /* 0x000000067a757211 */ /* 0x080fe200010f0eff */
[----:B------:R-:W3:Y:S01]  /*3310*/  LDG.E.U16 R114, desc[UR8][R114.64] ;  /* 0x0000000872727981 */ /* 0x000ee2000c1e1500 */
[----:B------:R-:W-:Y:S01]  /*3320*/  LEA.HI.X.SX32 R119, R119, R6, 0x1, P1 ;  /* 0x0000000677777211 */ /* 0x000fe200008f0eff */
[----:B------:R-:W-:Y:S02]  /*3330*/  IMAD R127, R127, 0x1d4, RZ ;  /* 0x000001d47f7f7824 */ /* 0x000fe400078e02ff */
[----:B------:R-:W3:Y:S02]  /*3340*/  LDG.E.U16 R112, desc[UR8][R112.64] ;  /* 0x0000000870707981 */ /* 0x000ee4000c1e1500 */
[----:B------:R-:W1:Y:S02]  /*3350*/  LDC R137, c[0x0][0x3b8] ;  /* 0x0000ee00ff897b82 */ /* 0x000e640000000800 */
[----:B------:R0:W3:Y:S04]  /*3360*/  LDG.E.U16 R115, desc[UR8][R116.64] ;  /* 0x0000000874737981 */ /* 0x0000e8000c1e1500 */
[----:B------:R0:W3:Y:S02]  /*3370*/  LDG.E.U16 R113, desc[UR8][R118.64] ;  /* 0x0000000876717981 */ /* 0x0000e4000c1e1500 */
[----:B------:R-:W1:Y:S01]  /*3380*/  LDC R139, c[0x0][0x3b8] ;  /* 0x0000ee00ff8b7b82 */ /* 0x000e620000000800 */
[----:B0-----:R-:W-:Y:S01]  /*3390*/  IADD3 R116, P1, PT, R131, R4, RZ ;  /* 0x0000000483747210 */ /* 0x001fe20007f3e0ff */
[----:B------:R-:W-:-:S06]  /*33a0*/  IMAD R219, R5, 0xbc, RZ ;  /* 0x000000bc05db7824 */ /* 0x000fcc00078e02ff */
[----:B------:R-:W0:Y:S01]  /*33b0*/  LDC R199, c[0x0][0x3b8] ;  /* 0x0000ee00ffc77b82 */ /* 0x000e220000000800 */
[----:B------:R-:W-:Y:S02]  /*33c0*/  LEA.HI.X.SX32 R117, R120, R6, 0x1, P1 ;  /* 0x0000000678757211 */ /* 0x000fe400008f0eff */
[-C--:B------:R-:W-:Y:S02]  /*33d0*/  IADD3 R120, P1, PT, R133, R4.reuse, RZ ;  /* 0x0000000485787210 */ /* 0x080fe40007f3e0ff */
[-C--:B------:R-:W-:Y:S01]  /*33e0*/  IADD3 R118, P3, PT, R135, R4.reuse, RZ ;  /* 0x0000000487767210 */ /* 0x080fe20007f7e0ff */
[----:B------:R-:W-:Y:S01]  /*33f0*/  IMAD R131, R126, 0x106, RZ ;  /* 0x000001067e837824 */ /* 0x000fe200078e02ff */
[----:B------:R-:W-:Y:S01]  /*3400*/  IADD3 R122, P2, PT, R127, R4, RZ ;  /* 0x000000047f7a7210 */ /* 0x000fe20007f5e0ff */
[----:B------:R-:W0:Y:S01]  /*3410*/  LDC R133, c[0x0][0x3b8] ;  /* 0x0000ee00ff857b82 */ /* 0x000e220000000800 */
[-C--:B------:R-:W-:Y:S01]  /*3420*/  LEA.HI.X.SX32 R119, R124, R6.reuse, 0x1, P3 ;  /* 0x000000067c777211 */ /* 0x080fe200018f0eff */
[----:B-1----:R-:W-:Y:S01]  /*3430*/  IMAD R129, R129, 0x126, RZ ;  /* 0x0000012681817824 */ /* 0x002fe200078e02ff */
[-C--:B------:R-:W-:Y:S01]  /*3440*/  LEA.HI.X.SX32 R121, R121, R6.reuse, 0x1, P1 ;  /* 0x0000000679797211 */ /* 0x080fe200008f0eff */
[----:B------:R-:W-:Y:S01]  /*3450*/  IMAD R125, R5, 0x83, RZ ;  /* 0x00000083057d7824 */ /* 0x000fe200078e02ff */
[----:B------:R-:W3:Y:S03]  /*3460*/  LDG.E.U16 R116, desc[UR8][R116.64] ;  /* 0x0000000874747981 */ /* 0x000ee6000c1e1500 */
[----:B------:R-:W1:Y:S01]  /*3470*/  LDC R135, c[0x0][0x3b8] ;  /* 0x0000ee00ff877b82 */ /* 0x000e620000000800 */
[----:B------:R-:W-:Y:S01]  /*3480*/  LEA.HI.X.SX32 R123, R123, R6, 0x1, P2 ;  /* 0x000000067b7b7211 */ /* 0x000fe200010f0eff */
[----:B------:R-:W3:Y:S01]  /*3490*/  LDG.E.U16 R118, desc[UR8][R118.64] ;  /* 0x0000000876767981 */ /* 0x000ee2000c1e1500 */
[----:B------:R-:W-:-:S03]  /*34a0*/  IMAD R141, R128, 0x116, RZ ;  /* 0x00000116808d7824 */ /* 0x000fc600078e02ff */
[----:B------:R0:W3:Y:S01]  /*34b0*/  LDG.E.U16 R117, desc[UR8][R122.64] ;  /* 0x000000087a757981 */ /* 0x0000e2000c1e1500 */
[C---:B------:R-:W-:Y:S01]  /*34c0*/  IMAD R211, R5.reuse, 0xcc, RZ ;  /* 0x000000cc05d37824 */ /* 0x040fe200078e02ff */
[----:B------:R-:W2:Y:S02]  /*34d0*/  LDC R195, c[0x0][0x3b8] ;  /* 0x0000ee00ffc37b82 */ /* 0x000ea40000000800 */
[----:B------:R0:W3:Y:S02]  /*34e0*/  LDG.E.U16 R119, desc[UR8][R120.64] ;  /* 0x0000000878777981 */ /* 0x0000e4000c1e1500 */
[----:B0-----:R-:W-:-:S04]  /*34f0*/  IMAD R123, R5, 0x93, RZ ;  /* 0x00000093057b7824 */ /* 0x001fc800078e02ff */
[----:B------:R-:W0:Y:S01]  /*3500*/  LDC R200, c[0x0][0x3b8] ;  /* 0x0000ee00ffc87b82 */ /* 0x000e220000000800 */
[-C--:B------:R-:W-:Y:S01]  /*3510*/  IADD3 R120, P1, PT, R131, R4.reuse, RZ ;  /* 0x0000000483787210 */ /* 0x080fe20007f3e0ff */
[----:B------:R-:W-:Y:S01]  /*3520*/  IMAD R131, R130, 0x136, RZ ;  /* 0x0000013682837824 */ /* 0x000fe200078e02ff */
[----:B------:R-:W-:Y:S01]  /*3530*/  IADD3 R130, P3, PT, R129, R4, RZ ;  /* 0x0000000481827210 */ /* 0x000fe20007f7e0ff */
[----:B------:R-:W-:Y:S01]  /*3540*/  IMAD R129, R5, 0x9b, RZ ;  /* 0x0000009b05817824 */ /* 0x000fe200078e02ff */
[----:B------:R-:W-:Y:S01]  /*3550*/  LEA.HI.X.SX32 R121, R125, R6, 0x1, P1 ;  /* 0x000000067d797211 */ /* 0x000fe200008f0eff */
        /* <DEDUP_REMOVED lines=8> */
[----:B------:R-:W3:Y:S01]  /*35e0*/  LDG.E.U16 R130, desc[UR8][R130.64] ;  /* 0x0000000882827981 */ /* 0x000ee2000c1e1500 */
[----:B------:R-:W-:Y:S01]  /*35f0*/  LEA.HI.X.SX32 R125, R127, R6, 0x1, P2 ;  /* 0x000000067f7d7211 */ /* 0x000fe200010f0eff */
[----:B------:R-:W-:Y:S01]  /*3600*/  IMAD R127, R5, 0xa3, RZ ;  /* 0x000000a3057f7824 */ /* 0x000fe200078e02ff */
[----:B------:R-:W0:Y:S01]  /*3610*/  LDC R208, c[0x0][0x3b8] ;  /* 0x0000ee00ffd07b82 */ /* 0x000e220000000800 */
[----:B-1----:R-:W-:Y:S01]  /*3620*/  IMAD R135, R135, 0x156, RZ ;  /* 0x0000015687877824 */ /* 0x002fe200078e02ff */
[----:B------:R-:W-:Y:S01]  /*3630*/  IADD3 R126, P3, PT, R137, R4, RZ ;  /* 0x00000004897e7210 */ /* 0x000fe20007f7e0ff */
[----:B------:R-:W-:Y:S01]  /*3640*/  IMAD R133, R5, 0xb3, RZ ;  /* 0x000000b305857824 */ /* 0x000fe200078e02ff */
[----:B------:R-:W3:Y:S01]  /*3650*/  LDG.E.U16 R120, desc[UR8][R120.64] ;  /* 0x0000000878787981 */ /* 0x000ee2000c1e1500 */
[----:B------:R-:W-:-:S03]  /*3660*/  IMAD R139, R139, 0x176, RZ ;  /* 0x000001768b8b7824 */ /* 0x000fc600078e02ff */
[----:B------:R1:W3:Y:S01]  /*3670*/  LDG.E.U16 R131, desc[UR8][R122.64] ;  /* 0x000000087a837981 */ /* 0x0002e2000c1e1500 */
[----:B------:R-:W-:Y:S01]  /*3680*/  IMAD R129, R5, 0xab, RZ ;  /* 0x000000ab05817824 */ /* 0x000fe200078e02ff */
[----:B------:R-:W0:Y:S02]  /*3690*/  LDC R210, c[0x0][0x3b8] ;  /* 0x0000ee00ffd27b82 */ /* 0x000e240000000800 */
[----:B------:R1:W3:Y:S02]  /*36a0*/  LDG.E.U16 R121, desc[UR8][R124.64] ;  /* 0x000000087c797981 */ /* 0x0002e4000c1e1500 */
[----:B-1----:R-:W-:Y:S01]  /*36b0*/  IADD3 R122, P1, PT, R141, R4, RZ ;  /* 0x000000048d7a7210 */ /* 0x002fe20007f3e0ff */
[----:B------:R-:W-:-:S03]  /*36c0*/  IMAD R209, R5, 0xec, RZ ;  /* 0x000000ec05d17824 */ /* 0x000fc600078e02ff */
[----:B------:R-:W1:Y:S01]  /*36d0*/  LDC R216, c[0x0][0x3b8] ;  /* 0x0000ee00ffd87b82 */ /* 0x000e620000000800 */
[----:B------:R-:W-:Y:S02]  /*36e0*/  LEA.HI.X.SX32 R123, R127, R6, 0x1, P1 ;  /* 0x000000067f7b7211 */ /* 0x000fe400008f0eff */
[----:B------:R-:W-:Y:S01]  /*36f0*/  IADD3 R124, P2, PT, R135, R4, RZ ;  /* 0x00000004877c7210 */ /* 0x000fe20007f5e0ff */
[----:B------:R-:W-:Y:S01]  /*3700*/  IMAD R135, R5, 0xbb, RZ ;  /* 0x000000bb05877824 */ /* 0x000fe200078e02ff */
[----:B------:R-:W-:Y:S02]  /*3710*/  LEA.HI.X.SX32 R127, R133, R6, 0x1, P3 ;  /* 0x00000006857f7211 */ /* 0x000fe400018f0eff */
[----:B------:R-:W-:Y:S01]  /*3720*/  IADD3 R128, P1, PT, R139, R4, RZ ;  /* 0x000000048b807210 */ /* 0x000fe20007f3e0ff */
[----:B------:R0:W3:Y:S01]  /*3730*/  LDG.E.U16 R133, desc[UR8][R122.64] ;  /* 0x000000087a857981 */ /* 0x0000e2000c1e1500 */
[-C--:B------:R-:W-:Y:S01]  /*3740*/  LEA.HI.X.SX32 R125, R129, R6.reuse, 0x1, P2 ;  /* 0x00000006817d7211 */ /* 0x080fe200010f0eff */
[----:B------:R-:W-:Y:S01]  /*3750*/  IMAD R141, R5, 0xc3, RZ ;  /* 0x000000c3058d7824 */ /* 0x000fe200078e02ff */
[----:B------:R-:W-:Y:S01]  /*3760*/  LEA.HI.X.SX32 R129, R135, R6, 0x1, P1 ;  /* 0x0000000687817211 */ /* 0x000fe200008f0eff */
[----:B------:R0:W3:Y:S01]  /*3770*/  LDG.E.U16 R137, desc[UR8][R126.64] ;  /* 0x000000087e897981 */ /* 0x0000e2000c1e1500 */
[----:B------:R-:W-:Y:S01]  /*3780*/  IMAD R213, R5, 0xfc, RZ ;  /* 0x000000fc05d57824 */ /* 0x000fe200078e02ff */
[----:B------:R-:W1:Y:S02]  /*3790*/  LDC R204, c[0x0][0x3b8] ;  /* 0x0000ee00ffcc7b82 */ /* 0x000e640000000800 */
[----:B------:R0:W3:Y:S02]  /*37a0*/  LDG.E.U16 R135, desc[UR8][R124.64] ;  /* 0x000000087c877981 */ /* 0x0000e4000c1e1500 */
[----:B0-----:R-:W-:-:S02]  /*37b0*/  IADD3 R122, P1, PT, R161, R4, RZ ;  /* 0x00000004a17a7210 */ /* 0x001fc40007f3e0ff */
[----:B------:R0:W3:Y:S01]  /*37c0*/  LDG.E.U16 R139, desc[UR8][R128.64] ;  /* 0x00000008808b7981 */ /* 0x0000e2000c1e1500 */
[----:B------:R-:W-:Y:S01]  /*37d0*/  IMAD R127, R5, 0xd3, RZ ;  /* 0x000000d3057f7824 */ /* 0x000fe200078e02ff */
[----:B------:R-:W-:Y:S01]  /*37e0*/  IADD3 R126, P3, PT, R149, R4, RZ ;  /* 0x00000004957e7210 */ /* 0x000fe20007f7e0ff */
[----:B------:R-:W1:Y:S01]  /*37f0*/  LDC R161, c[0x0][0x3b8] ;  /* 0x0000ee00ffa17b82 */ /* 0x000e620000000800 */
[----:B------:R-:W-:Y:S02]  /*3800*/  LEA.HI.X.SX32 R123, R141, R6, 0x1, P1 ;  /* 0x000000068d7b7211 */ /* 0x000fe400008f0eff */
[----:B------:R-:W-:Y:S02]  /*3810*/  IADD3 R124, P2, PT, R147, R4, RZ ;  /* 0x00000004937c7210 */ /* 0x000fe40007f5e0ff */
[----:B------:R-:W-:Y:S01]  /*3820*/  LEA.HI.X.SX32 R127, R127, R6, 0x1, P3 ;  /* 0x000000067f7f7211 */ /* 0x000fe200018f0eff */
[----:B0-----:R-:W-:Y:S01]  /*3830*/  IMAD R129, R5, 0xdb, RZ ;  /* 0x000000db05817824 */ /* 0x001fe200078e02ff */
[----:B------:R-:W-:Y:S01]  /*3840*/  IADD3 R128, P1, PT, R151, R4, RZ ;  /* 0x0000000497807210 */ /* 0x000fe20007f3e0ff */
[----:B------:R0:W3:Y:S01]  /*3850*/  LDG.E.U16 R141, desc[UR8][R122.64] ;  /* 0x000000087a8d7981 */ /* 0x0000e2000c1e1500 */
[-C--:B------:R-:W-:Y:S01]  /*3860*/  LEA.HI.X.SX32 R125, R145, R6.reuse, 0x1, P2 ;  /* 0x00000006917d7211 */ /* 0x080fe200010f0eff */
[----:B------:R-:W-:Y:S01]  /*3870*/  IMAD R149, R5, 0xe3, RZ ;  /* 0x000000e305957824 */ /* 0x000fe200078e02ff */
[----:B------:R-:W-:Y:S01]  /*3880*/  LEA.HI.X.SX32 R129, R129, R6, 0x1, P1 ;  /* 0x0000000681817211 */ /* 0x000fe200008f0eff */
[----:B------:R0:W3:Y:S01]  /*3890*/  LDG.E.U16 R145, desc[UR8][R126.64] ;  /* 0x000000087e917981 */ /* 0x0000e2000c1e1500 */
[----:B------:R-:W2:Y:S03]  /*38a0*/  LDC R203, c[0x0][0x3b8] ;  /* 0x0000ee00ffcb7b82 */ /* 0x000ea60000000800 */
[----:B------:R0:W3:Y:S02]  /*38b0*/  LDG.E.U16 R147, desc[UR8][R128.64] ;  /* 0x0000000880937981 */ /* 0x0000e4000c1e1500 */
[-C--:B0-----:R-:W-:Y:S01]  /*38c0*/  IADD3 R122, P1, PT, R153, R4.reuse, RZ ;  /* 0x00000004997a7210 */ /* 0x081fe20007f3e0ff */
[----:B------:R-:W-:Y:S01]  /*38d0*/  IMAD R151, R5, 0xeb, RZ ;  /* 0x000000eb05977824 */ /* 0x000fe200078e02ff */
[----:B------:R0:W3:Y:S01]  /*38e0*/  LDG.E.U16 R142, desc[UR8][R124.64] ;  /* 0x000000087c8e7981 */ /* 0x0000e2000c1e1500 */
[----:B------:R-:W2:Y:S01]  /*38f0*/  LDC R205, c[0x0][0x3b8] ;  /* 0x0000ee00ffcd7b82 */ /* 0x000ea20000000800 */
[----:B------:R-:W-:-:S02]  /*3900*/  IADD3 R126, P3, PT, R177, R4, RZ ;  /* 0x00000004b17e7210 */ /* 0x000fc40007f7e0ff */
[----:B------:R-:W-:-:S05]  /*3910*/  LEA.HI.X.SX32 R123, R149, R6, 0x1, P1 ;  /* 0x00000006957b7211 */ /* 0x000fca00008f0eff */
[----:B------:R-:W2:Y:S01]  /*3920*/  LDC R177, c[0x0][0x3b8] ;  /* 0x0000ee00ffb17b82 */ /* 0x000ea20000000800 */
[-C--:B------:R-:W-:Y:S01]  /*3930*/  IADD3 R128, P1, PT, R179, R4.reuse, RZ ;  /* 0x00000004b3807210 */ /* 0x080fe20007f3e0ff */
[----:B------:R-:W-:Y:S01]  /*3940*/  IMAD R127, R5, 0xf3, RZ ;  /* 0x000000f3057f7824 */ /* 0x000fe200078e02ff */
[----:B0-----:R-:W-:Y:S01]  /*3950*/  IADD3 R124, P2, PT, R155, R4, RZ ;  /* 0x000000049b7c7210 */ /* 0x001fe20007f5e0ff */
[----:B------:R-:W-:Y:S01]  /*3960*/  IMAD R129, R5, 0xfb, RZ ;  /* 0x000000fb05817824 */ /* 0x000fe200078e02ff */
[----:B------:R0:W3:Y:S03]  /*3970*/  LDG.E.U16 R149, desc[UR8][R122.64] ;  /* 0x000000087a957981 */ /* 0x0000e6000c1e1500 */
[----:B------:R-:W4:Y:S01]  /*3980*/  LDC R179, c[0x0][0x3b8] ;  /* 0x0000ee00ffb37b82 */ /* 0x000f220000000800 */
[----:B-1----:R-:W-:Y:S01]  /*3990*/  IMAD R161, R161, 0x108, RZ ;  /* 0x00000108a1a17824 */ /* 0x002fe200078e02ff */
[-C--:B------:R-:W-:Y:S01]  /*39a0*/  LEA.HI.X.SX32 R127, R127, R6.reuse, 0x1, P3 ;  /* 0x000000067f7f7211 */ /* 0x080fe200018f0eff */
[----:B------:R-:W-:Y:S01]  /*39b0*/  IMAD R163, R163, 0x118, RZ ;  /* 0x00000118a3a37824 */ /* 0x000fe200078e02ff */
[-C--:B------:R-:W-:Y:S01]  /*39c0*/  LEA.HI.X.SX32 R125, R151, R6.reuse, 0x1, P2 ;  /* 0x00000006977d7211 */ /* 0x080fe200010f0eff */
[----:B------:R-:W-:Y:S01]  /*39d0*/  IMAD R171, R171, 0x138, RZ ;  /* 0x00000138abab7824 */ /* 0x000fe200078e02ff */
[----:B------:R-:W-:Y:S01]  /*39e0*/  LEA.HI.X.SX32 R129, R129, R6, 0x1, P1 ;  /* 0x0000000681817211 */ /* 0x000fe200008f0eff */
[----:B------:R1:W3:Y:S01]  /*39f0*/  LDG.E.U16 R153, desc[UR8][R126.64] ;  /* 0x000000087e997981 */ /* 0x0002e2000c1e1500 */
[----:B0-----:R-:W-:Y:S01]  /*3a00*/  IADD3 R122, P1, PT, R161, R4, RZ ;  /* 0x00000004a17a7210 */ /* 0x001fe20007f3e0ff */
[----:B------:R-:W0:Y:S02]  /*3a10*/  LDC R222, c[0x0][0x3b8] ;  /* 0x0000ee00ffde7b82 */ /* 0x000e240000000800 */
[----:B------:R2:W3:Y:S01]  /*3a20*/  LDG.E.U16 R151, desc[UR8][R124.64] ;  /* 0x000000087c977981 */ /* 0x0004e2000c1e1500 */
[----:B------:R-:W-:-:S03]  /*3a30*/  LEA.HI.X.SX32 R123, R157, R6, 0x1, P1 ;  /* 0x000000069d7b7211 */ /* 0x000fc600008f0eff */
[----:B------:R2:W3:Y:S01]  /*3a40*/  LDG.E.U16 R155, desc[UR8][R128.64] ;  /* 0x00000008809b7981 */ /* 0x0004e2000c1e1500 */
[-C--:B-1----:R-:W-:Y:S01]  /*3a50*/  IADD3 R126, P3, PT, R169, R4.reuse, RZ ;  /* 0x00000004a97e7210 */ /* 0x082fe20007f7e0ff */
[----:B--2---:R-:W-:Y:S02]  /*3a60*/  IMAD R169, R177, 0x148, RZ ;  /* 0x00000148b1a97824 */ /* 0x004fe400078e02ff */
[----:B------:R1:W2:Y:S01]  /*3a70*/  LDG.E.U16 R157, desc[UR8][R122.64] ;  /* 0x000000087a9d7981 */ /* 0x0002a2000c1e1500 */
[----:B------:R-:W-:Y:S01]  /*3a80*/  IMAD R185, R185, 0x168, RZ ;  /* 0x00000168b9b97824 */ /* 0x000fe200078e02ff */
[-C--:B------:R-:W-:Y:S01]  /*3a90*/  IADD3 R124, P2, PT, R163, R4.reuse, RZ ;  /* 0x00000004a37c7210 */ /* 0x080fe20007f5e0ff */
[----:B------:R-:W-:Y:S01]  /*3aa0*/  IMAD R187, R187, 0x178, RZ ;  /* 0x00000178bbbb7824 */ /* 0x000fe200078e02ff */
[----:B------:R-:W0:Y:S01]  /*3ab0*/  LDC R214, c[0x0][0x3b8] ;  /* 0x0000ee00ffd67b82 */ /* 0x000e220000000800 */
[----:B------:R-:W-:Y:S01]  /*3ac0*/  IADD3 R128, P1, PT, R171, R4, RZ ;  /* 0x00000004ab807210 */ /* 0x000fe20007f3e0ff */
[----:B----4-:R-:W-:Y:S01]  /*3ad0*/  IMAD R179, R179, 0x158, RZ ;  /* 0x00000158b3b37824 */ /* 0x010fe200078e02ff */
[----:B------:R-:W-:-:S02]  /*3ae0*/  LEA.HI.X.SX32 R125, R221, R6, 0x1, P2 ;  /* 0x00000006dd7d7211 */ /* 0x000fc400010f0eff */
[-C--:B------:R-:W-:Y:S02]  /*3af0*/  LEA.HI.X.SX32 R127, R159, R6.reuse, 0x1, P3 ;  /* 0x000000069f7f7211 */ /* 0x080fe400018f0eff */
[----:B------:R-:W-:Y:S01]  /*3b00*/  LEA.HI.X.SX32 R129, R223, R6, 0x1, P1 ;  /* 0x00000006df817211 */ /* 0x000fe200008f0eff */
[----:B------:R-:W4:Y:S01]  /*3b10*/  LDC R177, c[0x0][0x3b8] ;  /* 0x0000ee00ffb17b82 */ /* 0x000f220000000800 */
[----:B-1----:R-:W-:Y:S01]  /*3b20*/  IADD3 R122, P1, PT, R169, R4, RZ ;  /* 0x00000004a97a7210 */ /* 0x002fe20007f3e0ff */
[----:B------:R1:W2:Y:S03]  /*3b30*/  LDG.E.U16 R159, desc[UR8][R124.64] ;  /* 0x000000087c9f7981 */ /* 0x0002a6000c1e1500 */
[----:B------:R-:W-:Y:S01]  /*3b40*/  LEA.HI.X.SX32 R123, R165, R6, 0x1, P1 ;  /* 0x00000006a57b7211 */ /* 0x000fe200008f0eff */
[----:B------:R1:W2:Y:S02]  /*3b50*/  LDG.E.U16 R161, desc[UR8][R126.64] ;  /* 0x000000087ea17981 */ /* 0x0002a4000c1e1500 */
[----:B------:R-:W0:Y:S02]  /*3b60*/  LDC R212, c[0x0][0x3b8] ;  /* 0x0000ee00ffd47b82 */ /* 0x000e240000000800 */
[----:B------:R1:W2:Y:S02]  /*3b70*/  LDG.E.U16 R163, desc[UR8][R128.64] ;  /* 0x0000000880a37981 */ /* 0x0002a4000c1e1500 */
[-C--:B-1----:R-:W-:Y:S01]  /*3b80*/  IADD3 R124, P2, PT, R179, R4.reuse, RZ ;  /* 0x00000004b37c7210 */ /* 0x082fe20007f5e0ff */
[----:B------:R-:W-:Y:S01]  /*3b90*/  IMAD R191, R191, 0x198, RZ ;  /* 0x00000198bfbf7824 */ /* 0x000fe200078e02ff */
[----:B------:R-:W2:Y:S01]  /*3ba0*/  LDG.E.U16 R165, desc[UR8][R122.64] ;  /* 0x000000087aa57981 */ /* 0x000ea2000c1e1500 */
[-C--:B------:R-:W-:Y:S01]  /*3bb0*/  IADD3 R126, P3, PT, R185, R4.reuse, RZ ;  /* 0x00000004b97e7210 */ /* 0x080fe20007f7e0ff */
[----:B------:R-:W-:Y:S01]  /*3bc0*/  IMAD R241, R5, 0xcd, RZ ;  /* 0x000000cd05f17824 */ /* 0x000fe200078e02ff */
[----:B------:R-:W1:Y:S01]  /*3bd0*/  LDC R185, c[0x0][0x3b8] ;  /* 0x0000ee00ffb97b82 */ /* 0x000e620000000800 */
[----:B------:R-:W-:Y:S01]  /*3be0*/  IADD3 R128, P1, PT, R187, R4, RZ ;  /* 0x00000004bb807210 */ /* 0x000fe20007f3e0ff */
[----:B------:R-:W-:Y:S01]  /*3bf0*/  IMAD R179, R189, 0x188, RZ ;  /* 0x00000188bdb37824 */ /* 0x000fe200078e02ff */
[----:B------:R-:W-:-:S05]  /*3c00*/  LEA.HI.X.SX32 R125, R215, R6, 0x1, P2 ;  /* 0x00000006d77d7211 */ /* 0x000fca00010f0eff */
[----:B------:R-:W0:Y:S01]  /*3c10*/  LDC R187, c[0x0][0x3b8] ;  /* 0x0000ee00ffbb7b82 */ /* 0x000e220000000800 */
[----:B------:R-:W-:Y:S01]  /*3c20*/  LEA.HI.X.SX32 R127, R167, R6, 0x1, P3 ;  /* 0x00000006a77f7211 */ /* 0x000fe200018f0eff */
[----:B------:R-:W-:Y:S01]  /*3c30*/  IMAD R193, R193, 0x1a8, RZ ;  /* 0x000001a8c1c17824 */ /* 0x000fe200078e02ff */
[----:B------:R4:W2:Y:S04]  /*3c40*/  LDG.E.U16 R167, desc[UR8][R124.64] ;  /* 0x000000087ca77981 */ /* 0x0008a8000c1e1500 */
[----:B------:R4:W2:Y:S01]  /*3c50*/  LDG.E.U16 R169, desc[UR8][R126.64] ;  /* 0x000000087ea97981 */ /* 0x0008a2000c1e1500 */
[----:B------:R-:W0:Y:S01]  /*3c60*/  LDC R189, c[0x0][0x3b8] ;  /* 0x0000ee00ffbd7b82 */ /* 0x000e220000000800 */
[----:B----4-:R-:W-:-:S07]  /*3c70*/  IADD3 R124, P2, PT, R191, R4, RZ ;  /* 0x00000004bf7c7210 */ /* 0x010fce0007f5e0ff */
[----:B------:R-:W4:Y:S01]  /*3c80*/  LDC R191, c[0x0][0x3b8] ;  /* 0x0000ee00ffbf7b82 */ /* 0x000f220000000800 */
[----:B------:R-:W-:-:S07]  /*3c90*/  IADD3 R126, P3, PT, R193, R4, RZ ;  /* 0x00000004c17e7210 */ /* 0x000fce0007f7e0ff */
[----:B------:R-:W4:Y:S01]  /*3ca0*/  LDC R193, c[0x0][0x3b8] ;  /* 0x0000ee00ffc17b82 */ /* 0x000f220000000800 */
[----:B------:R-:W-:Y:S02]  /*3cb0*/  LEA.HI.X.SX32 R129, R219, R6, 0x1, P1 ;  /* 0x00000006db817211 */ /* 0x000fe400008f0eff */
[----:B------:R-:W-:Y:S01]  /*3cc0*/  IADD3 R122, P1, PT, R179, R4, RZ ;  /* 0x00000004b37a7210 */ /* 0x000fe20007f3e0ff */
[----:B------:R-:W-:Y:S01]  /*3cd0*/  IMAD R177, R177, 0x1b8, RZ ;  /* 0x000001b8b1b17824 */ /* 0x000fe200078e02ff */
[-C--:B------:R-:W-:Y:S01]  /*3ce0*/  LEA.HI.X.SX32 R125, R211, R6.reuse, 0x1, P2 ;  /* 0x00000006d37d7211 */ /* 0x080fe200010f0eff */
[----:B------:R0:W2:Y:S01]  /*3cf0*/  LDG.E.U16 R171, desc[UR8][R128.64] ;  /* 0x0000000880ab7981 */ /* 0x0000a2000c1e1500 */
[-C--:B------:R-:W-:Y:S01]  /*3d00*/  LEA.HI.X.SX32 R123, R173, R6.reuse, 0x1, P1 ;  /* 0x00000006ad7b7211 */ /* 0x080fe200008f0eff */
[----:B-1----:R-:W-:Y:S01]  /*3d10*/  IMAD R185, R185, 0x1c8, RZ ;  /* 0x000001c8b9b97824 */ /* 0x002fe200078e02ff */
[----:B------:R-:W-:Y:S01]  /*3d20*/  R2UR UR5, R2 ;  /* 0x00000000020572ca */ /* 0x000fe200000e0000 */
[----:B0-----:R-:W-:Y:S01]  /*3d30*/  IMAD R187, R187, 0x1d8, RZ ;  /* 0x000001d8bbbb7824 */ /* 0x001fe200078e02ff */
[----:B------:R-:W-:Y:S01]  /*3d40*/  LEA.HI.X.SX32 R127, R175, R6, 0x1, P3 ;  /* 0x00000006af7f7211 */ /* 0x000fe200018f0eff */
[----:B------:R0:W2:Y:S01]  /*3d50*/  LDG.E.U16 R173, desc[UR8][R122.64] ;  /* 0x000000087aad7981 */ /* 0x0000a2000c1e1500 */
[----:B------:R-:W-:Y:S01]  /*3d60*/  IMAD R189, R189, 0x1f8, RZ ;  /* 0x000001f8bdbd7824 */ /* 0x000fe200078e02ff */
[----:B------:R-:W1:Y:S01]  /*3d70*/  LDC R2, c[0x0][0x3c0] ;  /* 0x0000f000ff027b82 */ /* 0x000e620000000800 */
[----:B------:R-:W-:Y:S01]  /*3d80*/  IADD3 R128, P1, PT, R177, R4, RZ ;  /* 0x00000004b1807210 */ /* 0x000fe20007f3e0ff */
[----:B------:R4:W2:Y:S03]  /*3d90*/  LDG.E.U16 R175, desc[UR8][R124.64] ;  /* 0x000000087caf7981 */ /* 0x0008a6000c1e1500 */
[----:B------:R-:W-:Y:S01]  /*3da0*/  LEA.HI.X.SX32 R129, R217, R6, 0x1, P1 ;  /* 0x00000006d9817211 */ /* 0x000fe200008f0eff */
[----:B------:R4:W2:Y:S01]  /*3db0*/  LDG.E.U16 R177, desc[UR8][R126.64] ;  /* 0x000000087eb17981 */ /* 0x0008a2000c1e1500 */
[----:B0-----:R-:W-:Y:S01]  /*3dc0*/  IMAD R123, R198, 0x1e8, RZ ;  /* 0x000001e8c67b7824 */ /* 0x001fe200078e02ff */
[-C--:B------:R-:W-:Y:S01]  /*3dd0*/  IADD3 R122, P1, PT, R185, R4.reuse, RZ ;  /* 0x00000004b97a7210 */ /* 0x080fe20007f3e0ff */
[----:B------:R-:W0:Y:S01]  /*3de0*/  LDC R198, c[0x0][0x3b8] ;  /* 0x0000ee00ffc67b82 */ /* 0x000e220000000800 */
[----:B------:R4:W2:Y:S02]  /*3df0*/  LDG.E.U16 R179, desc[UR8][R128.64] ;  /* 0x0000000880b37981 */ /* 0x0008a4000c1e1500 */
[-C--:B----4-:R-:W-:Y:S01]  /*3e00*/  IADD3 R124, P2, PT, R187, R4.reuse, RZ ;  /* 0x00000004bb7c7210 */ /* 0x090fe20007f5e0ff */
[----:B------:R-:W-:Y:S01]  /*3e10*/  IMAD R201, R191, 0x10a, RZ ;  /* 0x0000010abfc97824 */ /* 0x000fe200078e02ff */
[----:B------:R-:W-:Y:S01]  /*3e20*/  IADD3 R126, P3, PT, R123, R4, RZ ;  /* 0x000000047b7e7210 */ /* 0x000fe20007f7e0ff */
[----:B------:R-:W-:Y:S01]  /*3e30*/  IMAD R193, R193, 0x11a, RZ ;  /* 0x0000011ac1c17824 */ /* 0x000fe200078e02ff */
[-C--:B------:R-:W-:Y:S01]  /*3e40*/  LEA.HI.X.SX32 R123, R181, R6.reuse, 0x1, P1 ;  /* 0x00000006b57b7211 */ /* 0x080fe200008f0eff */
[----:B------:R-:W-:Y:S01]  /*3e50*/  UMOV UR10, 0x1 ;  /* 0x00000001000a7882 */ /* 0x000fe20000000000 */
[----:B------:R-:W-:Y:S01]  /*3e60*/  LEA.HI.X.SX32 R125, R209, R6, 0x1, P2 ;  /* 0x00000006d17d7211 */ /* 0x000fe200010f0eff */
[----:B------:R-:W4:Y:S01]  /*3e70*/  LDC R248, c[0x0][0x3c4] ;  /* 0x0000f100fff87b82 */ /* 0x000f220000000800 */
[----:B------:R-:W-:Y:S01]  /*3e80*/  IADD3 R128, P1, PT, R189, R4, RZ ;  /* 0x00000004bd807210 */ /* 0x000fe20007f3e0ff */
[----:B------:R1:W2:Y:S01]  /*3e90*/  LDG.E.U16 R181, desc[UR8][R122.64] ;  /* 0x000000087ab57981 */ /* 0x0002a2000c1e1500 */
[-C--:B------:R-:W-:Y:S01]  /*3ea0*/  LEA.HI.X.SX32 R127, R183, R6.reuse, 0x1, P3 ;  /* 0x00000006b77f7211 */ /* 0x080fe200018f0eff */
[----:B------:R-:W-:Y:S01]  /*3eb0*/  IMAD R189, R5, 0x85, RZ ;  /* 0x0000008505bd7824 */ /* 0x000fe200078e02ff */
[----:B------:R-:W-:Y:S01]  /*3ec0*/  LEA.HI.X.SX32 R129, R213, R6, 0x1, P1 ;  /* 0x00000006d5817211 */ /* 0x000fe200008f0eff */
[----:B------:R1:W2:Y:S01]  /*3ed0*/  LDG.E.U16 R183, desc[UR8][R124.64] ;  /* 0x000000087cb77981 */ /* 0x0002a2000c1e1500 */
[----:B------:R-:W-:Y:S01]  /*3ee0*/  IMAD R191, R5, 0x8d, RZ ;  /* 0x0000008d05bf7824 */ /* 0x000fe200078e02ff */
[----:B------:R-:W2:Y:S01]  /*3ef0*/  LDC R250, c[0x0][0x3c4] ;  /* 0x0000f100fffa7b82 */ /* 0x000ea20000000800 */
[----:B------:R-:W-:Y:S01]  /*3f00*/  IMAD R199, R199, 0x13a, RZ ;  /* 0x0000013ac7c77824 */ /* 0x000fe200078e02ff */
[----:B------:R1:W2:Y:S02]  /*3f10*/  LDG.E.U16 R187, desc[UR8][R128.64] ;  /* 0x0000000880bb7981 */ /* 0x0002a4000c1e1500 */
[-C--:B-1----:R-:W-:Y:S01]  /*3f20*/  IADD3 R122, P1, PT, R201, R4.reuse, RZ ;  /* 0x00000004c97a7210 */ /* 0x082fe20007f3e0ff */
[----:B------:R-:W-:Y:S01]  /*3f30*/  IMAD R195, R195, 0x12a, RZ ;  /* 0x0000012ac3c37824 */ /* 0x000fe200078e02ff */
[----:B------:R1:W2:Y:S01]  /*3f40*/  LDG.E.U16 R185, desc[UR8][R126.64] ;  /* 0x000000087eb97981 */ /* 0x0002a2000c1e1500 */
[----:B------:R-:W-:Y:S01]  /*3f50*/  IADD3 R124, P2, PT, R193, R4, RZ ;  /* 0x00000004c17c7210 */ /* 0x000fe20007f5e0ff */
[----:B------:R-:W2:Y:S01]  /*3f60*/  LDC R251, c[0x0][0x3c4] ;  /* 0x0000f100fffb7b82 */ /* 0x000ea20000000800 */
[----:B------:R-:W-:-:S02]  /*3f70*/  LEA.HI.X.SX32 R123, R189, R6, 0x1, P1 ;  /* 0x00000006bd7b7211 */ /* 0x000fc400008f0eff */
[----:B------:R-:W-:Y:S01]  /*3f80*/  LEA.HI.X.SX32 R125, R191, R6, 0x1, P2 ;  /* 0x00000006bf7d7211 */ /* 0x000fe200010f0eff */
[----:B------:R-:W-:Y:S01]  /*3f90*/  IMAD R129, R5, 0x9d, RZ ;  /* 0x0000009d05817824 */ /* 0x000fe200078e02ff */
[-C--:B------:R-:W-:Y:S01]  /*3fa0*/  IADD3 R128, P1, PT, R199, R4.reuse, RZ ;  /* 0x00000004c7807210 */ /* 0x080fe20007f3e0ff */
[----:B------:R-:W-:Y:S01]  /*3fb0*/  IMAD R239, R200, 0x14a, RZ ;  /* 0x0000014ac8ef7824 */ /* 0x000fe200078e02ff */
[----:B-1----:R-:W-:Y:S01]  /*3fc0*/  IADD3 R126, P3, PT, R195, R4, RZ ;  /* 0x00000004c37e7210 */ /* 0x002fe20007f7e0ff */
[----:B------:R-:W-:Y:S01]  /*3fd0*/  IMAD R127, R5, 0x95, RZ ;  /* 0x00000095057f7824 */ /* 0x000fe200078e02ff */
[----:B------:R1:W2:Y:S01]  /*3fe0*/  LDG.E.U16 R189, desc[UR8][R122.64] ;  /* 0x000000087abd7981 */ /* 0x0002a2000c1e1500 */
[-C--:B------:R-:W-:Y:S01]  /*3ff0*/  LEA.HI.X.SX32 R129, R129, R6.reuse, 0x1, P1 ;  /* 0x0000000681817211 */ /* 0x080fe200008f0eff */
[----:B------:R-:W-:Y:S01]  /*4000*/  IMAD R199, R5, 0xa5, RZ ;  /* 0x000000a505c77824 */ /* 0x000fe200078e02ff */
[----:B------:R-:W2:Y:S01]  /*4010*/  LDC R252, c[0x0][0x3c4] ;  /* 0x0000f100fffc7b82 */ /* 0x000ea20000000800 */
[----:B------:R0:W2:Y:S01]  /*4020*/  LDG.E.U16 R191, desc[UR8][R124.64] ;  /* 0x000000087cbf7981 */ /* 0x0000a2000c1e1500 */
[----:B------:R-:W-:Y:S01]  /*4030*/  LEA.HI.X.SX32 R127, R127, R6, 0x1, P3 ;  /* 0x000000067f7f7211 */ /* 0x000fe200018f0eff */
[----:B------:R-:W-:-:S02]  /*4040*/  IMAD R201, R5, 0xad, RZ ;  /* 0x000000ad05c97824 */ /* 0x000fc400078e02ff */
[----:B------:R4:W2:Y:S01]  /*4050*/  LDG.E.U16 R195, desc[UR8][R128.64] ;  /* 0x0000000880c37981 */ /* 0x0008a2000c1e1500 */
[----:B-1----:R-:W-:Y:S01]  /*4060*/  IMAD R123, R208, 0x15a, RZ ;  /* 0x0000015ad07b7824 */ /* 0x002fe200078e02ff */
[-C--:B------:R-:W-:Y:S01]  /*4070*/  IADD3 R122, P1, PT, R239, R4.reuse, RZ ;  /* 0x00000004ef7a7210 */ /* 0x080fe20007f3e0ff */
[----:B0-----:R-:W-:Y:S01]  /*4080*/  IMAD R125, R210, 0x16a, RZ ;  /* 0x0000016ad27d7824 */ /* 0x001fe200078e02ff */
[----:B------:R0:W2:Y:S01]  /*4090*/  LDG.E.U16 R193, desc[UR8][R126.64] ;  /* 0x000000087ec17981 */ /* 0x0000a2000c1e1500 */
[----:B------:R-:W1:Y:S01]  /*40a0*/  LDC R210, c[0x0][0x3b8] ;  /* 0x0000ee00ffd27b82 */ /* 0x000e620000000800 */
[----:B------:R-:W-:Y:S01]  /*40b0*/  IMAD R239, R198, 0x17a, RZ ;  /* 0x0000017ac6ef7824 */ /* 0x000fe200078e02ff */
[----:B------:R-:W-:Y:S01]  /*40c0*/  IADD3 R124, P2, PT, R123, R4, RZ ;  /* 0x000000047b7c7210 */ /* 0x000fe20007f5e0ff */
[----:B----4-:R-:W-:Y:S01]  /*40d0*/  IMAD R129, R5, 0xbd, RZ ;  /* 0x000000bd05817824 */ /* 0x010fe200078e02ff */
[----:B------:R-:W-:Y:S01]  /*40e0*/  LEA.HI.X.SX32 R123, R199, R6, 0x1, P1 ;  /* 0x00000006c77b7211 */ /* 0x000fe200008f0eff */
[----:B------:R-:W-:Y:S01]  /*40f0*/  IMAD R243, R216, 0x18a, RZ ;  /* 0x0000018ad8f37824 */ /* 0x000fe200078e02ff */
[-C--:B------:R-:W-:Y:S01]  /*4100*/  IADD3 R128, P1, PT, R239, R4.reuse, RZ ;  /* 0x00000004ef807210 */ /* 0x080fe20007f3e0ff */
[----:B0-----:R-:W-:Y:S01]  /*4110*/  IMAD R127, R5, 0xb5, RZ ;  /* 0x000000b5057f7824 */ /* 0x001fe200078e02ff */
[----:B------:R-:W-:Y:S01]  /*4120*/  IADD3 R126, P3, PT, R125, R4, RZ ;  /* 0x000000047d7e7210 */ /* 0x000fe20007f7e0ff */
[----:B------:R0:W4:Y:S01]  /*4130*/  LDG.E.U16 R198, desc[UR8][R122.64] ;  /* 0x000000087ac67981 */ /* 0x000122000c1e1500 */
[-C--:B------:R-:W-:Y:S01]  /*4140*/  LEA.HI.X.SX32 R125, R201, R6.reuse, 0x1, P2 ;  /* 0x00000006c97d7211 */ /* 0x080fe200010f0eff */
[----:B------:R-:W-:Y:S01]  /*4150*/  IMAD R239, R5, 0xc5, RZ ;  /* 0x000000c505ef7824 */ /* 0x000fe200078e02ff */
[-C--:B------:R-:W-:Y:S01]  /*4160*/  LEA.HI.X.SX32 R129, R129, R6.reuse, 0x1, P1 ;  /* 0x0000000681817211 */ /* 0x080fe200008f0eff */
[----:B------:R-:W-:Y:S01]  /*4170*/  IMAD R203, R203, 0x1ba, RZ ;  /* 0x000001bacbcb7824 */ /* 0x000fe200078e02ff */
[----:B------:R-:W-:Y:S01]  /*4180*/  LEA.HI.X.SX32 R127, R127, R6, 0x1, P3 ;  /* 0x000000067f7f7211 */ /* 0x000fe200018f0eff */
[----:B------:R-:W-:Y:S01]  /*4190*/  IMAD R205, R205, 0x1aa, RZ ;  /* 0x000001aacdcd7824 */ /* 0x000fe200078e02ff */
[----:B------:R0:W2:Y:S02]  /*41a0*/  LDG.E.U16 R199, desc[UR8][R124.64] ;  /* 0x000000087cc77981 */ /* 0x0000a4000c1e1500 */
[----:B0-----:R-:W-:Y:S01]  /*41b0*/  IMAD R123, R204, 0x19a, RZ ;  /* 0x0000019acc7b7824 */ /* 0x001fe200078e02ff */
[----:B------:R-:W-:Y:S01]  /*41c0*/  IADD3 R122, P1, PT, R243, R4, RZ ;  /* 0x00000004f37a7210 */ /* 0x000fe20007f3e0ff */
[----:B------:R0:W2:Y:S01]  /*41d0*/  LDG.E.U16 R201, desc[UR8][R128.64] ;  /* 0x0000000880c97981 */ /* 0x0000a2000c1e1500 */
[----:B------:R-:W-:-:S03]  /*41e0*/  IMAD R245, R222, 0x1ca, RZ ;  /* 0x000001cadef57824 */ /* 0x000fc600078e02ff */
[----:B------:R0:W2:Y:S01]  /*41f0*/  LDG.E.U16 R200, desc[UR8][R126.64] ;  /* 0x000000087ec87981 */ /* 0x0000a2000c1e1500 */
[----:B------:R-:W-:Y:S02]  /*4200*/  IADD3 R124, P2, PT, R123, R4, RZ ;  /* 0x000000047b7c7210 */ /* 0x000fe40007f5e0ff */
[----:B------:R-:W-:Y:S01]  /*4210*/  LEA.HI.X.SX32 R123, R239, R6, 0x1, P1 ;  /* 0x00000006ef7b7211 */ /* 0x000fe200008f0eff */
[----:B0-----:R-:W-:Y:S01]  /*4220*/  IMAD R129, R5, 0xdd, RZ ;  /* 0x000000dd05817824 */ /* 0x001fe200078e02ff */
[-C--:B------:R-:W-:Y:S01]  /*4230*/  IADD3 R128, P1, PT, R203, R4.reuse, RZ ;  /* 0x00000004cb807210 */ /* 0x080fe20007f3e0ff */
[----:B------:R-:W-:Y:S01]  /*4240*/  IMAD R127, R5, 0xd5, RZ ;  /* 0x000000d5057f7824 */ /* 0x000fe200078e02ff */
[----:B------:R-:W-:Y:S01]  /*4250*/  IADD3 R126, P3, PT, R205, R4, RZ ;  /* 0x00000004cd7e7210 */ /* 0x000fe20007f7e0ff */
[----:B------:R0:W2:Y:S01]  /*4260*/  LDG.E.U16 R203, desc[UR8][R122.64] ;  /* 0x000000087acb7981 */ /* 0x0000a2000c1e1500 */
[-C--:B------:R-:W-:Y:S01]  /*4270*/  LEA.HI.X.SX32 R129, R129, R6.reuse, 0x1, P1 ;  /* 0x0000000681817211 */ /* 0x080fe200008f0eff */
[----:B------:R-:W-:Y:S01]  /*4280*/  IMAD R239, R5, 0xe5, RZ ;  /* 0x000000e505ef7824 */ /* 0x000fe200078e02ff */
[-C--:B------:R-:W-:Y:S01]  /*4290*/  LEA.HI.X.SX32 R125, R241, R6.reuse, 0x1, P2 ;  /* 0x00000006f17d7211 */ /* 0x080fe200010f0eff */
[----:B------:R-:W-:Y:S01]  /*42a0*/  IMAD R247, R214, 0x1da, RZ ;  /* 0x000001dad6f77824 */ /* 0x000fe200078e02ff */
[----:B------:R-:W-:Y:S01]  /*42b0*/  LEA.HI.X.SX32 R127, R127, R6, 0x1, P3 ;  /* 0x000000067f7f7211 */ /* 0x000fe200018f0eff */
[----:B------:R-:W-:Y:S01]  /*42c0*/  IMAD R249, R212, 0x1ea, RZ ;  /* 0x000001ead4f97824 */ /* 0x000fe200078e02ff */
[----:B------:R1:W2:Y:S01]  /*42d0*/  LDG.E.U16 R208, desc[UR8][R128.64] ;  /* 0x0000000880d07981 */ /* 0x0002a2000c1e1500 */
[----:B0-----:R-:W-:Y:S01]  /*42e0*/  IADD3 R122, P1, PT, R245, R4, RZ ;  /* 0x00000004f57a7210 */ /* 0x001fe20007f3e0ff */
[----:B-1----:R-:W-:-:S02]  /*42f0*/  IMAD R245, R210, 0x1fa, RZ ;  /* 0x000001fad2f57824 */ /* 0x002fc400078e02ff */
[----:B------:R0:W2:Y:S01]  /*4300*/  LDG.E.U16 R204, desc[UR8][R124.64] ;  /* 0x000000087ccc7981 */ /* 0x0000a2000c1e1500 */
[----:B------:R-:W-:Y:S01]  /*4310*/  IMAD R241, R5, 0xed, RZ ;  /* 0x000000ed05f17824 */ /* 0x000fe200078e02ff */
[----:B------:R-:W-:Y:S01]  /*4320*/  LEA.HI.X.SX32 R123, R239, R6, 0x1, P1 ;  /* 0x00000006ef7b7211 */ /* 0x000fe200008f0eff */
[C---:B------:R-:W-:Y:S01]  /*4330*/  IMAD R243, R5.reuse, 0xf5, RZ ;  /* 0x000000f505f37824 */ /* 0x040fe200078e02ff */
[----:B------:R1:W2:Y:S01]  /*4340*/  LDG.E.U16 R205, desc[UR8][R126.64] ;  /* 0x000000087ecd7981 */ /* 0x0002a2000c1e1500 */
[----:B------:R-:W-:Y:S01]  /*4350*/  IMAD R129, R5, 0xfd, RZ ;  /* 0x000000fd05817824 */ /* 0x000fe200078e02ff */
[-C--:B------:R-:W-:Y:S02]  /*4360*/  IADD3 R128, P1, PT, R245, R4.reuse, RZ ;  /* 0x00000004f5807210 */ /* 0x080fe40007f3e0ff */
[----:B------:R-:W2:Y:S01]  /*4370*/  LDG.E.U16 R210, desc[UR8][R122.64] ;  /* 0x000000087ad27981 */ /* 0x000ea2000c1e1500 */
[-C--:B0-----:R-:W-:Y:S02]  /*4380*/  IADD3 R124, P2, PT, R247, R4.reuse, RZ ;  /* 0x00000004f77c7210 */ /* 0x081fe40007f5e0ff */
[----:B-1----:R-:W-:Y:S01]  /*4390*/  IADD3 R126, P3, PT, R249, R4, RZ ;  /* 0x00000004f97e7210 */ /* 0x002fe20007f7e0ff */
[----:B------:R-:W-:Y:S01]  /*43a0*/  IMAD R239, R5, 0x3e, RZ ;  /* 0x0000003e05ef7824 */ /* 0x000fe200078e02ff */
[-C--:B------:R-:W-:Y:S01]  /*43b0*/  LEA.HI.X.SX32 R125, R241, R6.reuse, 0x1, P2 ;  /* 0x00000006f17d7211 */ /* 0x080fe200010f0eff */
[----:B------:R-:W-:Y:S01]  /*43c0*/  IMAD R245, R5, 0x17, RZ ;  /* 0x0000001705f57824 */ /* 0x000fe200078e02ff */
[-C--:B------:R-:W-:Y:S01]  /*43d0*/  LEA.HI.X.SX32 R127, R243, R6.reuse, 0x1, P3 ;  /* 0x00000006f37f7211 */ /* 0x080fe200018f0eff */
[----:B------:R-:W0:Y:S01]  /*43e0*/  LDC R247, c[0x0][0x3c4] ;  /* 0x0000f100fff77b82 */ /* 0x000e220000000800 */
[----:B------:R-:W-:Y:S01]  /*43f0*/  LEA.HI.X.SX32 R129, R129, R6, 0x1, P1 ;  /* 0x0000000681817211 */ /* 0x000fe200008f0eff */
[----:B------:R1:W2:Y:S04]  /*4400*/  LDG.E.U16 R212, desc[UR8][R124.64] ;  /* 0x000000087cd47981 */ /* 0x0002a8000c1e1500 */
[----:B------:R1:W2:Y:S02]  /*4410*/  LDG.E.U16 R214, desc[UR8][R126.64] ;  /* 0x000000087ed67981 */ /* 0x0002a4000c1e1500 */
[----:B------:R-:W0:Y:S02]  /*4420*/  LDC R249, c[0x0][0x3c4] ;  /* 0x0000f100fff97b82 */ /* 0x000e240000000800 */
[----:B------:R0:W2:Y:S01]  /*4430*/  LDG.E.U16 R216, desc[UR8][R128.64] ;  /* 0x0000000880d87981 */ /* 0x0000a2000c1e1500 */
[----:B-1----:R-:W-:-:S02]  /*4440*/  IADD3 R124, P2, PT, R206, R4, RZ ;  /* 0x00000004ce7c7210 */ /* 0x002fc40007f5e0ff */
[-C--:B------:R-:W-:Y:S02]  /*4450*/  IADD3 R126, P3, PT, R207, R4.reuse, RZ ;  /* 0x00000004cf7e7210 */ /* 0x080fe40007f7e0ff */
[C---:B------:R-:W-:Y:S02]  /*4460*/  SHF.L.U32 R207, R240.reuse, 0x1, RZ ;  /* 0x00000001f0cf7819 */ /* 0x040fe400000006ff */
[----:B------:R-:W-:Y:S02]  /*4470*/  LOP3.LUT R206, R240, 0x40, RZ, 0xc0, !PT ;  /* 0x00000040f0ce7812 */ /* 0x000fe400078ec0ff */
[----:B------:R-:W-:Y:S02]  /*4480*/  LOP3.LUT R207, R207, 0x7e, RZ, 0xc0, !PT ;  /* 0x0000007ecfcf7812 */ /* 0x000fe400078ec0ff */
[----:B------:R-:W-:Y:S02]  /*4490*/  IADD3 R122, P1, PT, R197, R4, RZ ;  /* 0x00000004c57a7210 */ /* 0x000fe40007f3e0ff */
[----:B------:R-:W-:-:S04]  /*44a0*/  LEA R197, R206, R207, 0x9 ;  /* 0x000000cfcec57211 */ /* 0x000fc800078e48ff */
[C---:B------:R-:W-:Y:S01]  /*44b0*/  LOP3.LUT R246, R197.reuse, 0x10, RZ, 0x3c, !PT ;  /* 0x00000010c5f67812 */ /* 0x040fe200078e3cff */
[----:B------:R-:W-:Y:S04]  /*44c0*/  STS.U16 [R197+UR4], R143 ;  /* 0x0000008fc5007988 */ /* 0x000fe80008000404 */
[----:B------:R-:W-:Y:S04]  /*44d0*/  STS.U16 [R197+UR4+0x400], R184 ;  /* 0x000400b8c5007988 */ /* 0x000fe80008000404 */
        /* <DEDUP_REMOVED lines=8> */
[----:B------:R1:W-:Y:S04]  /*4560*/  STS.U16 [R197+UR4+0x1400], R8 ;  /* 0x00140008c5007988 */ /* 0x0003e80008000404 */
        /* <DEDUP_REMOVED lines=20> */
[----:B------:R-:W-:Y:S01]  /*46b0*/  STS.U16 [R197+UR4+0x7c00], R87 ;  /* 0x007c0057c5007988 */ /* 0x000fe20008000404 */
[----:B------:R-:W-:Y:S01]  /*46c0*/  LOP3.LUT R244, R197, 0x20, RZ, 0x3c, !PT ;  /* 0x00000020c5f47812 */ /* 0x000fe200078e3cff */
[C---:B------:R-:W-:Y:S01]  /*46d0*/  IMAD R243, R5.reuse, 0xe, RZ ;  /* 0x0000000e05f37824 */ /* 0x040fe200078e02ff */
[-C--:B------:R-:W-:Y:S01]  /*46e0*/  LEA.HI.X.SX32 R127, R220, R6.reuse, 0x1, P3 ;  /* 0x00000006dc7f7211 */ /* 0x080fe200018f0eff */
[----:B------:R-:W-:Y:S01]  /*46f0*/  STS.U16 [R246+UR4+0x480], R182 ;  /* 0x000480b6f6007988 */ /* 0x000fe20008000404 */
[----:B------:R-:W-:Y:S01]  /*4700*/  IMAD R241, R5, 0x1e, RZ ;  /* 0x0000001e05f17824 */ /* 0x000fe200078e02ff */
[----:B-1----:R-:W-:Y:S01]  /*4710*/  LOP3.LUT R8, R197, 0x30, RZ, 0x3c, !PT ;  /* 0x00000030c5087812 */ /* 0x002fe200078e3cff */
[----:B0-----:R-:W0:Y:S01]  /*4720*/  LDC R16, c[0x0][0x3b8] ;  /* 0x0000ee00ff107b82 */ /* 0x001e220000000800 */
        /* <DEDUP_REMOVED lines=24> */
[----:B------:R0:W-:Y:S04]  /*48b0*/  STS.U16 [R246+UR4+0x2880], R35 ;  /* 0x00288023f6007988 */ /* 0x0001e80008000404 */
[----:B------:R-:W-:Y:S01]  /*48c0*/  STS.U16 [R246+UR4+0x2c80], R36 ;  /* 0x002c8024f6007988 */ /* 0x000fe20008000404 */
[----:B------:R-:W-:-:S02]  /*48d0*/  LEA.HI.X.SX32 R123, R243, R6, 0x1, P1 ;  /* 0x00000006f37b7211 */ /* 0x000fc400008f0eff */
[----:B------:R-:W-:Y:S01]  /*48e0*/  LOP3.LUT R0, R197, 0x40, RZ, 0x3c, !PT ;  /* 0x00000040c5007812 */ /* 0x000fe200078e3cff */
[----:B------:R-:W-:Y:S01]  /*48f0*/  STS.U16 [R246+UR4+0x3080], R37 ;  /* 0x00308025f6007988 */ /* 0x000fe20008000404 */
[----:B------:R-:W-:Y:S01]  /*4900*/  LEA.HI.X.SX32 R125, R241, R6, 0x1, P2 ;  /* 0x00000006f17d7211 */ /* 0x000fe200010f0eff */
[----:B------:R-:W-:Y:S01]  /*4910*/  IMAD R19, R5, 0x8e, RZ ;  /* 0x0000008e05137824 */ /* 0x000fe200078e02ff */
[----:B------:R-:W-:Y:S01]  /*4920*/  LOP3.LUT R9, R197, 0x50, RZ, 0x3c, !PT ;  /* 0x00000050c5097812 */ /* 0x000fe200078e3cff */
[----:B------:R0:W-:Y:S01]  /*4930*/  STS.U16 [R246+UR4+0x3480], R38 ;  /* 0x00348026f6007988 */ /* 0x0001e20008000404 */
[----:B-1----:R-:W1:Y:S03]  /*4940*/  LDC R34, c[0x0][0x3b8] ;  /* 0x0000ee00ff227b82 */ /* 0x002e660000000800 */
[----:B------:R2:W-:Y:S04]  /*4950*/  STS.U16 [R246+UR4+0x3880], R39 ;  /* 0x00388027f6007988 */ /* 0x0005e80008000404 */
[----:B------:R-:W-:Y:S01]  /*4960*/  STS.U16 [R246+UR4+0x3c80], R40 ;  /* 0x003c8028f6007988 */ /* 0x000fe20008000404 */
[----:B------:R-:W-:Y:S01]  /*4970*/  IADD3 R128, P1, PT, R218, R4, RZ ;  /* 0x00000004da807210 */ /* 0x000fe20007f3e0ff */
[----:B------:R-:W-:Y:S01]  /*4980*/  IMAD R17, R5, 0x6f, RZ ;  /* 0x0000006f05117824 */ /* 0x000fe200078e02ff */
[----:B0-----:R-:W0:Y:S01]  /*4990*/  LDC R35, c[0x0][0x3b8] ;  /* 0x0000ee00ff237b82 */ /* 0x001e220000000800 */
[----:B------:R0:W-:Y:S04]  /*49a0*/  STS.U16 [R246+UR4+0x80], R196 ;  /* 0x000080c4f6007988 */ /* 0x0001e80008000404 */
[----:B------:R-:W-:Y:S04]  /*49b0*/  STS.U16 [R244+UR4+0x500], R180 ;  /* 0x000500b4f4007988 */ /* 0x000fe80008000404 */
[----:B------:R3:W4:Y:S01]  /*49c0*/  LDG.E.U16 R222, desc[UR8][R126.64] ;  /* 0x000000087ede7981 */ /* 0x000722000c1e1500 */
[----:B------:R-:W-:Y:S01]  /*49d0*/  LEA.HI.X.SX32 R129, R239, R6, 0x1, P1 ;  /* 0x00000006ef817211 */ /* 0x000fe200008f0eff */
[C---:B------:R-:W-:Y:S01]  /*49e0*/  IMAD R23, R5.reuse, 0xae, RZ ;  /* 0x000000ae05177824 */ /* 0x040fe200078e02ff */
[----:B------:R-:W1:Y:S01]  /*49f0*/  LDC R38, c[0x0][0x3b8] ;  /* 0x0000ee00ff267b82 */ /* 0x000e620000000800 */
[----:B------:R-:W-:Y:S04]  /*4a00*/  STS.U16 [R244+UR4+0x900], R168 ;  /* 0x000900a8f4007988 */ /* 0x000fe80008000404 */
[----:B------:R-:W-:Y:S01]  /*4a10*/  STS.U16 [R244+UR4+0xd00], R154 ;  /* 0x000d009af4007988 */ /* 0x000fe20008000404 */
[----:B------:R-:W-:-:S02]  /*4a20*/  IMAD R25, R5, 0xbe, RZ ;  /* 0x000000be05197824 */ /* 0x000fc400078e02ff */
[----:B------:R-:W-:Y:S01]  /*4a30*/  IMAD R13, R5, 0x57, RZ ;  /* 0x00000057050d7824 */ /* 0x000fe200078e02ff */
[----:B------:R-:W-:Y:S01]  /*4a40*/  STS.U16 [R244+UR4+0x1100], R140 ;  /* 0x0011008cf4007988 */ /* 0x000fe20008000404 */
[----:B------:R-:W-:Y:S01]  /*4a50*/  IMAD R37, R16, 0x10c, RZ ;  /* 0x0000010c10257824 */ /* 0x000fe200078e02ff */
[----:B---3--:R-:W-:Y:S01]  /*4a60*/  IADD3 R126, P2, PT, R225, R4, RZ ;  /* 0x00000004e17e7210 */ /* 0x008fe20007f5e0ff */
[----:B------:R-:W3:Y:S01]  /*4a70*/  LDC R16, c[0x0][0x3b8] ;  /* 0x0000ee00ff107b82 */ /* 0x000ee20000000800 */
[----:B------:R-:W-:Y:S04]  /*4a80*/  STS.U16 [R244+UR4+0x1500], R10 ;  /* 0x0015000af4007988 */ /* 0x000fe80008000404 */
[----:B------:R-:W-:Y:S01]  /*4a90*/  STS.U16 [R244+UR4+0x1900], R20 ;  /* 0x00190014f4007988 */ /* 0x000fe20008000404 */
[----:B------:R-:W-:-:S02]  /*4aa0*/  IMAD R31, R5, 0xee, RZ ;  /* 0x000000ee051f7824 */ /* 0x000fc400078e02ff */
[----:B------:R-:W-:Y:S01]  /*4ab0*/  IMAD R33, R5, 0xfe, RZ ;  /* 0x000000fe05217824 */ /* 0x000fe200078e02ff */
[----:B------:R0:W-:Y:S01]  /*4ac0*/  STS.U16 [R244+UR4+0x1d00], R27 ;  /* 0x001d001bf4007988 */ /* 0x0001e20008000404 */
[----:B--2---:R-:W2:Y:S03]  /*4ad0*/  LDC R39, c[0x0][0x3b8] ;  /* 0x0000ee00ff277b82 */ /* 0x004ea60000000800 */
[----:B------:R-:W-:Y:S04]  /*4ae0*/  STS.U16 [R244+UR4+0x100], R194 ;  /* 0x000100c2f4007988 */ /* 0x000fe80008000404 */
[----:B------:R-:W-:Y:S04]  /*4af0*/  STS.U16 [R244+UR4+0x4100], R104 ;  /* 0x00410068f4007988 */ /* 0x000fe80008000404 */
[----:B------:R1:W3:Y:S04]  /*4b00*/  LDG.E.U16 R218, desc[UR8][R122.64] ;  /* 0x000000087ada7981 */ /* 0x0002e8000c1e1500 */
[----:B------:R1:W3:Y:S01]  /*4b10*/  LDG.E.U16 R220, desc[UR8][R124.64] ;  /* 0x000000087cdc7981 */ /* 0x0002e2000c1e1500 */
[----:B0-----:R-:W-:-:S03]  /*4b20*/  IMAD R35, R35, 0x11e, RZ ;  /* 0x0000011e23237824 */ /* 0x001fc600078e02ff */
[----:B------:R0:W-:Y:S01]  /*4b30*/  STL.64 [R1+0x1070], R206 ;  /* 0x001070ce01007387 */ /* 0x0001e20000100a00 */
[----:B------:R-:W-:Y:S01]  /*4b40*/  PRMT R184, RZ, 0x7610, R184 ;  /* 0x00007610ffb87816 */ /* 0x000fe200000000b8 */
[----:B------:R-:W3:Y:S02]  /*4b50*/  LDC R246, c[0x0][0x3c4] ;  /* 0x0000f100fff67b82 */ /* 0x000ee40000000800 */
[----:B------:R-:W-:Y:S04]  /*4b60*/  STS.U16 [R244+UR4+0x4500], R105 ;  /* 0x00450069f4007988 */ /* 0x000fe80008000404 */
[----:B------:R-:W-:Y:S04]  /*4b70*/  STS.U16 [R244+UR4+0x4900], R106 ;  /* 0x0049006af4007988 */ /* 0x000fe80008000404 */
[----:B------:R0:W-:Y:S01]  /*4b80*/  STS.U16 [R244+UR4+0x4d00], R107 ;  /* 0x004d006bf4007988 */ /* 0x0001e20008000404 */
[----:B-1----:R-:W-:-:S02]  /*4b90*/  LEA R123, R5, -R5, 0x3 ;  /* 0x80000005057b7211 */ /* 0x002fc400078e18ff */
[----:B------:R-:W-:Y:S01]  /*4ba0*/  LEA.HI.X.SX32 R127, R245, R6, 0x1, P2 ;  /* 0x00000006f57f7211 */ /* 0x000fe200010f0eff */
[----:B------:R-:W-:Y:S01]  /*4bb0*/  STS.U16 [R244+UR4+0x5100], R108 ;  /* 0x0051006cf4007988 */ /* 0x000fe20008000404 */
[----:B------:R-:W-:-:S03]  /*4bc0*/  IADD3 R122, P1, PT, R243, R4, RZ ;  /* 0x00000004f37a7210 */ /* 0x000fc60007f3e0ff */
[----:B------:R1:W3:Y:S01]  /*4bd0*/  LDG.E.U16 R224, desc[UR8][R128.64] ;  /* 0x0000000880e07981 */ /* 0x0002e2000c1e1500 */
[CC--:B------:R-:W-:Y:S01]  /*4be0*/  LEA R125, R5.reuse, -R5.reuse, 0x4 ;  /* 0x80000005057d7211 */ /* 0x0c0fe200078e20ff */
[----:B------:R-:W-:Y:S02]  /*4bf0*/  IMAD R27, R5, 0xce, RZ ;  /* 0x000000ce051b7824 */ /* 0x000fe400078e02ff */
[----:B--2---:R-:W-:Y:S01]  /*4c00*/  IMAD R39, R39, 0x13c, RZ ;  /* 0x0000013c27277824 */ /* 0x004fe200078e02ff */
[----:B------:R2:W-:Y:S01]  /*4c10*/  STS.U16 [R244+UR4+0x5500], R109 ;  /* 0x0055006df4007988 */ /* 0x0005e20008000404 */
[----:B------:R-:W-:Y:S01]  /*4c20*/  IADD3 R124, P2, PT, R241, R4, RZ ;  /* 0x00000004f17c7210 */ /* 0x000fe20007f5e0ff */
[----:B0-----:R-:W0:Y:S02]  /*4c30*/  LDC R206, c[0x0][0x3c4] ;  /* 0x0000f100ffce7b82 */ /* 0x001e240000000800 */
[----:B------:R-:W-:Y:S04]  /*4c40*/  STS.U16 [R244+UR4+0x5900], R110 ;  /* 0x0059006ef4007988 */ /* 0x000fe80008000404 */
[----:B------:R-:W-:Y:S01]  /*4c50*/  STS.U16 [R244+UR4+0x5d00], R111 ;  /* 0x005d006ff4007988 */ /* 0x000fe20008000404 */
[-C--:B------:R-:W-:Y:S01]  /*4c60*/  LEA.HI.X.SX32 R123, R123, R6.reuse, 0x1, P1 ;  /* 0x000000067b7b7211 */ /* 0x080fe200008f0eff */
[----:B------:R-:W0:Y:S02]  /*4c70*/  LDC R207, c[0x0][0x3c4] ;  /* 0x0000f100ffcf7b82 */ /* 0x000e240000000800 */
[----:B------:R-:W-:Y:S04]  /*4c80*/  STS.U16 [R244+UR4+0x6100], R112 ;  /* 0x00610070f4007988 */ /* 0x000fe80008000404 */
[----:B------:R-:W-:Y:S01]  /*4c90*/  STS.U16 [R244+UR4+0x6500], R113 ;  /* 0x00650071f4007988 */ /* 0x000fe20008000404 */
[----:B-1----:R-:W-:Y:S01]  /*4ca0*/  LEA R129, R5, -R5, 0x5 ;  /* 0x8000000505817211 */ /* 0x002fe200078e28ff */
[----:B------:R-:W1:Y:S02]  /*4cb0*/  LDC R107, c[0x0][0x3c4] ;  /* 0x0000f100ff6b7b82 */ /* 0x000e640000000800 */
[----:B------:R-:W-:Y:S04]  /*4cc0*/  STS.U16 [R244+UR4+0x6900], R114 ;  /* 0x00690072f4007988 */ /* 0x000fe80008000404 */
[----:B------:R-:W-:Y:S01]  /*4cd0*/  STS.U16 [R244+UR4+0x6d00], R115 ;  /* 0x006d0073f4007988 */ /* 0x000fe20008000404 */
[----:B------:R-:W-:Y:S01]  /*4ce0*/  SHF.R.U32.HI R106, RZ, 0x5, R240 ;  /* 0x00000005ff6a7819 */ /* 0x000fe200000116f0 */
[----:B--2---:R-:W2:Y:S02]  /*4cf0*/  LDC R109, c[0x0][0x3c4] ;  /* 0x0000f100ff6d7b82 */ /* 0x004ea40000000800 */
[----:B------:R-:W-:Y:S04]  /*4d00*/  STS.U16 [R244+UR4+0x7100], R116 ;  /* 0x00710074f4007988 */ /* 0x000fe80008000404 */
[----:B------:R-:W-:Y:S01]  /*4d10*/  STS.U16 [R244+UR4+0x7500], R117 ;  /* 0x00750075f4007988 */ /* 0x000fe20008000404 */
[----:B------:R-:W-:Y:S01]  /*4d20*/  PRMT R154, RZ, 0x7610, R154 ;  /* 0x00007610ff9a7816 */ /* 0x000fe2000000009a */
[----:B------:R-:W0:Y:S02]  /*4d30*/  LDC R108, c[0x0][0x3c4] ;  /* 0x0000f100ff6c7b82 */ /* 0x000e240000000800 */
[----:B------:R-:W-:Y:S04]  /*4d40*/  STS.U16 [R244+UR4+0x7900], R118 ;  /* 0x00790076f4007988 */ /* 0x000fe80008000404 */
[----:B------:R-:W-:Y:S01]  /*4d50*/  STS.U16 [R244+UR4+0x7d00], R119 ;  /* 0x007d0077f4007988 */ /* 0x000fe20008000404 */
[----:B------:R-:W-:Y:S01]  /*4d60*/  PRMT R156, RZ, 0x7610, R156 ;  /* 0x00007610ff9c7816 */ /* 0x000fe2000000009c */
[----:B------:R-:W0:Y:S02]  /*4d70*/  LDC R243, c[0x0][0x3c4] ;  /* 0x0000f100fff37b82 */ /* 0x000e240000000800 */
[----:B------:R-:W-:Y:S04]  /*4d80*/  STS.U16 [R244+UR4+0x2100], R49 ;  /* 0x00210031f4007988 */ /* 0x000fe80008000404 */
[----:B------:R-:W-:Y:S01]  /*4d90*/  STS.U16 [R244+UR4+0x2500], R50 ;  /* 0x00250032f4007988 */ /* 0x000fe20008000404 */
[----:B------:R-:W-:Y:S01]  /*4da0*/  LEA.HI.X.SX32 R125, R125, R6, 0x1, P2 ;  /* 0x000000067d7d7211 */ /* 0x000fe200010f0eff */
[----:B------:R-:W0:Y:S02]  /*4db0*/  LDC R245, c[0x0][0x3c4] ;  /* 0x0000f100fff57b82 */ /* 0x000e240000000800 */
[----:B------:R1:W-:Y:S04]  /*4dc0*/  STS.U16 [R244+UR4+0x2900], R51 ;  /* 0x00290033f4007988 */ /* 0x0003e80008000404 */
[----:B------:R1:W2:Y:S04]  /*4dd0*/  LDG.E.U16 R143, desc[UR8][R126.64] ;  /* 0x000000087e8f7981 */ /* 0x0002a8000c1e1500 */
[----:B------:R-:W-:Y:S01]  /*4de0*/  STS.U16 [R244+UR4+0x2d00], R53 ;  /* 0x002d0035f4007988 */ /* 0x000fe20008000404 */
[----:B------:R-:W-:Y:S01]  /*4df0*/  IMAD R241, R5, 0x5e, RZ ;  /* 0x0000005e05f17824 */ /* 0x000fe200078e02ff */
[----:B-1----:R-:W1:Y:S02]  /*4e00*/  LDC R51, c[0x0][0x3b8] ;  /* 0x0000ee00ff337b82 */ /* 0x002e640000000800 */
[----:B------:R-:W-:Y:S01]  /*4e10*/  STS.U16 [R244+UR4+0x3100], R54 ;  /* 0x00310036f4007988 */ /* 0x000fe20008000404 */
[----:B------:R-:W-:Y:S01]  /*4e20*/  IADD3 R126, P1, PT, R239, R4, RZ ;  /* 0x00000004ef7e7210 */ /* 0x000fe20007f3e0ff */
[----:B------:R-:W-:-:S02]  /*4e30*/  IMAD R239, R5, 0x4e, RZ ;  /* 0x0000004e05ef7824 */ /* 0x000fc400078e02ff */
[----:B------:R0:W2:Y:S04]  /*4e40*/  LDG.E.U16 R225, desc[UR8][R122.64] ;  /* 0x000000087ae17981 */ /* 0x0000a8000c1e1500 */
[----:B------:R-:W-:Y:S01]  /*4e50*/  STS.U16 [R244+UR4+0x3500], R56 ;  /* 0x00350038f4007988 */ /* 0x000fe20008000404 */
[----:B------:R-:W-:-:S03]  /*4e60*/  LEA.HI.X.SX32 R127, R129, R6, 0x1, P1 ;  /* 0x00000006817f7211 */ /* 0x000fc600008f0eff */
[----:B------:R-:W-:Y:S01]  /*4e70*/  STS.U16 [R244+UR4+0x3900], R57 ;  /* 0x00390039f4007988 */ /* 0x000fe20008000404 */
[----:B0-----:R-:W-:-:S03]  /*4e80*/  IADD3 R122, P2, PT, R221, R4, RZ ;  /* 0x00000004dd7a7210 */ /* 0x001fc60007f5e0ff */
[----:B------:R0:W-:Y:S01]  /*4e90*/  STS.U16 [R244+UR4+0x3d00], R59 ;  /* 0x003d003bf4007988 */ /* 0x0001e20008000404 */
[----:B------:R-:W-:Y:S01]  /*4ea0*/  IMAD R129, R5, 0x27, RZ ;  /* 0x0000002705817824 */ /* 0x000fe200078e02ff */
[----:B------:R-:W-:Y:S02]  /*4eb0*/  LEA.HI.X.SX32 R123, R226, R6, 0x1, P2 ;  /* 0x00000006e27b7211 */ /* 0x000fe400010f0eff */
[----:B------:R0:W-:Y:S04]  /*4ec0*/  STS.U16 [R8+UR4+0x180], R192 ;  /* 0x000180c008007988 */ /* 0x0001e80008000404 */
[----:B------:R-:W-:Y:S04]  /*4ed0*/  STS.U16 [R8+UR4+0x580], R178 ;  /* 0x000580b208007988 */ /* 0x000fe80008000404 */
[----:B------:R0:W2:Y:S01]  /*4ee0*/  LDG.E.U16 R221, desc[UR8][R124.64] ;  /* 0x000000087cdd7981 */ /* 0x0000a2000c1e1500 */
[----:B-1----:R-:W-:Y:S01]  /*4ef0*/  IMAD R51, R51, 0x1dc, RZ ;  /* 0x000001dc33337824 */ /* 0x002fe200078e02ff */
[----:B------:R-:W-:Y:S01]  /*4f00*/  PRMT R158, RZ, 0x7610, R158 ;  /* 0x00007610ff9e7816 */ /* 0x000fe2000000009e */
[----:B0-----:R-:W0:Y:S01]  /*4f10*/  LDC R244, c[0x0][0x3c4] ;  /* 0x0000f100fff47b82 */ /* 0x001e220000000800 */
[----:B------:R-:W-:Y:S04]  /*4f20*/  STS.U16 [R8+UR4+0x980], R166 ;  /* 0x000980a608007988 */ /* 0x000fe80008000404 */
[----:B------:R-:W-:Y:S01]  /*4f30*/  STS.U16 [R8+UR4+0xd80], R152 ;  /* 0x000d809808007988 */ /* 0x000fe20008000404 */
[----:B------:R-:W-:-:S03]  /*4f40*/  IADD3 R124, P1, PT, R239, R4, RZ ;  /* 0x00000004ef7c7210 */ /* 0x000fc60007f3e0ff */
[----:B------:R-:W-:Y:S01]  /*4f50*/  STS.U16 [R8+UR4+0x4180], R120 ;  /* 0x0041807808007988 */ /* 0x000fe20008000404 */
[----:B------:R-:W-:-:S03]  /*4f60*/  LEA.HI.X.SX32 R125, R129, R6, 0x1, P1 ;  /* 0x00000006817d7211 */ /* 0x000fc600008f0eff */
[----:B------:R1:W2:Y:S04]  /*4f70*/  LDG.E.U16 R226, desc[UR8][R126.64] ;  /* 0x000000087ee27981 */ /* 0x0002a8000c1e1500 */
[----:B------:R-:W-:Y:S04]  /*4f80*/  STS.U16 [R8+UR4+0x4580], R121 ;  /* 0x0045807908007988 */ /* 0x000fe80008000404 */
[----:B------:R0:W-:Y:S01]  /*4f90*/  STS.U16 [R8+UR4+0x4980], R130 ;  /* 0x0049808208007988 */ /* 0x0001e20008000404 */
[----:B-1----:R-:W-:-:S03]  /*4fa0*/  IADD3 R126, P2, PT, R223, R4, RZ ;  /* 0x00000004df7e7210 */ /* 0x002fc60007f5e0ff */
[----:B------:R1:W2:Y:S04]  /*4fb0*/  LDG.E.U16 R223, desc[UR8][R122.64] ;  /* 0x000000087adf7981 */ /* 0x0002a8000c1e1500 */
[----:B------:R-:W-:Y:S01]  /*4fc0*/  STS.U16 [R8+UR4+0x4d80], R131 ;  /* 0x004d808308007988 */ /* 0x000fe20008000404 */
[----:B------:R-:W-:-:S03]  /*4fd0*/  LEA.HI.X.SX32 R127, R239, R6, 0x1, P2 ;  /* 0x00000006ef7f7211 */ /* 0x000fc600010f0eff */
[----:B------:R-:W-:Y:S01]  /*4fe0*/  STS.U16 [R8+UR4+0x5180], R133 ;  /* 0x0051808508007988 */ /* 0x000fe20008000404 */
[----:B-1----:R-:W-:-:S03]  /*4ff0*/  IADD3 R122, P3, PT, R215, R4, RZ ;  /* 0x00000004d77a7210 */ /* 0x002fc60007f7e0ff */
[----:B------:R-:W-:Y:S01]  /*5000*/  STS.U16 [R8+UR4+0x5580], R135 ;  /* 0x0055808708007988 */ /* 0x000fe20008000404 */
[----:B------:R-:W-:Y:S01]  /*5010*/  IMAD R129, R5, 0x2f, RZ ;  /* 0x0000002f05817824 */ /* 0x000fe200078e02ff */
[----:B------:R-:W-:Y:S02]  /*5020*/  LEA.HI.X.SX32 R123, R227, R6, 0x1, P3 ;  /* 0x00000006e37b7211 */ /* 0x000fe400018f0eff */
[----:B------:R-:W-:Y:S04]  /*5030*/  STS.U16 [R8+UR4+0x5980], R137 ;  /* 0x0059808908007988 */ /* 0x000fe80008000404 */
[----:B------:R-:W-:Y:S04]  /*5040*/  STS.U16 [R8+UR4+0x5d80], R139 ;  /* 0x005d808b08007988 */ /* 0x000fe80008000404 */
[----:B------:R1:W2:Y:S04]  /*5050*/  LDG.E.U16 R215, desc[UR8][R124.64] ;  /* 0x000000087cd77981 */ /* 0x0002a8000c1e1500 */
[----:B------:R-:W-:Y:S04]  /*5060*/  STS.U16 [R8+UR4+0x6180], R141 ;  /* 0x0061808d08007988 */ /* 0x000fe80008000404 */
[----:B------:R-:W-:Y:S01]  /*5070*/  STS.U16 [R8+UR4+0x6580], R142 ;  /* 0x0065808e08007988 */ /* 0x000fe20008000404 */
[----:B-1----:R-:W-:-:S03]  /*5080*/  IADD3 R124, P1, PT, R241, R4, RZ ;  /* 0x00000004f17c7210 */ /* 0x002fc60007f3e0ff */
[----:B------:R-:W-:Y:S01]  /*5090*/  STS.U16 [R8+UR4+0x6980], R145 ;  /* 0x0069809108007988 */ /* 0x000fe20008000404 */
[----:B------:R-:W-:Y:S01]  /*50a0*/  IMAD R239, R5, 0x6e, RZ ;  /* 0x0000006e05ef7824 */ /* 0x000fe200078e02ff */
[----:B------:R-:W-:Y:S02]  /*50b0*/  LEA.HI.X.SX32 R125, R129, R6, 0x1, P1 ;  /* 0x00000006817d7211 */ /* 0x000fe400008f0eff */
[----:B------:R1:W3:Y:S04]  /*50c0*/  LDG.E.U16 R227, desc[UR8][R126.64] ;  /* 0x000000087ee37981 */ /* 0x0002e8000c1e1500 */
[----:B------:R-:W-:Y:S04]  /*50d0*/  STS.U16 [R8+UR4+0x6d80], R147 ;  /* 0x006d809308007988 */ /* 0x000fe80008000404 */
[----:B------:R-:W-:Y:S01]  /*50e0*/  STS.U16 [R8+UR4+0x7180], R149 ;  /* 0x0071809508007988 */ /* 0x000fe20008000404 */
[----:B-1----:R-:W-:-:S03]  /*50f0*/  IADD3 R126, P2, PT, R219, R4, RZ ;  /* 0x00000004db7e7210 */ /* 0x002fc60007f5e0ff */
[----:B------:R1:W3:Y:S04]  /*5100*/  LDG.E.U16 R219, desc[UR8][R122.64] ;  /* 0x000000087adb7981 */ /* 0x0002e8000c1e1500 */
[----:B------:R0:W-:Y:S04]  /*5110*/  STS.U16 [R8+UR4+0x7580], R151 ;  /* 0x0075809708007988 */ /* 0x0001e80008000404 */
[----:B------:R0:W-:Y:S01]  /*5120*/  STS.U16 [R8+UR4+0x7980], R153 ;  /* 0x0079809908007988 */ /* 0x0001e20008000404 */
[----:B-1----:R-:W-:-:S03]  /*5130*/  IADD3 R122, P1, PT, R211, R4, RZ ;  /* 0x00000004d37a7210 */ /* 0x002fc60007f3e0ff */
[----:B------:R-:W-:Y:S01]  /*5140*/  STS.U16 [R8+UR4+0x7d80], R155 ;  /* 0x007d809b08007988 */ /* 0x000fe20008000404 */
[-C--:B------:R-:W-:Y:S01]  /*5150*/  LEA.HI.X.SX32 R127, R241, R6.reuse, 0x1, P2 ;  /* 0x00000006f17f7211 */ /* 0x080fe200010f0eff */
[----:B------:R-:W-:Y:S02]  /*5160*/  IMAD R129, R5, 0x37, RZ ;  /* 0x0000003705817824 */ /* 0x000fe400078e02ff */
[----:B------:R-:W-:Y:S01]  /*5170*/  STS.U16 [R8+UR4+0x1180], R138 ;  /* 0x0011808a08007988 */ /* 0x000fe20008000404 */
[----:B------:R-:W-:-:S03]  /*5180*/  LEA.HI.X.SX32 R123, R232, R6, 0x1, P1 ;  /* 0x00000006e87b7211 */ /* 0x000fc600008f0eff */
[----:B------:R-:W-:Y:S01]  /*5190*/  STS.U16 [R8+UR4+0x1580], R60 ;  /* 0x0015803c08007988 */ /* 0x000fe20008000404 */
[----:B------:R-:W-:-:S03]  /*51a0*/  IADD3 R128, P1, PT, R239, R4, RZ ;  /* 0x00000004ef807210 */ /* 0x000fc60007f3e0ff */
[----:B------:R-:W-:Y:S04]  /*51b0*/  STS.U16 [R8+UR4+0x1980], R61 ;  /* 0x0019803d08007988 */ /* 0x000fe80008000404 */
[----:B------:R-:W-:Y:S01]  /*51c0*/  STS.U16 [R8+UR4+0x1d80], R62 ;  /* 0x001d803e08007988 */ /* 0x000fe20008000404 */
[----:B------:R-:W-:-:S03]  /*51d0*/  LEA.HI.X.SX32 R129, R129, R6, 0x1, P1 ;  /* 0x0000000681817211 */ /* 0x000fc600008f0eff */
[----:B------:R-:W-:Y:S04]  /*51e0*/  STS.U16 [R8+UR4+0x2180], R63 ;  /* 0x0021803f08007988 */ /* 0x000fe80008000404 */
[----:B------:R-:W-:Y:S04]  /*51f0*/  STS.U16 [R8+UR4+0x2580], R64 ;  /* 0x0025804008007988 */ /* 0x000fe80008000404 */
[----:B------:R-:W-:Y:S04]  /*5200*/  STS.U16 [R8+UR4+0x2980], R65 ;  /* 0x0029804108007988 */ /* 0x000fe80008000404 */
[----:B------:R1:W3:Y:S04]  /*5210*/  LDG.E.U16 R232, desc[UR8][R126.64] ;  /* 0x000000087ee87981 */ /* 0x0002e8000c1e1500 */
[----:B------:R-:W-:Y:S04]  /*5220*/  STS.U16 [R8+UR4+0x2d80], R66 ;  /* 0x002d804208007988 */ /* 0x000fe80008000404 */
[----:B------:R-:W-:Y:S01]  /*5230*/  STS.U16 [R8+UR4+0x3180], R67 ;  /* 0x0031804308007988 */ /* 0x000fe20008000404 */
[----:B-1----:R-:W-:-:S03]  /*5240*/  IADD3 R126, P2, PT, R217, R4, RZ ;  /* 0x00000004d97e7210 */ /* 0x002fc60007f5e0ff */
[----:B------:R-:W-:Y:S01]  /*5250*/  STS.U16 [R8+UR4+0x3580], R68 ;  /* 0x0035804408007988 */ /* 0x000fe20008000404 */
[----:B------:R-:W-:Y:S01]  /*5260*/  IMAD R241, R5, 0x7e, RZ ;  /* 0x0000007e05f17824 */ /* 0x000fe200078e02ff */
[----:B------:R-:W-:Y:S02]  /*5270*/  LEA.HI.X.SX32 R127, R239, R6, 0x1, P2 ;  /* 0x00000006ef7f7211 */ /* 0x000fe400010f0eff */
[----:B------:R1:W3:Y:S01]  /*5280*/  LDG.E.U16 R211, desc[UR8][R124.64] ;  /* 0x000000087cd37981 */ /* 0x0002e2000c1e1500 */
[----:B------:R-:W-:Y:S02]  /*5290*/  LEA R217, R5, -R5, 0x6 ;  /* 0x8000000505d97211 */ /* 0x000fe400078e30ff */
[----:B------:R-:W-:Y:S01]  /*52a0*/  PRMT R192, RZ, 0x7610, R192 ;  /* 0x00007610ffc07816 */ /* 0x000fe200000000c0 */
[----:B------:R-:W-:Y:S04]  /*52b0*/  STS.U16 [R8+UR4+0x3980], R69 ;  /* 0x0039804508007988 */ /* 0x000fe80008000404 */
[----:B------:R-:W3:Y:S01]  /*52c0*/  LDG.E.U16 R238, desc[UR8][R122.64] ;  /* 0x000000087aee7981 */ /* 0x000ee2000c1e1500 */
[----:B0-----:R-:W-:-:S02]  /*52d0*/  PRMT R130, RZ, 0x7610, R130 ;  /* 0x00007610ff827816 */ /* 0x001fc40000000082 */
[----:B------:R-:W-:Y:S01]  /*52e0*/  PRMT R194, RZ, 0x7610, R194 ;  /* 0x00007610ffc27816 */ /* 0x000fe200000000c2 */
[----:B------:R-:W-:Y:S01]  /*52f0*/  STS.U16 [R8+UR4+0x3d80], R70 ;  /* 0x003d804608007988 */ /* 0x000fe20008000404 */
[----:B-1----:R-:W-:Y:S02]  /*5300*/  IADD3 R124, P3, PT, R209, R4, RZ ;  /* 0x00000004d17c7210 */ /* 0x002fe40007f7e0ff */
[----:B------:R-:W-:Y:S01]  /*5310*/  PRMT R196, RZ, 0x7610, R196 ;  /* 0x00007610ffc47816 */ /* 0x000fe200000000c4 */
[----:B------:R0:W3:Y:S01]  /*5320*/  LDG.E.U16 R209, desc[UR8][R128.64] ;  /* 0x0000000880d17981 */ /* 0x0000e2000c1e1500 */
[----:B------:R-:W-:Y:S02]  /*5330*/  PRMT R151, RZ, 0x7610, R151 ;  /* 0x00007610ff977816 */ /* 0x000fe40000000097 */
[----:B------:R-:W-:Y:S01]  /*5340*/  PRMT R168, RZ, 0x7610, R168 ;  /* 0x00007610ffa87816 */ /* 0x000fe200000000a8 */
[----:B------:R1:W-:Y:S01]  /*5350*/  STS.U16 [R0+UR4+0x3200], R21 ;  /* 0x0032001500007988 */ /* 0x0003e20008000404 */
[----:B------:R-:W-:-:S02]  /*5360*/  PRMT R152, RZ, 0x7610, R152 ;  /* 0x00007610ff987816 */ /* 0x000fc40000000098 */
[----:B------:R-:W-:Y:S01]  /*5370*/  PRMT R170, RZ, 0x7610, R170 ;  /* 0x00007610ffaa7816 */ /* 0x000fe200000000aa */
[----:B------:R-:W3:Y:S01]  /*5380*/  LDG.E.U16 R126, desc[UR8][R126.64] ;  /* 0x000000087e7e7981 */ /* 0x000ee2000c1e1500 */
[----:B------:R-:W-:Y:S02]  /*5390*/  PRMT R153, RZ, 0x7610, R153 ;  /* 0x00007610ff997816 */ /* 0x000fe40000000099 */
[----:B------:R-:W-:Y:S02]  /*53a0*/  PRMT R172, RZ, 0x7610, R172 ;  /* 0x00007610ffac7816 */ /* 0x000fe400000000ac */
[----:B------:R-:W-:Y:S01]  /*53b0*/  PRMT R178, RZ, 0x7610, R178 ;  /* 0x00007610ffb27816 */ /* 0x000fe200000000b2 */
[----:B-1----:R-:W-:Y:S01]  /*53c0*/  IMAD R21, R5, 0x9e, RZ ;  /* 0x0000009e05157824 */ /* 0x002fe200078e02ff */
[----:B0-----:R-:W-:Y:S01]  /*53d0*/  IADD3 R128, P2, PT, R213, R4, RZ ;  /* 0x00000004d5807210 */ /* 0x001fe20007f5e0ff */
[----:B------:R0:W-:Y:S01]  /*53e0*/  STS.U16 [R0+UR4+0x2a00], R11 ;  /* 0x002a000b00007988 */ /* 0x0001e20008000404 */
[----:B------:R-:W-:-:S02]  /*53f0*/  PRMT R155, RZ, 0x7610, R155 ;  /* 0x00007610ff9b7816 */ /* 0x000fc4000000009b */
[----:B------:R-:W-:Y:S02]  /*5400*/  PRMT R180, RZ, 0x7610, R180 ;  /* 0x00007610ffb47816 */ /* 0x000fe400000000b4 */
[----:B------:R-:W-:Y:S02]  /*5410*/  PRMT R182, RZ, 0x7610, R182 ;  /* 0x00007610ffb67816 */ /* 0x000fe400000000b6 */
[----:B------:R-:W-:Y:S02]  /*5420*/  PRMT R140, RZ, 0x7610, R140 ;  /* 0x00007610ff8c7816 */ /* 0x000fe4000000008c */
[----:B------:R-:W-:Y:S01]  /*5430*/  PRMT R144, RZ, 0x7610, R144 ;  /* 0x00007610ff907816 */ /* 0x000fe20000000090 */
[----:B0-----:R-:W-:Y:S01]  /*5440*/  IMAD R11, R5, 0x4f, RZ ;  /* 0x0000004f050b7824 */ /* 0x001fe200078e02ff */
[----:B------:R-:W-:Y:S02]  /*5450*/  LEA.HI.X.SX32 R129, R241, R6, 0x1, P2 ;  /* 0x00000006f1817211 */ /* 0x000fe400010f0eff */
[----:B------:R-:W-:-:S02]  /*5460*/  PRMT R146, RZ, 0x7610, R146 ;  /* 0x00007610ff927816 */ /* 0x000fc40000000092 */
[----:B------:R-:W-:Y:S01]  /*5470*/  PRMT R57, RZ, 0x7610, R57 ;  /* 0x00007610ff397816 */ /* 0x000fe20000000039 */
[----:B------:R0:W-:Y:S01]  /*5480*/  STS.U16 [R0+UR4+0x1a00], R18 ;  /* 0x001a001200007988 */ /* 0x0001e20008000404 */
[----:B------:R-:W-:Y:S02]  /*5490*/  IADD3 R10, P2, PT, R21, R4, RZ ;  /* 0x00000004150a7210 */ /* 0x000fe40007f5e0ff */
[----:B------:R-:W-:Y:S01]  /*54a0*/  PRMT R59, RZ, 0x7610, R59 ;  /* 0x00007610ff3b7816 */ /* 0x000fe2000000003b */
[----:B------:R1:W-:Y:S01]  /*54b0*/  STS.U16 [R0+UR4+0x3e00], R29 ;  /* 0x003e001d00007988 */ /* 0x0003e20008000404 */
[----:B------:R-:W-:Y:S02]  /*54c0*/  LEA.HI.X.SX32 R11, R11, R6, 0x1, P2 ;  /* 0x000000060b0b7211 */ /* 0x000fe400010f0eff */
[----:B------:R-:W-:Y:S02]  /*54d0*/  PRMT R71, RZ, 0x7610, R71 ;  /* 0x00007610ff477816 */ /* 0x000fe40000000047 */
[----:B------:R-:W-:Y:S01]  /*54e0*/  PRMT R72, RZ, 0x7610, R72 ;  /* 0x00007610ff487816 */ /* 0x000fe20000000048 */
[----:B0-----:R-:W0:Y:S01]  /*54f0*/  LDC R18, c[0x0][0x3b8] ;  /* 0x0000ee00ff127b82 */ /* 0x001e220000000800 */
[----:B------:R-:W-:Y:S01]  /*5500*/  IADD3 R122, P1, PT, R241, R4, RZ ;  /* 0x00000004f17a7210 */ /* 0x000fe20007f3e0ff */
[----:B------:R4:W-:Y:S01]  /*5510*/  STS.U16 [R0+UR4+0x2600], R7 ;  /* 0x0026000700007988 */ /* 0x0009e20008000404 */
[----:B-1----:R-:W-:-:S02]  /*5520*/  IMAD R29, R5, 0xde, RZ ;  /* 0x000000de051d7824 */ /* 0x002fc400078e02ff */
[----:B------:R-:W-:Y:S01]  /*5530*/  LEA.HI.X.SX32 R123, R217, R6, 0x1, P1 ;  /* 0x00000006d97b7211 */ /* 0x000fe200008f0eff */
[----:B------:R1:W3:Y:S01]  /*5540*/  LDG.E.U16 R20, desc[UR8][R10.64] ;  /* 0x000000080a147981 */ /* 0x0002e2000c1e1500 */
[----:B------:R-:W-:Y:S01]  /*5550*/  IADD3 R8, P1, PT, R19, R4, RZ ;  /* 0x0000000413087210 */ /* 0x000fe20007f3e0ff */
[----:B------:R-:W0:Y:S02]  /*5560*/  LDC R241, c[0x0][0x3c4] ;  /* 0x0000f100fff17b82 */ /* 0x000e240000000800 */
[----:B------:R1:W-:Y:S01]  /*5570*/  STS.U16 [R0+UR4+0x2200], R3 ;  /* 0x0022000300007988 */ /* 0x0003e20008000404 */
[----:B----4-:R-:W-:-:S03]  /*5580*/  IMAD R7, R5, 0x47, RZ ;  /* 0x0000004705077824 */ /* 0x010fc600078e02ff */
[----:B------:R-:W-:Y:S01]  /*5590*/  STS.U16 [R0+UR4+0x600], R176 ;  /* 0x000600b000007988 */ /* 0x000fe20008000404 */
[----:B-1----:R-:W-:Y:S02]  /*55a0*/  IADD3 R10, P2, PT, R29, R4, RZ ;  /* 0x000000041d0a7210 */ /* 0x002fe40007f5e0ff */
[----:B------:R-:W-:Y:S01]  /*55b0*/  PRMT R73, RZ, 0x7610, R73 ;  /* 0x00007610ff497816 */ /* 0x000fe20000000049 */
[----:B------:R-:W-:Y:S01]  /*55c0*/  STS.U16 [R0+UR4+0xa00], R164 ;  /* 0x000a00a400007988 */ /* 0x000fe20008000404 */
[----:B------:R-:W-:Y:S02]  /*55d0*/  LOP3.LUT R3, R197, 0x60, RZ, 0x3c, !PT ;  /* 0x00000060c5037812 */ /* 0x000fe400078e3cff */
[----:B------:R-:W-:Y:S01]  /*55e0*/  PRMT R74, RZ, 0x7610, R74 ;  /* 0x00007610ff4a7816 */ /* 0x000fe2000000004a */
[----:B------:R-:W-:Y:S01]  /*55f0*/  STS.U16 [R0+UR4+0xe00], R150 ;  /* 0x000e009600007988 */ /* 0x000fe20008000404 */
[-C--:B------:R-:W-:Y:S02]  /*5600*/  LEA.HI.X.SX32 R11, R17, R6.reuse, 0x1, P2 ;  /* 0x00000006110b7211 */ /* 0x080fe400010f0eff */
[----:B------:R-:W-:Y:S01]  /*5610*/  PRMT R75, RZ, 0x7610, R75 ;  /* 0x00007610ff4b7816 */ /* 0x000fe2000000004b */
[----:B------:R-:W-:Y:S01]  /*5620*/  STS.U16 [R0+UR4+0x1200], R136 ;  /* 0x0012008800007988 */ /* 0x000fe20008000404 */
[----:B------:R-:W1:Y:S03]  /*5630*/  LDC R17, c[0x0][0x3b8] ;  /* 0x0000ee00ff117b82 */ /* 0x000e660000000800 */
[----:B------:R4:W-:Y:S01]  /*5640*/  STS.U16 [R0+UR4+0x1600], R12 ;  /* 0x0016000c00007988 */ /* 0x0009e20008000404 */
[----:B------:R-:W-:-:S03]  /*5650*/  LEA.HI.X.SX32 R125, R237, R6, 0x1, P3 ;  /* 0x00000006ed7d7211 */ /* 0x000fc600018f0eff */
[----:B------:R-:W-:Y:S01]  /*5660*/  STS.U16 [R0+UR4+0x1e00], R24 ;  /* 0x001e001800007988 */ /* 0x000fe20008000404 */
[----:B------:R-:W-:Y:S02]  /*5670*/  PRMT R121, RZ, 0x7610, R121 ;  /* 0x00007610ff797816 */ /* 0x000fe40000000079 */
[----:B------:R-:W-:Y:S01]  /*5680*/  PRMT R76, RZ, 0x7610, R76 ;  /* 0x00007610ff4c7816 */ /* 0x000fe2000000004c */
[----:B------:R-:W-:Y:S01]  /*5690*/  STS.U16 [R0+UR4+0x2e00], R15 ;  /* 0x002e000f00007988 */ /* 0x000fe20008000404 */
[----:B------:R-:W-:Y:S02]  /*56a0*/  PRMT R120, RZ, 0x7610, R120 ;  /* 0x00007610ff787816 */ /* 0x000fe40000000078 */
[----:B------:R-:W-:Y:S01]  /*56b0*/  PRMT R77, RZ, 0x7610, R77 ;  /* 0x00007610ff4d7816 */ /* 0x000fe2000000004d */
[----:B------:R-:W-:Y:S01]  /*56c0*/  STS.U16 [R0+UR4+0x3600], R26 ;  /* 0x0036001a00007988 */ /* 0x000fe20008000404 */
[----:B------:R-:W-:Y:S02]  /*56d0*/  PRMT R166, RZ, 0x7610, R166 ;  /* 0x00007610ffa67816 */ /* 0x000fe400000000a6 */
[----:B------:R-:W-:Y:S01]  /*56e0*/  PRMT R78, RZ, 0x7610, R78 ;  /* 0x00007610ff4e7816 */ /* 0x000fe2000000004e */
[----:B------:R-:W-:Y:S01]  /*56f0*/  STS.U16 [R0+UR4+0x3a00], R28 ;  /* 0x003a001c00007988 */ /* 0x000fe20008000404 */
[----:B------:R-:W-:-:S02]  /*5700*/  PRMT R131, RZ, 0x7610, R131 ;  /* 0x00007610ff837816 */ /* 0x000fc40000000083 */
        /* <DEDUP_REMOVED lines=50> */
[----:B----4-:R-:W-:Y:S02]  /*5a30*/  IADD3 R12, P3, PT, R23, R4, RZ ;  /* 0x00000004170c7210 */ /* 0x010fe40007f7e0ff */
        /* <DEDUP_REMOVED lines=25> */
[----:B------:R4:W-:Y:S01]  /*5bd0*/  STS.U16 [R9+UR4+0x2280], R41 ;  /* 0x0022802909007988 */ /* 0x0009e20008000404 */
[----:B------:R-:W-:Y:S01]  /*5be0*/  PRMT R117, RZ, 0x7610, R117 ;  /* 0x00007610ff757816 */ /* 0x000fe20000000075 */
[----:B------:R-:W-:Y:S01]  /*5bf0*/  IMAD R244, R244, 0x13, RZ ;  /* 0x00000013f4f47824 */ /* 0x000fe200078e02ff */
[----:B------:R-:W-:Y:S01]  /*5c00*/  PRMT R119, RZ, 0x7610, R119 ;  /* 0x00007610ff777816 */ /* 0x000fe20000000077 */
[----:B------:R-:W-:Y:S01]  /*5c10*/  STS.U16 [R9+UR4+0x2680], R42 ;  /* 0x0026802a09007988 */ /* 0x000fe20008000404 */
[----:B------:R-:W-:Y:S01]  /*5c20*/  PRMT R118, RZ, 0x7610, R118 ;  /* 0x00007610ff767816 */ /* 0x000fe20000000076 */
[----:B--2---:R-:W-:Y:S01]  /*5c30*/  IMAD R109, R109, 0x1c, RZ ;  /* 0x0000001c6d6d7824 */ /* 0x004fe200078e02ff */
[----:B------:R-:W2:Y:S01]  /*5c40*/  LDC R239, c[0x0][0x3c4] ;  /* 0x0000f100ffef7b82 */ /* 0x000ea20000000800 */
[----:B------:R-:W-:Y:S04]  /*5c50*/  STS.U16 [R9+UR4+0x2a80], R43 ;  /* 0x002a802b09007988 */ /* 0x000fe80008000404 */
[----:B------:R-:W-:Y:S04]  /*5c60*/  STS.U16 [R9+UR4+0x2e80], R44 ;  /* 0x002e802c09007988 */ /* 0x000fe80008000404 */
[----:B------:R-:W2:Y:S04]  /*5c70*/  LDG.E.U16 R213, desc[UR8][R128.64] ;  /* 0x0000000880d57981 */ /* 0x000ea8000c1e1500 */
[----:B------:R-:W2:Y:S01]  /*5c80*/  LDG.E.U16 R122, desc[UR8][R122.64] ;  /* 0x000000087a7a7981 */ /* 0x000ea2000c1e1500 */
        /* <DEDUP_REMOVED lines=9> */
[----:B------:R-:W-:Y:S01]  /*5d20*/  PRMT R136, RZ, 0x7610, R136 ;  /* 0x00007610ff887816 */ /* 0x000fe20000000088 */
[----:B0-----:R-:W-:Y:S01]  /*5d30*/  IMAD R241, R241, 0x14, RZ ;  /* 0x00000014f1f17824 */ /* 0x001fe200078e02ff */
[----:B------:R-:W-:Y:S01]  /*5d40*/  PRMT R150, RZ, 0x7610, R150 ;  /* 0x00007610ff967816 */ /* 0x000fe20000000096 */
[----:B------:R-:W-:Y:S01]  /*5d50*/  STS.U16 [R9+UR4+0x3e80], R48 ;  /* 0x003e803009007988 */ /* 0x000fe20008000404 */
[----:B------:R-:W-:Y:S01]  /*5d60*/  IMAD R108, R108, 0x23, RZ ;  /* 0x000000236c6c7824 */ /* 0x000fe200078e02ff */
[----:B------:R-:W0:Y:S02]  /*5d70*/  LDC R237, c[0x0][0x3c4] ;  /* 0x0000f100ffed7b82 */ /* 0x000e240000000800 */
        /* <DEDUP_REMOVED lines=15> */
[----:B------:R1:W-:Y:S01]  /*5e70*/  STS.U16 [R9+UR4+0x7e80], R216 ;  /* 0x007e80d809007988 */ /* 0x0003e20008000404 */
[-C--:B------:R-:W-:Y:S01]  /*5e80*/  LEA.HI.X.SX32 R13, R13, R6.reuse, 0x1, P3 ;  /* 0x000000060d0d7211 */ /* 0x080fe200018f0eff */
[----:B----4-:R-:W-:Y:S01]  /*5e90*/  IMAD R41, R18, 0x10e, RZ ;  /* 0x0000010e12297824 */ /* 0x010fe200078e02ff */
[----:B0-----:R-:W0:Y:S01]  /*5ea0*/  LDC.64 R200, c[0x0][0x388] ;  /* 0x0000e200ffc87b82 */ /* 0x001e220000000a00 */
[----:B------:R4:W-:Y:S04]  /*5eb0*/  STS.U16 [R3+UR4+0x1700], R14 ;  /* 0x0017000e03007988 */ /* 0x0009e80008000404 */
[----:B------:R4:W2:Y:S01]  /*5ec0*/  LDG.E.U16 R22, desc[UR8][R12.64] ;  /* 0x000000080c167981 */ /* 0x0008a2000c1e1500 */
[----:B-1----:R-:W-:Y:S01]  /*5ed0*/  LEA.HI.X.SX32 R9, R7, R6, 0x1, P1 ;  /* 0x0000000607097211 */ /* 0x002fe200008f0eff */
[----:B------:R-:W-:-:S02]  /*5ee0*/  IMAD R7, R5, 0x5f, RZ ;  /* 0x0000005f05077824 */ /* 0x000fc400078e02ff */
[----:B------:R1:W2:Y:S01]  /*5ef0*/  LDG.E.U16 R28, desc[UR8][R10.64] ;  /* 0x000000080a1c7981 */ /* 0x0002a2000c1e1500 */
[----:B------:R-:W0:Y:S01]  /*5f00*/  LDC R18, c[0x0][0x3b8] ;  /* 0x0000ee00ff127b82 */ /* 0x000e220000000800 */
[----:B----4-:R-:W-:Y:S02]  /*5f10*/  IADD3 R14, P1, PT, R25, R4, RZ ;  /* 0x00000004190e7210 */ /* 0x010fe40007f3e0ff */
[----:B------:R4:W2:Y:S02]  /*5f20*/  LDG.E.U16 R0, desc[UR8][R8.64] ;  /* 0x0000000808007981 */ /* 0x0008a4000c1e1500 */
[----:B------:R-:W-:Y:S01]  /*5f30*/  LEA.HI.X.SX32 R15, R7, R6, 0x1, P1 ;  /* 0x00000006070f7211 */ /* 0x000fe200008f0eff */
[----:B------:R-:W-:Y:S01]  /*5f40*/  IMAD R7, R5, 0x67, RZ ;  /* 0x0000006705077824 */ /* 0x000fe200078e02ff */
[-C--:B------:R-:W-:Y:S01]  /*5f50*/  IADD3 R12, P3, PT, R31, R4.reuse, RZ ;  /* 0x000000041f0c7210 */ /* 0x080fe20007f7e0ff */
[----:B------:R-:W-:Y:S01]  /*5f60*/  IMAD R13, R5, 0x77, RZ ;  /* 0x00000077050d7824 */ /* 0x000fe200078e02ff */
[----:B------:R-:W2:Y:S01]  /*5f70*/  LDG.E.U16 R124, desc[UR8][R124.64] ;  /* 0x000000087c7c7981 */ /* 0x000ea2000c1e1500 */
[----:B------:R-:W-:Y:S01]  /*5f80*/  IMAD R43, R17, 0x12c, RZ ;  /* 0x0000012c112b7824 */ /* 0x000fe200078e02ff */
[-C--:B-1----:R-:W-:Y:S01]  /*5f90*/  IADD3 R10, P2, PT, R41, R4.reuse, RZ ;  /* 0x00000004290a7210 */ /* 0x082fe20007f5e0ff */
[----:B------:R-:W1:Y:S01]  /*5fa0*/  LDC R17, c[0x0][0x3b8] ;  /* 0x0000ee00ff117b82 */ /* 0x000e620000000800 */
[----:B----4-:R-:W-:Y:S01]  /*5fb0*/  IADD3 R8, P1, PT, R27, R4, RZ ;  /* 0x000000041b087210 */ /* 0x010fe20007f3e0ff */
[----:B------:R4:W2:Y:S03]  /*5fc0*/  LDG.E.U16 R24, desc[UR8][R14.64] ;  /* 0x000000080e187981 */ /* 0x0008a6000c1e1500 */
[----:B------:R-:W-:-:S02]  /*5fd0*/  LEA.HI.X.SX32 R9, R7, R6, 0x1, P1 ;  /* 0x0000000607097211 */ /* 0x000fc400008f0eff */
[----:B------:R-:W-:Y:S01]  /*5fe0*/  LEA R7, R5, -R5, 0x7 ;  /* 0x8000000505077211 */ /* 0x000fe200078e38ff */
[----:B------:R-:W3:Y:S01]  /*5ff0*/  LDC R41, c[0x0][0x3b8] ;  /* 0x0000ee00ff297b82 */ /* 0x000ee20000000800 */
[----:B------:R-:W-:Y:S01]  /*6000*/  LEA.HI.X.SX32 R13, R13, R6, 0x1, P3 ;  /* 0x000000060d0d7211 */ /* 0x000fe200018f0eff */
[----:B------:R4:W2:Y:S02]  /*6010*/  LDG.E.U16 R26, desc[UR8][R8.64] ;  /* 0x00000008081a7981 */ /* 0x0008a4000c1e1500 */
[----:B----4-:R-:W-:Y:S02]  /*6020*/  IADD3 R14, P1, PT, R33, R4, RZ ;  /* 0x00000004210e7210 */ /* 0x010fe40007f3e0ff */
[----:B------:R4:W2:Y:S02]  /*6030*/  LDG.E.U16 R30, desc[UR8][R12.64] ;  /* 0x000000080c1e7981 */ /* 0x0008a4000c1e1500 */
[----:B------:R-:W-:Y:S01]  /*6040*/  LEA.HI.X.SX32 R15, R7, R6, 0x1, P1 ;  /* 0x00000006070f7211 */ /* 0x000fe200008f0eff */
[----:B------:R-:W-:-:S02]  /*6050*/  IMAD R7, R5, 0x87, RZ ;  /* 0x0000008705077824 */ /* 0x000fc400078e02ff */
[----:B------:R-:W-:Y:S01]  /*6060*/  IMAD R45, R38, 0x12e, RZ ;  /* 0x0000012e262d7824 */ /* 0x000fe200078e02ff */
[----:B------:R-:W-:Y:S01]  /*6070*/  PRMT R129, RZ, 0x7610, R129 ;  /* 0x00007610ff817816 */ /* 0x000fe20000000081 */
[----:B------:R-:W-:Y:S01]  /*6080*/  IMAD R9, R34, 0x11c, RZ ;  /* 0x0000011c22097824 */ /* 0x000fe200078e02ff */
[----:B------:R-:W-:Y:S01]  /*6090*/  IADD3 R8, P1, PT, R37, R4, RZ ;  /* 0x0000000425087210 */ /* 0x000fe20007f3e0ff */
[----:B------:R0:W2:Y:S01]  /*60a0*/  LDG.E.U16 R32, desc[UR8][R14.64] ;  /* 0x000000080e207981 */ /* 0x0000a2000c1e1500 */
[----:B------:R-:W-:Y:S01]  /*60b0*/  LEA.HI.X.SX32 R11, R7, R6, 0x1, P2 ;  /* 0x00000006070b7211 */ /* 0x000fe200010f0eff */
[----:B------:R-:W2:Y:S01]  /*60c0*/  LDC R204, c[0x0][0x3c4] ;  /* 0x0000f100ffcc7b82 */ /* 0x000ea20000000800 */
[----:B----4-:R-:W-:Y:S02]  /*60d0*/  IADD3 R12, P3, PT, R9, R4, RZ ;  /* 0x00000004090c7210 */ /* 0x010fe40007f7e0ff */
[-C--:B------:R-:W-:Y:S02]  /*60e0*/  LEA.HI.X.SX32 R9, R236, R6.reuse, 0x1, P1 ;  /* 0x00000006ec097211 */ /* 0x080fe400008f0eff */
[----:B------:R-:W-:-:S02]  /*60f0*/  LEA.HI.X.SX32 R13, R19, R6, 0x1, P3 ;  /* 0x00000006130d7211 */ /* 0x000fc400018f0eff */
[----:B0-----:R-:W-:Y:S01]  /*6100*/  IADD3 R14, P1, PT, R35, R4, RZ ;  /* 0x00000004230e7210 */ /* 0x001fe20007f3e0ff */
[----:B------:R-:W0:Y:S01]  /*6110*/  LDC R19, c[0x0][0x3b8] ;  /* 0x0000ee00ff137b82 */ /* 0x000e220000000800 */
[----:B------:R3:W4:Y:S01]  /*6120*/  LDG.E.U16 R35, desc[UR8][R10.64] ;  /* 0x000000080a237981 */ /* 0x000722000c1e1500 */
[----:B------:R-:W-:-:S03]  /*6130*/  IMAD R15, R5, 0x8f, RZ ;  /* 0x0000008f050f7824 */ /* 0x000fc600078e02ff */
[----:B------:R3:W2:Y:S01]  /*6140*/  LDG.E.U16 R34, desc[UR8][R8.64] ;  /* 0x0000000808227981 */ /* 0x0006a2000c1e1500 */
[----:B------:R-:W-:Y:S02]  /*6150*/  IMAD R47, R18, 0x14c, RZ ;  /* 0x0000014c122f7824 */ /* 0x000fe400078e02ff */
[----:B------:R-:W-:Y:S01]  /*6160*/  IMAD R7, R5, 0x97, RZ ;  /* 0x0000009705077824 */ /* 0x000fe200078e02ff */
[----:B------:R-:W2:Y:S01]  /*6170*/  LDG.E.U16 R36, desc[UR8][R12.64] ;  /* 0x000000080c247981 */ /* 0x000ea2000c1e1500 */
[----:B-1----:R-:W-:-:S03]  /*6180*/  IMAD R17, R17, 0x15e, RZ ;  /* 0x0000015e11117824 */ /* 0x002fc600078e02ff */
[----:B------:R1:W-:Y:S01]  /*6190*/  STS.U16 [R3+UR4+0x300], R186 ;  /* 0x000300ba03007988 */ /* 0x0003e20008000404 */
[----:B---3--:R-:W-:Y:S01]  /*61a0*/  IMAD R11, R16, 0x13e, RZ ;  /* 0x0000013e100b7824 */ /* 0x008fe200078e02ff */
[----:B------:R-:W-:Y:S01]  /*61b0*/  LEA.HI.X.SX32 R15, R15, R6, 0x1, P1 ;  /* 0x000000060f0f7211 */ /* 0x000fe200008f0eff */
[----:B------:R-:W3:Y:S01]  /*61c0*/  LDC R16, c[0x0][0x3b8] ;  /* 0x0000ee00ff107b82 */ /* 0x000ee20000000800 */
[-C--:B------:R-:W-:Y:S02]  /*61d0*/  IADD3 R8, P1, PT, R43, R4.reuse, RZ ;  /* 0x000000042b087210 */ /* 0x080fe40007f3e0ff */
[----:B------:R-:W-:Y:S01]  /*61e0*/  IADD3 R10, P2, PT, R45, R4, RZ ;  /* 0x000000042d0a7210 */ /* 0x000fe20007f5e0ff */
[----:B------:R1:W2:Y:S01]  /*61f0*/  LDG.E.U16 R37, desc[UR8][R14.64] ;  /* 0x000000080e257981 */ /* 0x0002a2000c1e1500 */
[----:B------:R-:W-:-:S03]  /*6200*/  LEA.HI.X.SX32 R9, R235, R6, 0x1, P1 ;  /* 0x00000006eb097211 */ /* 0x000fc600008f0eff */
[----:B------:R-:W3:Y:S02]  /*6210*/  LDC R43, c[0x0][0x3b8] ;  /* 0x0000ee00ff2b7b82 */ /* 0x000ee40000000800 */
[----:B------:R0:W2:Y:S01]  /*6220*/  LDG.E.U16 R38, desc[UR8][R8.64] ;  /* 0x0000000808267981 */ /* 0x0000a2000c1e1500 */
[----:B-1----:R-:W-:Y:S01]  /*6230*/  IMAD R15, R5, 0x9f, RZ ;  /* 0x0000009f050f7824 */ /* 0x002fe200078e02ff */
[----:B------:R-:W-:-:S04]  /*6240*/  IADD3 R14, P1, PT, R11, R4, RZ ;  /* 0x000000040b0e7210 */ /* 0x000fc80007f3e0ff */
[----:B------:R-:W1:Y:S01]  /*6250*/  LDC R18, c[0x0][0x3b8] ;  /* 0x0000ee00ff127b82 */ /* 0x000e620000000800 */
[----:B------:R-:W-:-:S07]  /*6260*/  LEA.HI.X.SX32 R15, R15, R6, 0x1, P1 ;  /* 0x000000060f0f7211 */ /* 0x000fce00008f0eff */
[----:B------:R-:W1:Y:S01]  /*6270*/  LDC R45, c[0x0][0x3b8] ;  /* 0x0000ee00ff2d7b82 */ /* 0x000e620000000800 */
[-C--:B0-----:R-:W-:Y:S01]  /*6280*/  IADD3 R8, P1, PT, R47, R4.reuse, RZ ;  /* 0x000000042f087210 */ /* 0x081fe20007f3e0ff */
[----:B------:R-:W-:Y:S01]  /*6290*/  IMAD R19, R19, 0x14e, RZ ;  /* 0x0000014e13137824 */ /* 0x000fe200078e02ff */
[----:B------:R-:W-:Y:S02]  /*62a0*/  IADD3 R12, P3, PT, R39, R4, RZ ;  /* 0x00000004270c7210 */ /* 0x000fe40007f7e0ff */
[-C--:B------:R-:W-:Y:S01]  /*62b0*/  LEA.HI.X.SX32 R11, R7, R6.reuse, 0x1, P2 ;  /* 0x00000006070b7211 */ /* 0x080fe200010f0eff */
[----:B------:R0:W2:Y:S01]  /*62c0*/  LDG.E.U16 R39, desc[UR8][R14.64] ;  /* 0x000000080e277981 */ /* 0x0000a2000c1e1500 */
[-C--:B------:R-:W-:Y:S01]  /*62d0*/  LEA.HI.X.SX32 R9, R234, R6.reuse, 0x1, P1 ;  /* 0x00000006ea097211 */ /* 0x080fe200008f0eff */
[----:B---3--:R-:W-:Y:S01]  /*62e0*/  IMAD R49, R16, 0x16c, RZ ;  /* 0x0000016c10317824 */ /* 0x008fe200078e02ff */
[----:B------:R-:W-:Y:S01]  /*62f0*/  LEA.HI.X.SX32 R13, R21, R6, 0x1, P3 ;  /* 0x00000006150d7211 */ /* 0x000fe200018f0eff */
[----:B------:R-:W3:Y:S01]  /*6300*/  LDC R16, c[0x0][0x3b8] ;  /* 0x0000ee00ff107b82 */ /* 0x000ee20000000800 */
[----:B------:R0:W4:Y:S01]  /*6310*/  LDG.E.U16 R21, desc[UR8][R10.64] ;  /* 0x000000080a157981 */ /* 0x000122000c1e1500 */
[----:B------:R-:W-:-:S02]  /*6320*/  IMAD R41, R41, 0x15c, RZ ;  /* 0x0000015c29297824 */ /* 0x000fc400078e02ff */
[----:B------:R-:W-:Y:S01]  /*6330*/  IMAD R7, R5, 0xa7, RZ ;  /* 0x000000a705077824 */ /* 0x000fe200078e02ff */
[----:B------:R0:W4:Y:S02]  /*6340*/  LDG.E.U16 R40, desc[UR8][R12.64] ;  /* 0x000000080c287981 */ /* 0x000124000c1e1500 */
[-C--:B0-----:R-:W-:Y:S02]  /*6350*/  IADD3 R14, P1, PT, R17, R4.reuse, RZ ;  /* 0x00000004110e7210 */ /* 0x081fe40007f3e0ff */
[----:B------:R-:W0:Y:S01]  /*6360*/  LDC R17, c[0x0][0x3b8] ;  /* 0x0000ee00ff117b82 */ /* 0x000e220000000800 */
[----:B------:R-:W-:Y:S01]  /*6370*/  IMAD R15, R5, 0xaf, RZ ;  /* 0x000000af050f7824 */ /* 0x000fe200078e02ff */
[----:B------:R1:W4:Y:S01]  /*6380*/  LDG.E.U16 R42, desc[UR8][R8.64] ;  /* 0x00000008082a7981 */ /* 0x000322000c1e1500 */
[-C--:B------:R-:W-:Y:S01]  /*6390*/  IADD3 R10, P2, PT, R19, R4.reuse, RZ ;  /* 0x00000004130a7210 */ /* 0x080fe20007f5e0ff */
[----:B------:R-:W-:Y:S01]  /*63a0*/  IMAD R43, R43, 0x16e, RZ ;  /* 0x0000016e2b2b7824 */ /* 0x000fe200078e02ff */
[----:B------:R-:W-:-:S03]  /*63b0*/  IADD3 R12, P3, PT, R41, R4, RZ ;  /* 0x00000004290c7210 */ /* 0x000fc60007f7e0ff */
[----:B------:R-:W3:Y:S01]  /*63c0*/  LDC R19, c[0x0][0x3b8] ;  /* 0x0000ee00ff137b82 */ /* 0x000ee20000000800 */
[-C--:B------:R-:W-:Y:S02]  /*63d0*/  LEA.HI.X.SX32 R11, R7, R6.reuse, 0x1, P2 ;  /* 0x00000006070b7211 */ /* 0x080fe400010f0eff */
[-C--:B------:R-:W-:Y:S02]  /*63e0*/  LEA.HI.X.SX32 R13, R23, R6.reuse, 0x1, P3 ;  /* 0x00000006170d7211 */ /* 0x080fe400018f0eff */
[----:B------:R-:W-:Y:S01]  /*63f0*/  LEA.HI.X.SX32 R15, R15, R6, 0x1, P1 ;  /* 0x000000060f0f7211 */ /* 0x000fe200008f0eff */
[----:B------:R1:W4:Y:S02]  /*6400*/  LDG.E.U16 R23, desc[UR8][R10.64] ;  /* 0x000000080a177981 */ /* 0x000324000c1e1500 */
[----:B-1----:R-:W-:Y:S01]  /*6410*/  IADD3 R8, P1, PT, R49, R4, RZ ;  /* 0x0000000431087210 */ /* 0x002fe20007f3e0ff */
[----:B------:R-:W-:Y:S01]  /*6420*/  IMAD R45, R45, 0x17c, RZ ;  /* 0x0000017c2d2d7824 */ /* 0x000fe200078e02ff */
[----:B------:R-:W1:Y:S01]  /*6430*/  LDC R47, c[0x0][0x3b8] ;  /* 0x0000ee00ff2f7b82 */ /* 0x000e620000000800 */
[----:B------:R-:W-:Y:S01]  /*6440*/  IMAD R7, R5, 0xb7, RZ ;  /* 0x000000b705077824 */ /* 0x000fe200078e02ff */
[----:B------:R0:W4:Y:S01]  /*6450*/  LDG.E.U16 R41, desc[UR8][R14.64] ;  /* 0x000000080e297981 */ /* 0x000122000c1e1500 */
[----:B------:R-:W-:-:S03]  /*6460*/  LEA.HI.X.SX32 R9, R233, R6, 0x1, P1 ;  /* 0x00000006e9097211 */ /* 0x000fc600008f0eff */
[----:B------:R0:W4:Y:S01]  /*6470*/  LDG.E.U16 R44, desc[UR8][R12.64] ;  /* 0x000000080c2c7981 */ /* 0x000122000c1e1500 */
[----:B------:R-:W-:Y:S01]  /*6480*/  IMAD R11, R18, 0x17e, RZ ;  /* 0x0000017e120b7824 */ /* 0x000fe200078e02ff */
[-C--:B------:R-:W-:Y:S01]  /*6490*/  IADD3 R10, P2, PT, R43, R4.reuse, RZ ;  /* 0x000000042b0a7210 */ /* 0x080fe20007f5e0ff */
[----:B------:R-:W1:Y:S01]  /*64a0*/  LDC R49, c[0x0][0x3b8] ;  /* 0x0000ee00ff317b82 */ /* 0x000e620000000800 */
[----:B0-----:R-:W-:Y:S01]  /*64b0*/  IMAD R53, R17, 0x18c, RZ ;  /* 0x0000018c11357824 */ /* 0x001fe200078e02ff */
[----:B------:R-:W4:Y:S01]  /*64c0*/  LDG.E.U16 R46, desc[UR8][R8.64] ;  /* 0x00000008082e7981 */ /* 0x000f22000c1e1500 */
[----:B------:R-:W-:Y:S02]  /*64d0*/  IADD3 R14, P1, PT, R11, R4, RZ ;  /* 0x000000040b0e7210 */ /* 0x000fe40007f3e0ff */
[----:B------:R-:W-:Y:S02]  /*64e0*/  LEA.HI.X.SX32 R11, R7, R6, 0x1, P2 ;  /* 0x00000006070b7211 */ /* 0x000fe400010f0eff */
[----:B------:R-:W-:Y:S01]  /*64f0*/  IADD3 R12, P3, PT, R45, R4, RZ ;  /* 0x000000042d0c7210 */ /* 0x000fe20007f7e0ff */
[----:B------:R-:W0:Y:S03]  /*6500*/  LDC R17, c[0x0][0x3b8] ;  /* 0x0000ee00ff117b82 */ /* 0x000e260000000800 */
[----:B------:R-:W-:-:S02]  /*6510*/  LEA.HI.X.SX32 R13, R25, R6, 0x1, P3 ;  /* 0x00000006190d7211 */ /* 0x000fc400018f0eff */
[----:B------:R3:W4:Y:S03]  /*6520*/  LDG.E.U16 R25, desc[UR8][R10.64] ;  /* 0x000000080a197981 */ /* 0x000726000c1e1500 */
[----:B------:R-:W0:Y:S01]  /*6530*/  LDC R45, c[0x0][0x3b8] ;  /* 0x0000ee00ff2d7b82 */ /* 0x000e220000000800 */
[----:B------:R-:W-:Y:S01]  /*6540*/  IMAD R15, R5, 0xbf, RZ ;  /* 0x000000bf050f7824 */ /* 0x000fe200078e02ff */
[----:B------:R1:W4:Y:S01]  /*6550*/  LDG.E.U16 R48, desc[UR8][R12.64] ;  /* 0x000000080c307981 */ /* 0x000322000c1e1500 */
[----:B---3--:R-:W-:-:S05]  /*6560*/  IMAD R11, R16, 0x1ac, RZ ;  /* 0x000001ac100b7824 */ /* 0x008fca00078e02ff */
[----:B------:R-:W3:Y:S08]  /*6570*/  LDC R18, c[0x0][0x3b8] ;  /* 0x0000ee00ff127b82 */ /* 0x000ef00000000800 */
[----:B------:R-:W3:Y:S01]  /*6580*/  LDC R16, c[0x0][0x3b8] ;  /* 0x0000ee00ff107b82 */ /* 0x000ee20000000800 */
[----:B------:R-:W-:Y:S01]  /*6590*/  IMAD R19, R19, 0x18e, RZ ;  /* 0x0000018e13137824 */ /* 0x000fe200078e02ff */
[----:B------:R-:W-:Y:S01]  /*65a0*/  LEA.HI.X.SX32 R15, R15, R6, 0x1, P1 ;  /* 0x000000060f0f7211 */ /* 0x000fe200008f0eff */
[----:B------:R-:W-:Y:S01]  /*65b0*/  IMAD R7, R5, 0xc7, RZ ;  /* 0x000000c705077824 */ /* 0x000fe200078e02ff */
[-C--:B------:R-:W-:Y:S01]  /*65c0*/  IADD3 R8, P1, PT, R53, R4.reuse, RZ ;  /* 0x0000000435087210 */ /* 0x080fe20007f3e0ff */
[----:B-1----:R-:W-:Y:S01]  /*65d0*/  IMAD R47, R47, 0x19c, RZ ;  /* 0x0000019c2f2f7824 */ /* 0x002fe200078e02ff */
[----:B------:R-:W-:Y:S01]  /*65e0*/  IADD3 R10, P2, PT, R19, R4, RZ ;  /* 0x00000004130a7210 */ /* 0x000fe20007f5e0ff */
[----:B------:R1:W4:Y:S01]  /*65f0*/  LDG.E.U16 R43, desc[UR8][R14.64] ;  /* 0x000000080e2b7981 */ /* 0x000322000c1e1500 */
[----:B------:R-:W-:Y:S01]  /*6600*/  LEA.HI.X.SX32 R9, R231, R6, 0x1, P1 ;  /* 0x00000006e7097211 */ /* 0x000fe200008f0eff */
[----:B------:R-:W-:Y:S01]  /*6610*/  IMAD R19, R49, 0x1cc, RZ ;  /* 0x000001cc31137824 */ /* 0x000fe200078e02ff */
[-C--:B------:R-:W-:Y:S01]  /*6620*/  IADD3 R12, P3, PT, R47, R4.reuse, RZ ;  /* 0x000000042f0c7210 */ /* 0x080fe20007f7e0ff */
[----:B0-----:R-:W-:Y:S01]  /*6630*/  IMAD R17, R17, 0x1ec, RZ ;  /* 0x000001ec11117824 */ /* 0x001fe200078e02ff */
[----:B------:R-:W0:Y:S01]  /*6640*/  LDC R47, c[0x0][0x3b8] ;  /* 0x0000ee00ff2f7b82 */ /* 0x000e220000000800 */
[----:B------:R1:W4:Y:S02]  /*6650*/  LDG.E.U16 R50, desc[UR8][R8.64] ;  /* 0x0000000808327981 */ /* 0x000324000c1e1500 */
[----:B-1----:R-:W-:-:S02]  /*6660*/  IADD3 R14, P1, PT, R11, R4, RZ ;  /* 0x000000040b0e7210 */ /* 0x002fc40007f3e0ff */
[-C--:B------:R-:W-:Y:S01]  /*6670*/  LEA.HI.X.SX32 R11, R7, R6.reuse, 0x1, P2 ;  /* 0x00000006070b7211 */ /* 0x080fe200010f0eff */
[----:B------:R-:W-:Y:S01]  /*6680*/  IMAD R7, R45, 0x1bc, RZ ;  /* 0x000001bc2d077824 */ /* 0x000fe200078e02ff */
[-C--:B------:R-:W-:Y:S01]  /*6690*/  LEA.HI.X.SX32 R13, R27, R6.reuse, 0x1, P3 ;  /* 0x000000061b0d7211 */ /* 0x080fe200018f0eff */
[----:B------:R-:W1:Y:S01]  /*66a0*/  LDC R45, c[0x0][0x3b8] ;  /* 0x0000ee00ff2d7b82 */ /* 0x000e620000000800 */
[----:B------:R-:W-:Y:S01]  /*66b0*/  LEA.HI.X.SX32 R15, R230, R6, 0x1, P1 ;  /* 0x00000006e60f7211 */ /* 0x000fe200008f0eff */
[----:B------:R3:W4:Y:S01]  /*66c0*/  LDG.E.U16 R27, desc[UR8][R10.64] ;  /* 0x000000080a1b7981 */ /* 0x000722000c1e1500 */
[----:B------:R-:W-:Y:S01]  /*66d0*/  IADD3 R8, P1, PT, R7, R4, RZ ;  /* 0x0000000407087210 */ /* 0x000fe20007f3e0ff */
[----:B---3--:R-:W-:Y:S02]  /*66e0*/  IMAD R7, R16, 0x1fc, RZ ;  /* 0x000001fc10077824 */ /* 0x008fe400078e02ff */
[----:B------:R3:W4:Y:S01]  /*66f0*/  LDG.E.U16 R52, desc[UR8][R12.64] ;  /* 0x000000080c347981 */ /* 0x000722000c1e1500 */
[----:B------:R-:W-:Y:S01]  /*6700*/  LEA.HI.X.SX32 R9, R29, R6, 0x1, P1 ;  /* 0x000000061d097211 */ /* 0x000fe200008f0eff */
[----:B------:R-:W0:Y:S02]  /*6710*/  LDC R49, c[0x0][0x3b8] ;  /* 0x0000ee00ff317b82 */ /* 0x000e240000000800 */
[----:B------:R3:W4:Y:S01]  /*6720*/  LDG.E.U16 R54, desc[UR8][R14.64] ;  /* 0x000000080e367981 */ /* 0x000722000c1e1500 */
[----:B------:R-:W-:-:S03]  /*6730*/  IADD3 R10, P2, PT, R19, R4, RZ ;  /* 0x00000004130a7210 */ /* 0x000fc60007f5e0ff */
[----:B------:R3:W4:Y:S01]  /*6740*/  LDG.E.U16 R56, desc[UR8][R8.64] ;  /* 0x0000000808387981 */ /* 0x000722000c1e1500 */
[----:B------:R-:W-:Y:S01]  /*6750*/  LEA.HI.X.SX32 R11, R229, R6, 0x1, P2 ;  /* 0x00000006e50b7211 */ /* 0x000fe200010f0eff */
[----:B------:R-:W0:Y:S01]  /*6760*/  LDC R29, c[0x0][0x3b8] ;  /* 0x0000ee00ff1d7b82 */ /* 0x000e220000000800 */
[-C--:B---3--:R-:W-:Y:S02]  /*6770*/  IADD3 R12, P1, PT, R51, R4.reuse, RZ ;  /* 0x00000004330c7210 */ /* 0x088fe40007f3e0ff */
[-C--:B------:R-:W-:Y:S01]  /*6780*/  IADD3 R14, P3, PT, R17, R4.reuse, RZ ;  /* 0x00000004110e7210 */ /* 0x080fe20007f7e0ff */
[----:B------:R3:W4:Y:S01]  /*6790*/  LDG.E.U16 R58, desc[UR8][R10.64] ;  /* 0x000000080a3a7981 */ /* 0x000722000c1e1500 */
[----:B------:R-:W-:Y:S02]  /*67a0*/  IADD3 R16, P2, PT, R7, R4, RZ ;  /* 0x0000000407107210 */ /* 0x000fe40007f5e0ff */
[-C--:B------:R-:W-:Y:S01]  /*67b0*/  LEA.HI.X.SX32 R13, R31, R6.reuse, 0x1, P1 ;  /* 0x000000061f0d7211 */ /* 0x080fe200008f0eff */
[----:B------:R-:W-:Y:S01]  /*67c0*/  IMAD R9, R18, 0x19e, RZ ;  /* 0x0000019e12097824 */ /* 0x000fe200078e02ff */
[-C--:B------:R-:W-:Y:S01]  /*67d0*/  LEA.HI.X.SX32 R15, R228, R6.reuse, 0x1, P3 ;  /* 0x00000006e40f7211 */ /* 0x080fe200018f0eff */
[----:B------:R-:W0:Y:S01]  /*67e0*/  LDC R31, c[0x0][0x3b8] ;  /* 0x0000ee00ff1f7b82 */ /* 0x000e220000000800 */
[----:B------:R-:W-:Y:S01]  /*67f0*/  LEA.HI.X.SX32 R17, R33, R6, 0x1, P2 ;  /* 0x0000000621117211 */ /* 0x000fe200010f0eff */
[----:B------:R0:W4:Y:S04]  /*6800*/  LDG.E.U16 R60, desc[UR8][R12.64] ;  /* 0x000000080c3c7981 */ /* 0x000128000c1e1500 */
[----:B------:R0:W4:Y:S02]  /*6810*/  LDG.E.U16 R62, desc[UR8][R14.64] ;  /* 0x000000080e3e7981 */ /* 0x000124000c1e1500 */
[----:B------:R-:W0:Y:S02]  /*6820*/  LDC R33, c[0x0][0x3b8] ;  /* 0x0000ee00ff217b82 */ /* 0x000e240000000800 */
[----:B------:R0:W4:Y:S01]  /*6830*/  LDG.E.U16 R64, desc[UR8][R16.64] ;  /* 0x0000000810407981 */ /* 0x000122000c1e1500 */
[----:B-1----:R-:W-:Y:S01]  /*6840*/  IMAD R45, R45, 0x1ae, RZ ;  /* 0x000001ae2d2d7824 */ /* 0x002fe200078e02ff */
[----:B------:R-:W-:Y:S01]  /*6850*/  IADD3 R8, P1, PT, R9, R4, RZ ;  /* 0x0000000409087210 */ /* 0x000fe20007f3e0ff */
[----:B------:R-:W-:-:S02]  /*6860*/  IMAD R7, R5, 0xcf, RZ ;  /* 0x000000cf05077824 */ /* 0x000fc400078e02ff */
[----:B------:R-:W-:Y:S01]  /*6870*/  IMAD R19, R5, 0xd7, RZ ;  /* 0x000000d705137824 */ /* 0x000fe200078e02ff */
[----:B---3--:R-:W-:Y:S01]  /*6880*/  IADD3 R10, P2, PT, R45, R4, RZ ;  /* 0x000000042d0a7210 */ /* 0x008fe20007f5e0ff */
[----:B0-----:R-:W-:Y:S01]  /*6890*/  IMAD R47, R47, 0x1be, RZ ;  /* 0x000001be2f2f7824 */ /* 0x001fe200078e02ff */
[----:B------:R-:W-:Y:S01]  /*68a0*/  STS.U16 [R3+UR4+0x700], R218 ;  /* 0x000700da03007988 */ /* 0x000fe20008000404 */
        /* <DEDUP_REMOVED lines=10> */
[----:B------:R0:W3:Y:S04]  /*6950*/  LDG.E.U16 R8, desc[UR8][R8.64] ;  /* 0x0000000808087981 */ /* 0x0000e8000c1e1500 */
[----:B------:R-:W-:Y:S01]  /*6960*/  STS.U16 [R3+UR4+0xb00], R160 ;  /* 0x000b00a003007988 */ /* 0x000fe20008000404 */
[----:B------:R-:W-:Y:S01]  /*6970*/  IMAD R33, R33, 0x1fe, RZ ;  /* 0x000001fe21217824 */ /* 0x000fe200078e02ff */
[----:B------:R-:W-:Y:S01]  /*6980*/  LEA.HI.X.SX32 R15, R7, R6, 0x1, P1 ;  /* 0x00000006070f7211 */ /* 0x000fe200008f0eff */
[----:B------:R-:W-:Y:S01]  /*6990*/  IMAD R7, R5, 0xef, RZ ;  /* 0x000000ef05077824 */ /* 0x000fe200078e02ff */
[----:B------:R1:W3:Y:S01]  /*69a0*/  LDG.E.U16 R10, desc[UR8][R10.64] ;  /* 0x000000080a0a7981 */ /* 0x0002e2000c1e1500 */
[-C--:B------:R-:W-:Y:S01]  /*69b0*/  IADD3 R16, P1, PT, R29, R4.reuse, RZ ;  /* 0x000000041d107210 */ /* 0x080fe20007f3e0ff */
[----:B0-----:R-:W-:Y:S01]  /*69c0*/  IMAD R9, R5, 0xf7, RZ ;  /* 0x000000f705097824 */ /* 0x001fe200078e02ff */
[-C--:B------:R-:W-:Y:S01]  /*69d0*/  IADD3 R18, P3, PT, R33, R4.reuse, RZ ;  /* 0x0000000421127210 */ /* 0x080fe20007f7e0ff */
[----:B------:R-:W3:Y:S01]  /*69e0*/  LDG.E.U16 R12, desc[UR8][R12.64] ;  /* 0x000000080c0c7981 */ /* 0x000ee2000c1e1500 */
[----:B------:R-:W-:Y:S01]  /*69f0*/  IADD3 R4, P2, PT, R31, R4, RZ ;  /* 0x000000041f047210 */ /* 0x000fe20007f5e0ff */
[----:B------:R-:W0:Y:S02]  /*6a00*/  LDC R234, c[0x0][0x3c4] ;  /* 0x0000f100ffea7b82 */ /* 0x000e240000000800 */
[----:B------:R-:W3:Y:S01]  /*6a10*/  LDG.E.U16 R14, desc[UR8][R14.64] ;  /* 0x000000080e0e7981 */ /* 0x000ee2000c1e1500 */
[----:B-1----:R-:W-:-:S02]  /*6a20*/  LEA R11, R5, -R5, 0x8 ;  /* 0x80000005050b7211 */ /* 0x002fc400078e40ff */
[-C--:B------:R-:W-:Y:S02]  /*6a30*/  LEA.HI.X.SX32 R17, R7, R6.reuse, 0x1, P1 ;  /* 0x0000000607117211 */ /* 0x080fe400008f0eff */
[-C--:B------:R-:W-:Y:S01]  /*6a40*/  LEA.HI.X.SX32 R5, R9, R6.reuse, 0x1, P2 ;  /* 0x0000000609057211 */ /* 0x080fe200010f0eff */
[----:B------:R-:W-:Y:S01]  /*6a50*/  STS.U16 [R3+UR4+0xf00], R220 ;  /* 0x000f00dc03007988 */ /* 0x000fe20008000404 */
[----:B------:R-:W-:Y:S01]  /*6a60*/  LEA.HI.X.SX32 R19, R11, R6, 0x1, P3 ;  /* 0x000000060b137211 */ /* 0x000fe200018f0eff */
[----:B------:R-:W1:Y:S02]  /*6a70*/  LDC R7, c[0x0][0x3c8] ;  /* 0x0000f200ff077b82 */ /* 0x000e640000000800 */
[----:B------:R-:W3:Y:S04]  /*6a80*/  LDG.E.U16 R16, desc[UR8][R16.64] ;  /* 0x0000000810107981 */ /* 0x000ee8000c1e1500 */
[----:B------:R0:W3:Y:S02]  /*6a90*/  LDG.E.U16 R4, desc[UR8][R4.64] ;  /* 0x0000000804047981 */ /* 0x0000e4000c1e1500 */
[----:B------:R-:W0:Y:S02]  /*6aa0*/  LDC R11, c[0x0][0x3c4] ;  /* 0x0000f100ff0b7b82 */ /* 0x000e240000000800 */
[----:B------:R-:W3:Y:S04]  /*6ab0*/  LDG.E.U16 R18, desc[UR8][R18.64] ;  /* 0x0000000812127981 */ /* 0x000ee8000c1e1500 */
        /* <DEDUP_REMOVED lines=9> */
[----:B--2---:R-:W-:Y:S04]  /*6b50*/  STS.U16 [R3+UR4+0x3b00], R124 ;  /* 0x003b007c03007988 */ /* 0x004fe80008000404 */
[----:B------:R-:W-:Y:S01]  /*6b60*/  STS.U16 [R3+UR4+0x3f00], R213 ;  /* 0x003f00d503007988 */ /* 0x000fe20008000404 */
[----:B------:R-:W-:Y:S01]  /*6b70*/  SHF.L.U32 R6, R106, 0x15, RZ ;  /* 0x000000156a067819 */ /* 0x000fe200000006ff */
[----:B------:R-:W2:Y:S03]  /*6b80*/  LDC R9, c[0x0][0x3c4] ;  /* 0x0000f100ff097b82 */ /* 0x000ea60000000800 */
[----:B------:R-:W-:-:S02]  /*6b90*/  LOP3.LUT R6, R6, 0x600000, RZ, 0xc0, !PT ;  /* 0x0060000006067812 */ /* 0x000fc400078ec0ff */
[----:B0-----:R-:W-:Y:S02]  /*6ba0*/  LOP3.LUT R5, R197, 0x70, RZ, 0x3c, !PT ;  /* 0x00000070c5057812 */ /* 0x001fe400078e3cff */
[----:B------:R-:W-:Y:S01]  /*6bb0*/  R2UR UR7, R6 ;  /* 0x00000000060772ca */ /* 0x000fe200000e0000 */
[----:B------:R-:W0:Y:S08]  /*6bc0*/  LDC R13, c[0x0][0x3c4] ;  /* 0x0000f100ff0d7b82 */ /* 0x000e300000000800 */
[----:B------:R-:W0:Y:S01]  /*6bd0*/  LDC R6, c[0x0][0x3f0] ;  /* 0x0000fc00ff067b82 */ /* 0x000e220000000800 */
[----:B------:R-:W-:-:S02]  /*6be0*/  PRMT R125, RZ, 0x7610, R125 ;  /* 0x00007610ff7d7816 */ /* 0x000fc4000000007d */
[----:B------:R-:W-:Y:S02]  /*6bf0*/  PRMT R128, RZ, 0x7610, R128 ;  /* 0x00007610ff807816 */ /* 0x000fe40000000080 */
[----:B------:R-:W-:Y:S02]  /*6c00*/  PRMT R183, RZ, 0x7610, R183 ;  /* 0x00007610ffb77816 */ /* 0x000fe400000000b7 */
[----:B------:R-:W-:Y:S01]  /*6c10*/  PRMT R185, RZ, 0x7610, R185 ;  /* 0x00007610ffb97816 */ /* 0x000fe200000000b9 */
[----:B------:R-:W0:Y:S01]  /*6c20*/  LDC R235, c[0x0][0x3c4] ;  /* 0x0000f100ffeb7b82 */ /* 0x000e220000000800 */
[----:B------:R-:W-:Y:S01]  /*6c30*/  STS.U16 [R3+UR4+0x4300], R34 ;  /* 0x0043002203007988 */ /* 0x000fe20008000404 */
[----:B------:R-:W-:-:S06]  /*6c40*/  PRMT R157, RZ, 0x7610, R157 ;  /* 0x00007610ff9d7816 */ /* 0x000fcc000000009d */
[----:B------:R-:W0:Y:S01]  /*6c50*/  LDC R236, c[0x0][0x3c4] ;  /* 0x0000f100ffec7b82 */ /* 0x000e220000000800 */
[----:B------:R-:W-:Y:S04]  /*6c60*/  STS.U16 [R3+UR4+0x4700], R36 ;  /* 0x0047002403007988 */ /* 0x000fe80008000404 */
[----:B------:R-:W-:Y:S04]  /*6c70*/  STS.U16 [R3+UR4+0x4b00], R38 ;  /* 0x004b002603007988 */ /* 0x000fe80008000404 */
[----:B----4-:R-:W-:Y:S01]  /*6c80*/  STS.U16 [R3+UR4+0x4f00], R40 ;  /* 0x004f002803007988 */ /* 0x010fe20008000404 */
[----:B------:R-:W-:Y:S01]  /*6c90*/  PRMT R186, RZ, 0x7610, R186 ;  /* 0x00007610ffba7816 */ /* 0x000fe200000000ba */
[----:B------:R-:W4:Y:S02]  /*6ca0*/  LDC R233, c[0x0][0x3c4] ;  /* 0x0000f100ffe97b82 */ /* 0x000f240000000800 */
[----:B------:R-:W-:Y:S04]  /*6cb0*/  STS.U16 [R3+UR4+0x5300], R42 ;  /* 0x0053002a03007988 */ /* 0x000fe80008000404 */
[----:B------:R-:W-:Y:S04]  /*6cc0*/  STS.U16 [R3+UR4+0x5700], R44 ;  /* 0x0057002c03007988 */ /* 0x000fe80008000404 */
[----:B------:R-:W-:Y:S04]  /*6cd0*/  STS.U16 [R3+UR4+0x5b00], R46 ;  /* 0x005b002e03007988 */ /* 0x000fe80008000404 */
[----:B------:R-:W-:Y:S01]  /*6ce0*/  STS.U16 [R3+UR4+0x5f00], R48 ;  /* 0x005f003003007988 */ /* 0x000fe20008000404 */
[----:B------:R-:W-:Y:S01]  /*6cf0*/  PRMT R190, RZ, 0x7610, R190 ;  /* 0x00007610ffbe7816 */ /* 0x000fe200000000be */
[----:B------:R-:W0:Y:S02]  /*6d00*/  LDC R231, c[0x0][0x3c4] ;  /* 0x0000f100ffe77b82 */ /* 0x000e240000000800 */
[----:B------:R-:W-:Y:S01]  /*6d10*/  STS.U16 [R3+UR4+0x6300], R50 ;  /* 0x0063003203007988 */ /* 0x000fe20008000404 */
[----:B------:R-:W-:-:S05]  /*6d20*/  PRMT R191, RZ, 0x7610, R191 ;  /* 0x00007610ffbf7816 */ /* 0x000fca00000000bf */
[----:B------:R-:W0:Y:S01]  /*6d30*/  LDC R230, c[0x0][0x3c4] ;  /* 0x0000f100ffe67b82 */ /* 0x000e220000000800 */
[----:B------:R-:W-:Y:S02]  /*6d40*/  PRMT R159, RZ, 0x7610, R159 ;  /* 0x00007610ff9f7816 */ /* 0x000fe4000000009f */
[----:B------:R-:W-:Y:S02]  /*6d50*/  PRMT R123, RZ, 0x7610, R123 ;  /* 0x00007610ff7b7816 */ /* 0x000fe4000000007b */
[----:B------:R-:W-:Y:S01]  /*6d60*/  PRMT R193, RZ, 0x7610, R193 ;  /* 0x00007610ffc17816 */ /* 0x000fe200000000c1 */
[----:B------:R-:W-:Y:S04]  /*6d70*/  STS.U16 [R3+UR4+0x6700], R52 ;  /* 0x0067003403007988 */ /* 0x000fe80008000404 */
[----:B------:R-:W-:Y:S04]  /*6d80*/  STS.U16 [R3+UR4+0x6b00], R54 ;  /* 0x006b003603007988 */ /* 0x000fe80008000404 */
[----:B------:R-:W-:Y:S01]  /*6d90*/  STS.U16 [R3+UR4+0x6f00], R56 ;  /* 0x006f003803007988 */ /* 0x000fe20008000404 */
[----:B------:R-:W-:Y:S01]  /*6da0*/  PRMT R161, RZ, 0x7610, R161 ;  /* 0x00007610ffa17816 */ /* 0x000fe200000000a1 */
[----:B------:R-:W0:Y:S02]  /*6db0*/  LDC R228, c[0x0][0x3c4] ;  /* 0x0000f100ffe47b82 */ /* 0x000e240000000800 */
[----:B------:R-:W-:Y:S01]  /*6dc0*/  STS.U16 [R3+UR4+0x7300], R58 ;  /* 0x0073003a03007988 */ /* 0x000fe20008000404 */
[----:B------:R-:W-:-:S02]  /*6dd0*/  PRMT R195, RZ, 0x7610, R195 ;  /* 0x00007610ffc37816 */ /* 0x000fc400000000c3 */
[----:B------:R-:W-:-:S03]  /*6de0*/  PRMT R203, RZ, 0x7610, R203 ;  /* 0x00007610ffcb7816 */ /* 0x000fc600000000cb */
[----:B------:R-:W0:Y:S01]  /*6df0*/  LDC R229, c[0x0][0x3c4] ;  /* 0x0000f100ffe57b82 */ /* 0x000e220000000800 */
[----:B------:R-:W-:Y:S04]  /*6e00*/  STS.U16 [R3+UR4+0x7700], R60 ;  /* 0x0077003c03007988 */ /* 0x000fe80008000404 */
[----:B------:R-:W-:Y:S04]  /*6e10*/  STS.U16 [R3+UR4+0x7b00], R62 ;  /* 0x007b003e03007988 */ /* 0x000fe80008000404 */
[----:B------:R1:W-:Y:S01]  /*6e20*/  STS.U16 [R3+UR4+0x7f00], R64 ;  /* 0x007f004003007988 */ /* 0x0003e20008000404 */
[----:B------:R-:W-:Y:S01]  /*6e30*/  SHF.L.U32 R11, R11, 0x1, RZ ;  /* 0x000000010b0b7819 */ /* 0x000fe200000006ff */
[----:B------:R-:W0:Y:S08]  /*6e40*/  LDC R238, c[0x0][0x3c4] ;  /* 0x0000f100ffee7b82 */ /* 0x000e300000000800 */
[----:B-1----:R-:W1:Y:S01]  /*6e50*/  LDC R3, c[0x0][0x3c8] ;  /* 0x0000f200ff037b82 */ /* 0x002e620000000800 */
[----:B------:R2:W-:Y:S01]  /*6e60*/  STS.U16 [R5+UR4+0x2380], R0 ;  /* 0x0023800005007988 */ /* 0x0005e20008000404 */
[----:B------:R-:W-:Y:S01]  /*6e70*/  UIADD3 UR7, UPT, UPT, UR5, UR7, URZ ;  /* 0x0000000705077290 */ /* 0x000fe2000fffe0ff */
[----:B------:R-:W-:-:S02]  /*6e80*/  PRMT R126, RZ, 0x7610, R126 ;  /* 0x00007610ff7e7816 */ /* 0x000fc4000000007e */
[----:B------:R-:W-:Y:S02]  /*6e90*/  PRMT R45, RZ, 0x7610, R45 ;  /* 0x00007610ff2d7816 */ /* 0x000fe4000000002d */
[----:B------:R-:W-:Y:S01]  /*6ea0*/  PRMT R33, RZ, 0x7610, R33 ;  /* 0x00007610ff217816 */ /* 0x000fe20000000021 */
[----:B------:R-:W0:Y:S01]  /*6eb0*/  LDC R222, c[0x0][0x3c4] ;  /* 0x0000f100ffde7b82 */ /* 0x000e220000000800 */
[----:B--2---:R-:W-:-:S05]  /*6ec0*/  IMAD R0, R242, R2, RZ ;  /* 0x00000002f2007224 */ /* 0x004fca00078e02ff */
[----:B------:R-:W-:Y:S01]  /*6ed0*/  LEA R200, P1, R0, R200, 0x1 ;  /* 0x000000c800c87211 */ /* 0x000fe200078208ff */
[----:B------:R-:W-:Y:S01]  /*6ee0*/  STTM.x64 tmem[UR7], RZ ;  /* 0x000000ff000079ed */ /* 0x000fe20008340007 */
[----:B------:R-:W-:Y:S01]  /*6ef0*/  STS.U16 [R5+UR4+0x380], R225 ;  /* 0x000380e105007988 */ /* 0x000fe20008000404 */
[----:B------:R-:W-:Y:S02]  /*6f00*/  PRMT R31, RZ, 0x7610, R31 ;  /* 0x00007610ff1f7816 */ /* 0x000fe4000000001f */
[----:B------:R-:W-:Y:S01]  /*6f10*/  PRMT R29, RZ, 0x7610, R29 ;  /* 0x00007610ff1d7816 */ /* 0x000fe2000000001d */
[----:B------:R-:W-:Y:S01]  /*6f20*/  STS.U16 [R5+UR4+0x780], R221 ;  /* 0x000780dd05007988 */ /* 0x000fe20008000404 */
[----:B------:R-:W-:Y:S01]  /*6f30*/  PRMT R124, RZ, 0x7610, R124 ;  /* 0x00007610ff7c7816 */ /* 0x000fe2000000007c */
[----:B-1----:R-:W-:Y:S01]  /*6f40*/  IMAD R2, R202, R3, RZ ;  /* 0x00000003ca027224 */ /* 0x002fe200078e02ff */
[----:B------:R-:W-:Y:S01]  /*6f50*/  LEA.HI.X.SX32 R0, R0, R201, 0x1, P1 ;  /* 0x000000c900007211 */ /* 0x000fe200008f0eff */
[----:B------:R-:W-:Y:S01]  /*6f60*/  STTM.x64 tmem[UR7+0x40], RZ ;  /* 0x000040ff000079ed */ /* 0x000fe20008340007 */
[----:B------:R-:W-:Y:S01]  /*6f70*/  STS.U16 [R5+UR4+0xb80], R143 ;  /* 0x000b808f05007988 */ /* 0x000fe20008000404 */
[----:B------:R-:W-:-:S02]  /*6f80*/  PRMT R160, RZ, 0x7610, R160 ;  /* 0x00007610ffa07816 */ /* 0x000fc400000000a0 */
[----:B------:R-:W-:Y:S01]  /*6f90*/  PRMT R208, RZ, 0x7610, R208 ;  /* 0x00007610ffd07816 */ /* 0x000fe200000000d0 */
[----:B------:R1:W-:Y:S01]  /*6fa0*/  STS.U16 [R5+UR4+0xf80], R226 ;  /* 0x000f80e205007988 */ /* 0x0003e20008000404 */
[----:B------:R-:W-:Y:S02]  /*6fb0*/  LEA R3, R7, R2, 0x7 ;  /* 0x0000000207037211 */ /* 0x000fe400078e38ff */
[----:B------:R-:W-:Y:S01]  /*6fc0*/  PRMT R210, RZ, 0x7610, R210 ;  /* 0x00007610ffd27816 */ /* 0x000fe200000000d2 */
[----:B------:R-:W-:Y:S01]  /*6fd0*/  STS.U16 [R5+UR4+0x1380], R215 ;  /* 0x001380d705007988 */ /* 0x000fe20008000404 */
[-C--:B------:R-:W-:Y:S02]  /*6fe0*/  LEA R198, P1, R2, R200.reuse, 0x1 ;  /* 0x000000c802c67211 */ /* 0x080fe400078208ff */
[----:B------:R-:W-:Y:S01]  /*6ff0*/  PRMT R212, RZ, 0x7610, R212 ;  /* 0x00007610ffd47816 */ /* 0x000fe200000000d4 */
[----:B------:R-:W-:Y:S01]  /*7000*/  STS.U16 [R5+UR4+0x1780], R211 ;  /* 0x001780d305007988 */ /* 0x000fe20008000404 */
[----:B------:R-:W-:Y:S01]  /*7010*/  LEA R200, P2, R3, R200, 0x1 ;  /* 0x000000c803c87211 */ /* 0x000fe200078408ff */
[----:B------:R-:W-:Y:S01]  /*7020*/  IMAD R9, R9, 0x12, RZ ;  /* 0x0000001209097824 */ /* 0x000fe200078e02ff */
[----:B0-----:R-:W-:Y:S01]  /*7030*/  LEA R15, R13, R13, 0x1 ;  /* 0x0000000d0d0f7211 */ /* 0x001fe200078e08ff */
[----:B------:R-:W-:Y:S01]  /*7040*/  STTM.x64 tmem[UR7+0x80], RZ ;  /* 0x000080ff000079ed */ /* 0x000fe20008340007 */
[-C--:B------:R-:W-:Y:S01]  /*7050*/  LEA.HI.X.SX32 R201, R3, R0.reuse, 0x1, P2 ;  /* 0x0000000003c97211 */ /* 0x080fe200010f0eff */
[----:B------:R-:W-:Y:S01]  /*7060*/  STS.U16 [R5+UR4+0x1b80], R209 ;  /* 0x001b80d105007988 */ /* 0x000fe20008000404 */
[----:B------:R-:W-:Y:S01]  /*7070*/  LOP3.LUT P2, RZ, R240, 0x7f, RZ, 0xc0, !PT ;  /* 0x0000007ff0ff7812 */ /* 0x000fe2000784c0ff */
[----:B------:R-:W0:Y:S02]  /*7080*/  LDC R3, c[0x0][0x3c4] ;  /* 0x0000f100ff037b82 */ /* 0x000e240000000800 */
[----:B------:R-:W-:Y:S01]  /*7090*/  STS.U16 [R5+UR4+0x1f80], R122 ;  /* 0x001f807a05007988 */ /* 0x000fe20008000404 */
[----:B------:R-:W-:-:S03]  /*70a0*/  LEA.HI.X.SX32 R199, R2, R0, 0x1, P1 ;  /* 0x0000000002c77211 */ /* 0x000fc600008f0eff */
[----:B------:R-:W-:Y:S01]  /*70b0*/  STS.U16 [R5+UR4+0x2780], R20 ;  /* 0x0027801405007988 */ /* 0x000fe20008000404 */
[----:B------:R-:W-:Y:S01]  /*70c0*/  MOV R2, UR4 ;  /* 0x0000000400027c02 */ /* 0x000fe20008000f00 */
[----:B------:R-:W2:Y:S02]  /*70d0*/  LDC R0, c[0x0][0x3c4] ;  /* 0x0000f100ff007b82 */ /* 0x000ea40000000800 */
[----:B------:R-:W-:Y:S04]  /*70e0*/  STS.U16 [R5+UR4+0x2b80], R22 ;  /* 0x002b801605007988 */ /* 0x000fe80008000404 */
[----:B------:R-:W-:Y:S01]  /*70f0*/  STS.U16 [R5+UR4+0x2f80], R24 ;  /* 0x002f801805007988 */ /* 0x000fe20008000404 */
[----:B------:R-:W-:Y:S01]  /*7100*/  PRMT R213, RZ, 0x7610, R213 ;  /* 0x00007610ffd57816 */ /* 0x000fe200000000d5 */
[----:B-1----:R-:W1:Y:S02]  /*7110*/  LDC R226, c[0x0][0x3c4] ;  /* 0x0000f100ffe27b82 */ /* 0x002e640000000800 */
[----:B------:R-:W-:Y:S04]  /*7120*/  STS.U16 [R5+UR4+0x3380], R26 ;  /* 0x0033801a05007988 */ /* 0x000fe80008000404 */
        /* <DEDUP_REMOVED lines=36> */
[----:B---3--:R-:W-:Y:S01]  /*7370*/  STS.U16 [R5+UR4+0x6780], R8 ;  /* 0x0067800805007988 */ /* 0x008fe20008000404 */
[----:B------:R-:W-:Y:S01]  /*7380*/  IMAD R234, R234, 0x18, RZ ;  /* 0x00000018eaea7824 */ /* 0x000fe200078e02ff */
[----:B------:R-:W-:Y:S01]  /*7390*/  PRMT R44, RZ, 0x7610, R44 ;  /* 0x00007610ff2c7816 */ /* 0x000fe2000000002c */
[----:B------:R-:W3:Y:S01]  /*73a0*/  LDC R106, c[0x0][0x3c4] ;  /* 0x0000f100ff6a7b82 */ /* 0x000ee20000000800 */
[----:B------:R-:W-:Y:S04]  /*73b0*/  STS.U16 [R5+UR4+0x6b80], R10 ;  /* 0x006b800a05007988 */ /* 0x000fe80008000404 */
[----:B------:R-:W-:Y:S03]  /*73c0*/  STS.U16 [R5+UR4+0x6f80], R12 ;  /* 0x006f800c05007988 */ /* 0x000fe60008000404 */
[----:B------:R-:W0:Y:S01]  /*73d0*/  LDC R223, c[0x0][0x3c4] ;  /* 0x0000f100ffdf7b82 */ /* 0x000e220000000800 */
[----:B------:R1:W-:Y:S04]  /*73e0*/  STS.U16 [R5+UR4+0x7380], R14 ;  /* 0x0073800e05007988 */ /* 0x0003e80008000404 */
[----:B------:R-:W-:Y:S03]  /*73f0*/  STS.U16 [R5+UR4+0x7780], R16 ;  /* 0x0077801005007988 */ /* 0x000fe60008000404 */
[----:B------:R-:W0:Y:S01]  /*7400*/  LDC R224, c[0x0][0x3c4] ;  /* 0x0000f100ffe07b82 */ /* 0x000e220000000800 */
[----:B------:R-:W-:Y:S04]  /*7410*/  STS.U16 [R5+UR4+0x7b80], R4 ;  /* 0x007b800405007988 */ /* 0x000fe80008000404 */
[----:B------:R-:W-:Y:S01]  /*7420*/  STS.U16 [R5+UR4+0x7f80], R18 ;  /* 0x007f801205007988 */ /* 0x000fe20008000404 */
[----:B------:R-:W-:-:S02]  /*7430*/  PRMT R40, RZ, 0x7610, R40 ;  /* 0x00007610ff287816 */ /* 0x000fc40000000028 */
[----:B------:R-:W-:Y:S01]  /*7440*/  PRMT R36, RZ, 0x7610, R36 ;  /* 0x00007610ff247816 */ /* 0x000fe20000000024 */
[----:B------:R-:W-:Y:S01]  /*7450*/  STTM.x64 tmem[UR7+0xc0], RZ ;  /* 0x0000c0ff000079ed */ /* 0x000fe20008340007 */
[----:B------:R-:W1:Y:S01]  /*7460*/  FENCE.VIEW.ASYNC.T ;  /* 0x00000000000073c6 */ /* 0x000e620000000200 */
[----:B------:R1:W-:Y:S02]  /*7470*/  STL [R1+0x1068], R2 ;  /* 0x0010680201007387 */ /* 0x0003e40000100800 */
[----:B-1----:R-:W-:Y:S01]  /*7480*/  VOTEU.ALL UP0, P2 ;  /* 0x0000000000ff7886 */ /* 0x002fe20001000000 */
[----:B------:R-:W-:Y:S01]  /*7490*/  VOTEU.ALL UP1, P2 ;  /* 0x0000000000ff7886 */ /* 0x000fe20001020000 */
[----:B------:R-:W1:Y:S01]  /*74a0*/  LDC R14, c[0x0][0x3c4] ;  /* 0x0000f100ff0e7b82 */ /* 0x000e620000000800 */
[----:B------:R-:W-:-:S07]  /*74b0*/  IADD3 R2, PT, PT, R2, 0x40000, RZ ;  /* 0x0004000002027810 */ /* 0x000fce0007ffe0ff */
[----:B------:R-:W0:Y:S01]  /*74c0*/  LDC R16, c[0x0][0x3c4] ;  /* 0x0000f100ff107b82 */ /* 0x000e220000000800 */
[----:B------:R-:W-:-:S04]  /*74d0*/  @!UP0 UIADD3 UR12, UPT, UPT, -UR10, 0x100000, URZ ;  /* 0x001000000a0c8890 */ /* 0x000fc8000fffe1ff */
[----:B------:R-:W-:Y:S02]  /*74e0*/  @!UP0 USHF.L.U32 UR13, UR12, 0xb, URZ ;  /* 0x0000000b0c0d8899 */ /* 0x000fe400080006ff */
[----:B------:R-:W-:Y:S01]  /*74f0*/  @!UP0 USHF.L.U32 UR12, UR12, 0x1, URZ ;  /* 0x000000010c0c8899 */ /* 0x000fe200080006ff */
[----:B------:R-:W-:Y:S01]  /*7500*/  R2UR UR6, R2 ;  /* 0x00000000020672ca */ /* 0x000fe200000e0000 */
[----:B------:R-:W-:Y:S01]  /*7510*/  BAR.SYNC.DEFER_BLOCKING 0x0 ;  /* 0x0000000000007b1d */ /* 0x000fe20000010000 */
[----:B--2---:R-:W-:-:S07]  /*7520*/  SHF.L.U32 R17, R0, 0x2, RZ ;  /* 0x0000000200117819 */ /* 0x004fce00000006ff */
[----:B------:R-:W2:Y:S01]  /*7530*/  LDC R18, c[0x0][0x3c4] ;  /* 0x0000f100ff127b82 */ /* 0x000ea20000000800 */
[----:B------:R-:W-:-:S07]  /*7540*/  ISETP.GT.AND P1, PT, R6, RZ, PT ;  /* 0x000000ff0600720c */ /* 0x000fce0003f24270 */
[----:B------:R-:W0:Y:S08]  /*7550*/  LDC R0, c[0x0][0x3c4] ;  /* 0x0000f100ff007b82 */ /* 0x000e300000000800 */
[----:B------:R-:W0:Y:S01]  /*7560*/  LDC R20, c[0x0][0x3c4] ;  /* 0x0000f100ff147b82 */ /* 0x000e220000000800 */
[----:B------:R-:W1:Y:S02]  /*7570*/  FENCE.VIEW.ASYNC.S ;  /* 0x00000000000073c6 */ /* 0x000e640000000000 */
[----:B-1----:R1:W1:Y:S01]  /*7580*/  @!UP1 SYNCS.EXCH.64 URZ, [UR6], UR12 ;  /* 0x0000000c06ff95b2 */ /* 0x0022620008000100 */
[----:B------:R-:W-:-:S04]  /*7590*/  IMAD.WIDE R4, R9, 0x2, R200 ;  /* 0x0000000209047825 */ /* 0x000fc800078e02c8 */
[----:B-1----:R-:W-:Y:S01]  /*75a0*/  BAR.SYNC.DEFER_BLOCKING 0x0 ;  /* 0x0000000000007b1d */ /* 0x002fe20000010000 */
[----:B------:R-:W-:Y:S01]  /*75b0*/  IMAD.WIDE R6, R11, 0x2, R198 ;  /* 0x000000020b067825 */ /* 0x000fe200078e02c6 */
[----:B------:R-:W-:-:S03]  /*75c0*/  PRMT R41, RZ, 0x7610, R41 ;  /* 0x00007610ff297816 */ /* 0x000fc60000000029 */
[----:B------:R-:W-:-:S04]  /*75d0*/  IMAD.WIDE R12, R9, 0x2, R198 ;  /* 0x00000002090c7825 */ /* 0x000fc800078e02c6 */
[----:B------:R-:W-:Y:S01]  /*75e0*/  IMAD.WIDE R8, R11, 0x2, R200 ;  /* 0x000000020b087825 */ /* 0x000fe200078e02c8 */
[----:B------:R-:W-:Y:S01]  /*75f0*/  PRMT R37, RZ, 0x7610, R37 ;  /* 0x00007610ff257816 */ /* 0x000fe20000000025 */
[----:B------:R-:W1:Y:S02]  /*7600*/  LDC R21, c[0x0][0x3c4] ;  /* 0x0000f100ff157b82 */ /* 0x000e640000000800 */
[----:B------:R-:W-:Y:S01]  /*7610*/  IMAD.WIDE R10, R15, 0x2, R198 ;  /* 0x000000020f0a7825 */ /* 0x000fe200078e02c6 */
[----:B--2---:R-:W-:-:S05]  /*7620*/  LEA R19, R18, R18, 0x3 ;  /* 0x0000001212137211 */ /* 0x004fca00078e18ff */
[----:B------:R-:W2:Y:S01]  /*7630*/  LDC R18, c[0x0][0x3c4] ;  /* 0x0000f100ff127b82 */ /* 0x000ea20000000800 */
[----:B------:R0:W4:Y:S04]  /*7640*/  @P1 LDG.E.U16 R125, desc[UR8][R4.64] ;  /* 0x00000008047d1981 */ /* 0x000128000c1e1500 */
[----:B------:R3:W4:Y:S01]  /*7650*/  @P1 LDG.E.U16 R130, desc[UR8][R6.64] ;  /* 0x0000000806821981 */ /* 0x000722000c1e1500 */
[----:B------:R-:W-:Y:S02]  /*7660*/  PRMT R32, RZ, 0x7610, R32 ;  /* 0x00007610ff207816 */ /* 0x000fe40000000020 */
[----:B------:R-:W1:Y:S01]  /*7670*/  LDC R23, c[0x0][0x3c4] ;  /* 0x0000f100ff177b82 */ /* 0x000e620000000800 */
[----:B------:R3:W4:Y:S01]  /*7680*/  @P1 LDG.E.U16 R129, desc[UR8][R8.64] ;  /* 0x0000000808811981 */ /* 0x000722000c1e1500 */
[----:B0-----:R-:W-:-:S03]  /*7690*/  IMAD.WIDE R4, R15, 0x2, R200 ;  /* 0x000000020f047825 */ /* 0x001fc600078e02c8 */
[----:B------:R0:W4:Y:S01]  /*76a0*/  @P1 LDG.E.U16 R126, desc[UR8][R12.64] ;  /* 0x000000080c7e1981 */ /* 0x000122000c1e1500 */
[C---:B---3--:R-:W-:Y:S01]  /*76b0*/  IMAD.WIDE R6, R17.reuse, 0x2, R198 ;  /* 0x0000000211067825 */ /* 0x048fe200078e02c6 */
[----:B------:R-:W-:Y:S02]  /*76c0*/  PRMT R42, RZ, 0x7610, R42 ;  /* 0x00007610ff2a7816 */ /* 0x000fe4000000002a */
[----:B------:R3:W4:Y:S01]  /*76d0*/  @P1 LDG.E.U16 R44, desc[UR8][R4.64] ;  /* 0x00000008042c1981 */ /* 0x000722000c1e1500 */
[----:B------:R-:W-:Y:S01]  /*76e0*/  PRMT R38, RZ, 0x7610, R38 ;  /* 0x00007610ff267816 */ /* 0x000fe20000000026 */
[----:B------:R-:W-:Y:S01]  /*76f0*/  IMAD R15, R14, 0x6, RZ ;  /* 0x000000060e0f7824 */ /* 0x000fe200078e02ff */
[----:B------:R-:W-:Y:S01]  /*7700*/  PRMT R34, RZ, 0x7610, R34 ;  /* 0x00007610ff227816 */ /* 0x000fe20000000022 */
[----:B------:R-:W1:Y:S01]  /*7710*/  LDC R14, c[0x0][0x3c4] ;  /* 0x0000f100ff0e7b82 */ /* 0x000e620000000800 */
[----:B------:R-:W-:Y:S01]  /*7720*/  IMAD.WIDE R8, R17, 0x2, R200 ;  /* 0x0000000211087825 */ /* 0x000fe200078e02c8 */
[----:B------:R3:W4:Y:S01]  /*7730*/  @P1 LDG.E.U16 R41, desc[UR8][R6.64] ;  /* 0x0000000806291981 */ /* 0x000722000c1e1500 */
[----:B------:R-:W-:-:S02]  /*7740*/  SHF.L.U32 R17, R16, 0x3, RZ ;  /* 0x0000000310117819 */ /* 0x000fc400000006ff */
[----:B0-----:R-:W-:Y:S01]  /*7750*/  LEA R13, R3, R3, 0x2 ;  /* 0x00000003030d7211 */ /* 0x001fe200078e10ff */
[C---:B---3--:R-:W-:Y:S01]  /*7760*/  IMAD.WIDE R4, R15.reuse, 0x2, R198 ;  /* 0x000000020f047825 */ /* 0x048fe200078e02c6 */
[----:B------:R0:W4:Y:S01]  /*7770*/  @P1 LDG.E.U16 R45, desc[UR8][R10.64] ;  /* 0x000000080a2d1981 */ /* 0x000122000c1e1500 */
[----:B------:R-:W3:Y:S03]  /*7780*/  LDC R16, c[0x0][0x3c4] ;  /* 0x0000f100ff107b82 */ /* 0x000ee60000000800 */
[----:B------:R2:W4:Y:S01]  /*7790*/  @P1 LDG.E.U16 R40, desc[UR8][R8.64] ;  /* 0x0000000808281981 */ /* 0x000522000c1e1500 */
[----:B------:R-:W-:Y:S01]  /*77a0*/  IMAD.WIDE R6, R15, 0x2, R200 ;  /* 0x000000020f067825 */ /* 0x000fe200078e02c8 */
[----:B------:R-:W-:Y:S02]  /*77b0*/  PRMT R43, RZ, 0x7610, R43 ;  /* 0x00007610ff2b7816 */ /* 0x000fe4000000002b */
[----:B------:R-:W4:Y:S01]  /*77c0*/  @P1 LDG.E.U16 R32, desc[UR8][R4.64] ;  /* 0x0000000804201981 */ /* 0x000f22000c1e1500 */
[----:B------:R-:W-:Y:S01]  /*77d0*/  IMAD R15, R0, 0xa, RZ ;  /* 0x0000000a000f7824 */ /* 0x000fe200078e02ff */
[----:B------:R-:W-:Y:S01]  /*77e0*/  PRMT R209, RZ, 0x7610, R209 ;  /* 0x00007610ffd17816 */ /* 0x000fe200000000d1 */
[----:B------:R-:W3:Y:S01]  /*77f0*/  LDC R0, c[0x0][0x3c4] ;  /* 0x0000f100ff007b82 */ /* 0x000ee20000000800 */
[C---:B0-----:R-:W-:Y:S01]  /*7800*/  IMAD.WIDE R10, R13.reuse, 0x2, R198 ;  /* 0x000000020d0a7825 */ /* 0x041fe200078e02c6 */
[----:B------:R0:W4:Y:S03]  /*7810*/  @P1 LDG.E.U16 R33, desc[UR8][R6.64] ;  /* 0x0000000806211981 */ /* 0x000126000c1e1500 */
[----:B------:R-:W-:Y:S01]  /*7820*/  IMAD.WIDE R12, R13, 0x2, R200 ;  /* 0x000000020d0c7825 */ /* 0x000fe200078e02c8 */
[----:B------:R0:W4:Y:S01]  /*7830*/  @P1 LDG.E.U16 R37, desc[UR8][R10.64] ;  /* 0x000000080a251981 */ /* 0x000122000c1e1500 */
[----:B------:R-:W-:Y:S01]  /*7840*/  PRMT R211, RZ, 0x7610, R211 ;  /* 0x00007610ffd37816 */ /* 0x000fe200000000d3 */
[----:B------:R-:W4:Y:S01]  /*7850*/  LDC R221, c[0x0][0x3c4] ;  /* 0x0000f100ffdd7b82 */ /* 0x000f220000000800 */
[--C-:B--2---:R-:W-:Y:S01]  /*7860*/  IMAD.WIDE R8, R17, 0x2, R198.reuse ;  /* 0x0000000211087825 */ /* 0x104fe200078e02c6 */
[----:B------:R2:W4:Y:S03]  /*7870*/  @P1 LDG.E.U16 R36, desc[UR8][R12.64] ;  /* 0x000000080c241981 */ /* 0x000526000c1e1500 */
[----:B0-----:R-:W-:Y:S01]  /*7880*/  IMAD.WIDE R6, R15, 0x2, R198 ;  /* 0x000000020f067825 */ /* 0x001fe200078e02c6 */
[----:B------:R-:W4:Y:S01]  /*7890*/  @P1 LDG.E.U16 R183, desc[UR8][R8.64] ;  /* 0x0000000808b71981 */ /* 0x000f22000c1e1500 */
[----:B------:R-:W-:Y:S01]  /*78a0*/  PRMT R215, RZ, 0x7610, R215 ;  /* 0x00007610ffd77816 */ /* 0x000fe200000000d7 */
[----:B------:R-:W0:Y:S01]  /*78b0*/  LDC R225, c[0x0][0x3c4] ;  /* 0x0000f100ffe17b82 */ /* 0x000e220000000800 */
[----:B------:R-:W-:Y:S01]  /*78c0*/  IMAD.WIDE R10, R17, 0x2, R200 ;  /* 0x00000002110a7825 */ /* 0x000fe200078e02c8 */
[----:B------:R-:W4:Y:S03]  /*78d0*/  @P1 LDG.E.U16 R128, desc[UR8][R6.64] ;  /* 0x0000000806801981 */ /* 0x000f26000c1e1500 */
[----:B------:R-:W-:Y:S01]  /*78e0*/  IMAD R17, R20, 0xb, RZ ;  /* 0x0000000b14117824 */ /* 0x000fe200078e02ff */
[----:B------:R1:W4:Y:S01]  /*78f0*/  @P1 LDG.E.U16 R184, desc[UR8][R10.64] ;  /* 0x000000080ab81981 */ /* 0x000322000c1e1500 */
[C---:B--2---:R-:W-:Y:S01]  /*7900*/  IMAD.WIDE R12, R19.reuse, 0x2, R198 ;  /* 0x00000002130c7825 */ /* 0x044fe200078e02c6 */
[----:B------:R-:W-:Y:S01]  /*7910*/  PRMT R143, RZ, 0x7610, R143 ;  /* 0x00007610ff8f7816 */ /* 0x000fe2000000008f */
[----:B------:R-:W2:Y:S02]  /*7920*/  LDC R227, c[0x0][0x3c4] ;  /* 0x0000f100ffe37b82 */ /* 0x000ea40000000800 */
[----:B------:R-:W-:Y:S01]  /*7930*/  IMAD.WIDE R4, R19, 0x2, R200 ;  /* 0x0000000213047825 */ /* 0x000fe200078e02c8 */
[----:B------:R1:W2:Y:S03]  /*7940*/  @P1 LDG.E.U16 R151, desc[UR8][R12.64] ;  /* 0x000000080c971981 */ /* 0x0002a6000c1e1500 */
[----:B-1----:R-:W-:Y:S01]  /*7950*/  IMAD.WIDE R10, R17, 0x2, R198 ;  /* 0x00000002110a7825 */ /* 0x002fe200078e02c6 */
[----:B------:R1:W2:Y:S01]  /*7960*/  @P1 LDG.E.U16 R152, desc[UR8][R4.64] ;  /* 0x0000000804981981 */ /* 0x0002a2000c1e1500 */
[----:B------:R-:W-:Y:S01]  /*7970*/  PRMT R46, RZ, 0x7610, R46 ;  /* 0x00007610ff2e7816 */ /* 0x000fe2000000002e */
[----:B------:R-:W0:Y:S01]  /*7980*/  LDC R232, c[0x0][0x3c4] ;  /* 0x0000f100ffe87b82 */ /* 0x000e220000000800 */
[----:B------:R-:W-:Y:S01]  /*7990*/  IMAD R7, R14, 0xc, RZ ;  /* 0x0000000c0e077824 */ /* 0x000fe200078e02ff */
[----:B------:R1:W2:Y:S01]  /*79a0*/  @P1 LDG.E.U16 R43, desc[UR8][R10.64] ;  /* 0x000000080a2b1981 */ /* 0x0002a2000c1e1500 */
[----:B------:R-:W-:Y:S01]  /*79b0*/  IMAD.WIDE R8, R15, 0x2, R200 ;  /* 0x000000020f087825 */ /* 0x000fe200078e02c8 */
[----:B------:R-:W-:-:S03]  /*79c0*/  SHF.L.U32 R15, R18, 0x4, RZ ;  /* 0x00000004120f7819 */ /* 0x000fc600000006ff */
[----:B------:R-:W-:Y:S01]  /*79d0*/  IMAD.WIDE R12, R17, 0x2, R200 ;  /* 0x00000002110c7825 */ /* 0x000fe200078e02c8 */
[----:B---3--:R-:W-:Y:S01]  /*79e0*/  LEA R19, R0, R0, 0x4 ;  /* 0x0000000000137211 */ /* 0x008fe200078e20ff */
[----:B------:R3:W2:Y:S01]  /*79f0*/  @P1 LDG.E.U16 R127, desc[UR8][R8.64] ;  /* 0x00000008087f1981 */ /* 0x0006a2000c1e1500 */
[----:B------:R-:W-:Y:S01]  /*7a00*/  PRMT R39, RZ, 0x7610, R39 ;  /* 0x00007610ff277816 */ /* 0x000fe20000000027 */
[C---:B-1----:R-:W-:Y:S01]  /*7a10*/  IMAD.WIDE R4, R7.reuse, 0x2, R198 ;  /* 0x0000000207047825 */ /* 0x042fe200078e02c6 */
[----:B------:R-:W-:Y:S01]  /*7a20*/  PRMT R35, RZ, 0x7610, R35 ;  /* 0x00007610ff237816 */ /* 0x000fe20000000023 */
[----:B------:R-:W2:Y:S01]  /*7a30*/  @P1 LDG.E.U16 R42, desc[UR8][R12.64] ;  /* 0x000000080c2a1981 */ /* 0x000ea2000c1e1500 */
[----:B------:R-:W-:Y:S01]  /*7a40*/  PRMT R48, RZ, 0x7610, R48 ;  /* 0x00007610ff307816 */ /* 0x000fe20000000030 */
[----:B------:R-:W-:Y:S01]  /*7a50*/  IMAD R11, R16, 0xd, RZ ;  /* 0x0000000d100b7824 */ /* 0x000fe200078e02ff */
[----:B------:R-:W-:Y:S01]  /*7a60*/  PRMT R50, RZ, 0x7610, R50 ;  /* 0x00007610ff327816 */ /* 0x000fe20000000032 */
[----:B------:R-:W-:Y:S01]  /*7a70*/  IMAD.WIDE R6, R7, 0x2, R200 ;  /* 0x0000000207067825 */ /* 0x000fe200078e02c8 */
[----:B------:R1:W2:Y:S01]  /*7a80*/  @P1 LDG.E.U16 R39, desc[UR8][R4.64] ;  /* 0x0000000804271981 */ /* 0x0002a2000c1e1500 */
[----:B------:R-:W-:Y:S01]  /*7a90*/  PRMT R52, RZ, 0x7610, R52 ;  /* 0x00007610ff347816 */ /* 0x000fe20000000034 */
[----:B------:R-:W0:Y:S01]  /*7aa0*/  LDC R0, c[0x0][0x3c4] ;  /* 0x0000f100ff007b82 */ /* 0x000e220000000800 */
[C---:B---3--:R-:W-:Y:S01]  /*7ab0*/  IMAD.WIDE R8, R11.reuse, 0x2, R198 ;  /* 0x000000020b087825 */ /* 0x048fe200078e02c6 */
[----:B------:R3:W2:Y:S03]  /*7ac0*/  @P1 LDG.E.U16 R38, desc[UR8][R6.64] ;  /* 0x0000000806261981 */ /* 0x0006a6000c1e1500 */
[----:B------:R-:W-:Y:S01]  /*7ad0*/  IMAD.WIDE R10, R11, 0x2, R200 ;  /* 0x000000020b0a7825 */ /* 0x000fe200078e02c8 */
[----:B------:R3:W2:Y:S01]  /*7ae0*/  @P1 LDG.E.U16 R35, desc[UR8][R8.64] ;  /* 0x0000000808231981 */ /* 0x0006a2000c1e1500 */
[----:B------:R-:W-:Y:S01]  /*7af0*/  PRMT R54, RZ, 0x7610, R54 ;  /* 0x00007610ff367816 */ /* 0x000fe20000000036 */
[----:B-1----:R-:W1:Y:S01]  /*7b00*/  LDC R5, c[0x0][0x3c4] ;  /* 0x0000f100ff057b82 */ /* 0x002e620000000800 */
[--C-:B------:R-:W-:Y:S01]  /*7b10*/  IMAD.WIDE R12, R15, 0x2, R198.reuse ;  /* 0x000000020f0c7825 */ /* 0x100fe200078e02c6 */
[----:B------:R3:W2:Y:S03]  /*7b20*/  @P1 LDG.E.U16 R34, desc[UR8][R10.64] ;  /* 0x000000080a221981 */ /* 0x0006a6000c1e1500 */
[C---:B------:R-:W-:Y:S01]  /*7b30*/  IMAD.WIDE R16, R19.reuse, 0x2, R198 ;  /* 0x0000000213107825 */ /* 0x040fe200078e02c6 */
[----:B------:R-:W2:Y:S01]  /*7b40*/  @P1 LDG.E.U16 R185, desc[UR8][R12.64] ;  /* 0x000000080cb91981 */ /* 0x000ea2000c1e1500 */
[----:B------:R-:W-:Y:S01]  /*7b50*/  PRMT R56, RZ, 0x7610, R56 ;  /* 0x00007610ff387816 */ /* 0x000fe20000000038 */
[----:B------:R-:W0:Y:S01]  /*7b60*/  LDC R240, c[0x0][0x3c4] ;  /* 0x0000f100fff07b82 */ /* 0x000e220000000800 */
[----:B------:R-:W-:Y:S01]  /*7b70*/  IMAD.WIDE R18, R19, 0x2, R200 ;  /* 0x0000000213127825 */ /* 0x000fe200078e02c8 */
[----:B------:R1:W2:Y:S03]  /*7b80*/  @P1 LDG.E.U16 R153, desc[UR8][R16.64] ;  /* 0x0000000810991981 */ /* 0x0002a6000c1e1500 */
[----:B---3--:R-:W-:Y:S01]  /*7b90*/  IMAD.WIDE R6, R21, 0x2, R198 ;  /* 0x0000000215067825 */ /* 0x008fe200078e02c6 */
[----:B------:R-:W3:Y:S01]  /*7ba0*/  @P1 LDG.E.U16 R154, desc[UR8][R18.64] ;  /* 0x00000008129a1981 */ /* 0x000ee2000c1e1500 */
[----:B------:R-:W-:Y:S01]  /*7bb0*/  PRMT R58, RZ, 0x7610, R58 ;  /* 0x00007610ff3a7816 */ /* 0x000fe2000000003a */
[----:B------:R-:W0:Y:S01]  /*7bc0*/  LDC R242, c[0x0][0x3c4] ;  /* 0x0000f100fff27b82 */ /* 0x000e220000000800 */
[----:B------:R-:W-:Y:S01]  /*7bd0*/  IMAD.WIDE R8, R23, 0x2, R200 ;  /* 0x0000000217087825 */ /* 0x000fe200078e02c8 */
[----:B------:R-:W3:Y:S04]  /*7be0*/  @P1 LDG.E.U16 R155, desc[UR8][R6.64] ;  /* 0x00000008069b1981 */ /* 0x000ee8000c1e1500 */
[----:B------:R1:W3:Y:S01]  /*7bf0*/  @P1 LDG.E.U16 R156, desc[UR8][R8.64] ;  /* 0x00000008089c1981 */ /* 0x0002e2000c1e1500 */
[----:B------:R-:W-:-:S02]  /*7c00*/  IMAD R204, R204, 0x24, RZ ;  /* 0x00000024cccc7824 */ /* 0x000fc400078e02ff */
[----:B------:R-:W-:Y:S01]  /*7c10*/  IMAD R237, R237, 0x35, RZ ;  /* 0x00000035eded7824 */ /* 0x000fe200078e02ff */
[----:B------:R1:W-:Y:S01]  /*7c20*/  STL.64 [R1+0x1078], R2 ;  /* 0x0010780201007387 */ /* 0x0003e20000100a00 */
[----:B------:R-:W-:Y:S01]  /*7c30*/  PRMT R30, RZ, 0x7610, R30 ;  /* 0x00007610ff1e7816 */ /* 0x000fe2000000001e */
[----:B------:R-:W-:Y:S01]  /*7c40*/  IMAD R239, R239, 0x38, RZ ;  /* 0x00000038efef7824 */ /* 0x000fe200078e02ff */
[----:B------:R-:W-:Y:S01]  /*7c50*/  PRMT R11, RZ, 0x7610, R11 ;  /* 0x00007610ff0b7816 */ /* 0x000fe2000000000b */
[----:B------:R-:W-:Y:S01]  /*7c60*/  IMAD R243, R243, 0x3b, RZ ;  /* 0x0000003bf3f37824 */ /* 0x000fe200078e02ff */
[----:B------:R-:W-:Y:S01]  /*7c70*/  PRMT R10, RZ, 0x7610, R10 ;  /* 0x00007610ff0a7816 */ /* 0x000fe2000000000a */
[----:B------:R-:W-:Y:S01]  /*7c80*/  IMAD R245, R245, 0x3c, RZ ;  /* 0x0000003cf5f57824 */ /* 0x000fe200078e02ff */
[----:B------:R-:W-:Y:S01]  /*7c90*/  PRMT R28, RZ, 0x7610, R28 ;  /* 0x00007610ff1c7816 */ /* 0x000fe2000000001c */
[----:B------:R-:W-:Y:S01]  /*7ca0*/  IMAD R246, R246, 0x3d, RZ ;  /* 0x0000003df6f67824 */ /* 0x000fe200078e02ff */
[----:B------:R-:W-:-:S02]  /*7cb0*/  PRMT R23, RZ, 0x7610, R23 ;  /* 0x00007610ff177816 */ /* 0x000fc40000000017 */
[----:B------:R-:W-:Y:S02]  /*7cc0*/  SHF.L.U32 R247, R247, 0x6, RZ ;  /* 0x00000006f7f77819 */ /* 0x000fe400000006ff */
[----:B------:R-:W-:Y:S01]  /*7cd0*/  LEA R248, R248, R248, 0x6 ;  /* 0x000000f8f8f87211 */ /* 0x000fe200078e30ff */
[----:B------:R-:W-:Y:S01]  /*7ce0*/  IMAD R249, R249, 0x42, RZ ;  /* 0x00000042f9f97824 */ /* 0x000fe200078e02ff */
[----:B------:R-:W-:Y:S01]  /*7cf0*/  PRMT R22, RZ, 0x7610, R22 ;  /* 0x00007610ff167816 */ /* 0x000fe20000000016 */
[----:B------:R-:W-:Y:S01]  /*7d00*/  IMAD.WIDE R14, R15, 0x2, R200 ;  /* 0x000000020f0e7825 */ /* 0x000fe200078e02c8 */
[----:B-1----:R-:W-:Y:S01]  /*7d10*/  PRMT R17, RZ, 0x7610, R17 ;  /* 0x00007610ff117816 */ /* 0x002fe20000000011 */
[----:B------:R-:W1:Y:S01]  /*7d20*/  LDC R3, c[0x0][0x3c4] ;  /* 0x0000f100ff037b82 */ /* 0x000e620000000800 */
[----:B------:R-:W-:Y:S02]  /*7d30*/  PRMT R16, RZ, 0x7610, R16 ;  /* 0x00007610ff107816 */ /* 0x000fe40000000010 */
[----:B------:R-:W-:Y:S01]  /*7d40*/  PRMT R9, RZ, 0x7610, R9 ;  /* 0x00007610ff097816 */ /* 0x000fe20000000009 */
[----:B------:R0:W3:Y:S01]  /*7d50*/  @P1 LDG.E.U16 R186, desc[UR8][R14.64] ;  /* 0x000000080eba1981 */ /* 0x0000e2000c1e1500 */
[----:B------:R-:W-:-:S02]  /*7d60*/  PRMT R8, RZ, 0x7610, R8 ;  /* 0x00007610ff087816 */ /* 0x000fc40000000008 */
[----:B------:R-:W-:Y:S01]  /*7d70*/  PRMT R122, RZ, 0x7610, R122 ;  /* 0x00007610ff7a7816 */ /* 0x000fe2000000007a */
[----:B------:R-:W1:Y:S01]  /*7d80*/  LDC R7, c[0x0][0x3c4] ;  /* 0x0000f100ff077b82 */ /* 0x000e620000000800 */
[----:B------:R-:W-:Y:S02]  /*7d90*/  PRMT R27, RZ, 0x7610, R27 ;  /* 0x00007610ff1b7816 */ /* 0x000fe4000000001b */
[----:B------:R-:W-:Y:S02]  /*7da0*/  PRMT R26, RZ, 0x7610, R26 ;  /* 0x00007610ff1a7816 */ /* 0x000fe4000000001a */
[----:B------:R-:W-:Y:S02]  /*7db0*/  PRMT R21, RZ, 0x7610, R21 ;  /* 0x00007610ff157816 */ /* 0x000fe40000000015 */
[----:B------:R-:W-:Y:S01]  /*7dc0*/  PRMT R20, RZ, 0x7610, R20 ;  /* 0x00007610ff147816 */ /* 0x000fe20000000014 */
[----:B------:R-:W1:Y:S01]  /*7dd0*/  LDC R6, c[0x0][0x3c4] ;  /* 0x0000f100ff067b82 */ /* 0x000e620000000800 */
[----:B------:R-:W-:-:S02]  /*7de0*/  PRMT R18, RZ, 0x7610, R18 ;  /* 0x00007610ff127816 */ /* 0x000fc40000000012 */
[----:B------:R-:W-:Y:S02]  /*7df0*/  PRMT R19, RZ, 0x7610, R19 ;  /* 0x00007610ff137816 */ /* 0x000fe40000000013 */
[----:B0-----:R-:W-:Y:S02]  /*7e00*/  PRMT R15, RZ, 0x7610, R15 ;  /* 0x00007610ff0f7816 */ /* 0x001fe4000000000f */
[----:B------:R-:W-:Y:S01]  /*7e10*/  PRMT R14, RZ, 0x7610, R14 ;  /* 0x00007610ff0e7816 */ /* 0x000fe2000000000e */
[----:B------:R-:W-:Y:S01]  /*7e20*/  IMAD R250, R250, 0x43, RZ ;  /* 0x00000043fafa7824 */ /* 0x000fe200078e02ff */
[----:B------:R-:W-:Y:S01]  /*7e30*/  PRMT R12, RZ, 0x7610, R12 ;  /* 0x00007610ff0c7816 */ /* 0x000fe2000000000c */
[----:B------:R-:W-:Y:S01]  /*7e40*/  IMAD R251, R251, 0x44, RZ ;  /* 0x00000044fbfb7824 */ /* 0x000fe200078e02ff */
[----:B------:R-:W-:Y:S01]  /*7e50*/  PRMT R13, RZ, 0x7610, R13 ;  /* 0x00007610ff0d7816 */ /* 0x000fe2000000000d */
[----:B------:R-:W-:Y:S01]  /*7e60*/  IMAD R252, R252, 0x45, RZ ;  /* 0x00000045fcfc7824 */ /* 0x000fe200078e02ff */
[----:B------:R-:W-:Y:S01]  /*7e70*/  PRMT R24, RZ, 0x7610, R24 ;  /* 0x00007610ff187816 */ /* 0x000fe20000000018 */
[----:B------:R-:W0:Y:S01]  /*7e80*/  LDC R220, c[0x0][0x3c4] ;  /* 0x0000f100ffdc7b82 */ /* 0x000e220000000800 */
[----:B------:R-:W-:-:S02]  /*7e90*/  PRMT R25, RZ, 0x7610, R25 ;  /* 0x00007610ff197816 */ /* 0x000fc40000000019 */
[----:B------:R-:W-:Y:S02]  /*7ea0*/  PRMT R60, RZ, 0x7610, R60 ;  /* 0x00007610ff3c7816 */ /* 0x000fe4000000003c */
[----:B------:R-:W-:Y:S02]  /*7eb0*/  PRMT R62, RZ, 0x7610, R62 ;  /* 0x00007610ff3e7816 */ /* 0x000fe4000000003e */
[----:B------:R-:W-:Y:S01]  /*7ec0*/  PRMT R64, RZ, 0x7610, R64 ;  /* 0x00007610ff407816 */ /* 0x000fe20000000040 */
[----:B------:R-:W-:-:S04]  /*7ed0*/  IMAD R2, R5, 0xe, RZ ;  /* 0x0000000e05027824 */ /* 0x000fc800078e02ff */
[----:B------:R-:W-:-:S04]  /*7ee0*/  IMAD.WIDE R4, R2, 0x2, R198 ;  /* 0x0000000202047825 */ /* 0x000fc800078e02c6 */
[----:B------:R-:W-:Y:S02]  /*7ef0*/  IMAD R238, R238, 0x15, RZ ;  /* 0x00000015eeee7824 */ /* 0x000fe400078e02ff */
[----:B------:R-:W-:Y:S02]  /*7f00*/  IMAD R230, R230, 0x19, RZ ;  /* 0x00000019e6e67824 */ /* 0x000fe400078e02ff */
[----:B------:R-:W-:Y:S02]  /*7f10*/  IMAD R226, R226, 0x1a, RZ ;  /* 0x0000001ae2e27824 */ /* 0x000fe400078e02ff */
[----:B------:R-:W-:Y:S01]  /*7f20*/  IMAD R222, R222, 0x1b, RZ ;  /* 0x0000001bdede7824 */ /* 0x000fe200078e02ff */
[----:B------:R-:W-:Y:S01]  /*7f30*/  SHF.L.U32 R0, R0, 0x5, RZ ;  /* 0x0000000500007819 */ /* 0x000fe200000006ff */
[----:B-1----:R-:W-:Y:S01]  /*7f40*/  IMAD R7, R7, 0x1d, RZ ;  /* 0x0000001d07077824 */ /* 0x002fe200078e02ff */
[----:B------:R-:W-:Y:S01]  /*7f50*/  LEA R6, R6, R6, 0x5 ;  /* 0x0000000606067211 */ /* 0x000fe200078e28ff */
[----:B------:R-:W-:Y:S01]  /*7f60*/  IMAD R106, R106, 0x22, RZ ;  /* 0x000000226a6a7824 */ /* 0x000fe200078e02ff */
[----:B----4-:R1:W-:Y:S04]  /*7f70*/  STL.64 [R1+0x1080], R44 ;  /* 0x0010802c01007387 */ /* 0x0103e80000100a00 */
[----:B------:R4:W-:Y:S01]  /*7f80*/  STL.64 [R1+0x1088], R40 ;  /* 0x0010882801007387 */ /* 0x0009e20000100a00 */
[----:B-1----:R-:W1:Y:S01]  /*7f90*/  LDC R45, c[0x0][0x3c4] ;  /* 0x0000f100ff2d7b82 */ /* 0x002e620000000800 */
[----:B------:R-:W-:-:S07]  /*7fa0*/  IMAD R221, R221, 0x25, RZ ;  /* 0x00000025dddd7824 */ /* 0x000fce00078e02ff */
[----:B----4-:R-:W4:Y:S01]  /*7fb0*/  LDC R40, c[0x0][0x3c4] ;  /* 0x0000f100ff287b82 */ /* 0x010f220000000800 */
[----:B------:R0:W-:Y:S04]  /*7fc0*/  STL.64 [R1+0x1090], R36 ;  /* 0x0010902401007387 */ /* 0x0001e80000100a00 */
[----:B------:R-:W-:Y:S03]  /*7fd0*/  STL.64 [R1+0x1098], R32 ;  /* 0x0010982001007387 */ /* 0x000fe60000100a00 */
[----:B------:R-:W1:Y:S01]  /*7fe0*/  LDC R41, c[0x0][0x3c4] ;  /* 0x0000f100ff297b82 */ /* 0x000e620000000800 */
[----:B------:R0:W-:Y:S07]  /*7ff0*/  STL.64 [R1+0x10a0], R128 ;  /* 0x0010a08001007387 */ /* 0x0001ee0000100a00 */
[----:B0-----:R-:W0:Y:S08]  /*8000*/  LDC R36, c[0x0][0x3c4] ;  /* 0x0000f100ff247b82 */ /* 0x001e300000000800 */
[----:B------:R-:W0:Y:S08]  /*8010*/  LDC R128, c[0x0][0x3c4] ;  /* 0x0000f100ff807b82 */ /* 0x000e300000000800 */
[----:B------:R-:W0:Y:S01]  /*8020*/  LDC R129, c[0x0][0x3c4] ;  /* 0x0000f100ff817b82 */ /* 0x000e220000000800 */
[----:B--2---:R2:W-:Y:S04]  /*8030*/  STL.64 [R1+0x10a8], R126 ;  /* 0x0010a87e01007387 */ /* 0x0045e80000100a00 */
[----:B------:R1:W-:Y:S03]  /*8040*/  STL.64 [R1+0x10b0], R42 ;  /* 0x0010b02a01007387 */ /* 0x0003e60000100a00 */
[----:B------:R-:W0:Y:S01]  /*8050*/  LDC R32, c[0x0][0x3c4] ;  /* 0x0000f100ff207b82 */ /* 0x000e220000000800 */
[----:B------:R1:W-:Y:S07]  /*8060*/  STL.64 [R1+0x10b8], R38 ;  /* 0x0010b82601007387 */ /* 0x0003ee0000100a00 */
[----:B--2---:R-:W2:Y:S01]  /*8070*/  LDC R126, c[0x0][0x3c4] ;  /* 0x0000f100ff7e7b82 */ /* 0x004ea20000000800 */
[----:B------:R3:W-:Y:S07]  /*8080*/  STL.64 [R1+0x10c0], R34 ;  /* 0x0010c02201007387 */ /* 0x0007ee0000100a00 */
[----:B-1----:R-:W1:Y:S01]  /*8090*/  LDC R42, c[0x0][0x3c4] ;  /* 0x0000f100ff2a7b82 */ /* 0x002e620000000800 */
[----:B------:R-:W-:Y:S04]  /*80a0*/  STL.64 [R1+0x10c8], R184 ;  /* 0x0010c8b801007387 */ /* 0x000fe80000100a00 */
[----:B------:R-:W-:Y:S03]  /*80b0*/  STL.64 [R1+0x10d0], R152 ;  /* 0x0010d09801007387 */ /* 0x000fe60000100a00 */
[----:B------:R-:W0:Y:S01]  /*80c0*/  LDC R38, c[0x0][0x3c4] ;  /* 0x0000f100ff267b82 */ /* 0x000e220000000800 */
[----:B---3--:R-:W-:Y:S07]  /*80d0*/  STL.64 [R1+0x10d8], R154 ;  /* 0x0010d89a01007387 */ /* 0x008fee0000100a00 */
[----:B------:R-:W3:Y:S01]  /*80e0*/  LDC R34, c[0x0][0x3c4] ;  /* 0x0000f100ff227b82 */ /* 0x000ee20000000800 */
[----:B------:R4:W-:Y:S04]  /*80f0*/  STL.64 [R1+0x1228], R30 ;  /* 0x0012281e01007387 */ /* 0x0009e80000100a00 */
[----:B------:R0:W-:Y:S03]  /*8100*/  STL.64 [R1+0x10e0], R10 ;  /* 0x0010e00a01007387 */ /* 0x0001e60000100a00 */
[----:B------:R-:W1:Y:S01]  /*8110*/  LDC R35, c[0x0][0x3c4] ;  /* 0x0000f100ff237b82 */ /* 0x000e620000000800 */
[----:B------:R-:W-:Y:S04]  /*8120*/  STL.64 [R1+0x1370], R156 ;  /* 0x0013709c01007387 */ /* 0x000fe80000100a00 */
[----:B------:R0:W-:Y:S03]  /*8130*/  STL.64 [R1+0x12c8], R124 ;  /* 0x0012c87c01007387 */ /* 0x0001e60000100a00 */
[----:B----4-:R-:W4:Y:S01]  /*8140*/  LDC R31, c[0x0][0x3c4] ;  /* 0x0000f100ff1f7b82 */ /* 0x010f220000000800 */
[----:B------:R-:W-:Y:S04]  /*8150*/  STL.64 [R1+0x1218], R28 ;  /* 0x0012181c01007387 */ /* 0x000fe80000100a00 */
[----:B------:R-:W-:Y:S03]  /*8160*/  STL.64 [R1+0x1160], R22 ;  /* 0x0011601601007387 */ /* 0x000fe60000100a00 */
[----:B------:R-:W1:Y:S01]  /*8170*/  LDC R39, c[0x0][0x3c4] ;  /* 0x0000f100ff277b82 */ /* 0x000e620000000800 */
[----:B------:R-:W-:Y:S04]  /*8180*/  STL.64 [R1+0x10e8], R16 ;  /* 0x0010e81001007387 */ /* 0x000fe80000100a00 */
[----:B------:R-:W-:Y:S01]  /*8190*/  STL.64 [R1+0x10f0], R8 ;  /* 0x0010f00801007387 */ /* 0x000fe20000100a00 */
[----:B------:R-:W-:-:S02]  /*81a0*/  IMAD R30, R45, 0x69, RZ ;  /* 0x000000692d1e7824 */ /* 0x000fc400078e02ff */
[----:B------:R-:W1:Y:S01]  /*81b0*/  LDC R43, c[0x0][0x3c4] ;  /* 0x0000f100ff2b7b82 */ /* 0x000e620000000800 */
[----:B------:R-:W-:Y:S04]  /*81c0*/  STL.64 [R1+0x1400], R190 ;  /* 0x001400be01007387 */ /* 0x000fe80000100a00 */
[----:B------:R-:W-:Y:S03]  /*81d0*/  STL.64 [R1+0x1368], R158 ;  /* 0x0013689e01007387 */ /* 0x000fe60000100a00 */
[----:B------:R-:W1:Y:S01]  /*81e0*/  LDC R127, c[0x0][0x3c4] ;  /* 0x0000f100ff7f7b82 */ /* 0x000e620000000800 */
[----:B------:R-:W-:Y:S04]  /*81f0*/  STL.64 [R1+0x12c0], R122 ;  /* 0x0012c07a01007387 */ /* 0x000fe80000100a00 */
[----:B------:R-:W-:Y:S01]  /*8200*/  STL.64 [R1+0x1208], R26 ;  /* 0x0012081a01007387 */ /* 0x000fe20000100a00 */
[----:B0-----:R-:W-:-:S02]  /*8210*/  IMAD R11, R38, 0x52, RZ ;  /* 0x00000052260b7824 */ /* 0x001fc400078e02ff */
[----:B------:R-:W0:Y:S01]  /*8220*/  LDC R33, c[0x0][0x3c4] ;  /* 0x0000f100ff217b82 */ /* 0x000e220000000800 */
[----:B------:R-:W-:Y:S04]  /*8230*/  STL.64 [R1+0x1150], R20 ;  /* 0x0011501401007387 */ /* 0x000fe80000100a00 */
[----:B------:R-:W-:Y:S03]  /*8240*/  STL.64 [R1+0x1140], R18 ;  /* 0x0011401201007387 */ /* 0x000fe60000100a00 */
[----:B------:R-:W0:Y:S01]  /*8250*/  LDC R37, c[0x0][0x3c4] ;  /* 0x0000f100ff257b82 */ /* 0x000e220000000800 */
[----:B------:R-:W-:Y:S04]  /*8260*/  STL.64 [R1+0x10f8], R14 ;  /* 0x0010f80e01007387 */ /* 0x000fe80000100a00 */
[----:B------:R-:W-:Y:S01]  /*8270*/  STL.64 [R1+0x1100], R12 ;  /* 0x0011000c01007387 */ /* 0x000fe20000100a00 */
[----:B------:R-:W-:-:S02]  /*8280*/  IMAD R223, R223, 0x28, RZ ;  /* 0x00000028dfdf7824 */ /* 0x000fc400078e02ff */
[----:B------:R-:W0:Y:S01]  /*8290*/  LDC R44, c[0x0][0x3c4] ;  /* 0x0000f100ff2c7b82 */ /* 0x000e220000000800 */
[----:B------:R-:W-:Y:S04]  /*82a0*/  STL.64 [R1+0x13f0], R192 ;  /* 0x0013f0c001007387 */ /* 0x000fe80000100a00 */
[----:B------:R-:W-:Y:S01]  /*82b0*/  STL.64 [R1+0x1358], R160 ;  /* 0x001358a001007387 */ /* 0x000fe20000100a00 */
[----:B------:R-:W-:Y:S02]  /*82c0*/  IMAD R224, R224, 0x29, RZ ;  /* 0x00000029e0e07824 */ /* 0x000fe400078e02ff */
        /* <DEDUP_REMOVED lines=56> */
[----:B------:R0:W-:Y:S04]  /*8650*/  STL.64 [R1+0x1170], R66 ;  /* 0x0011704201007387 */ /* 0x0001e80000100a00 */
[----:B------:R1:W-:Y:S04]  /*8660*/  STL.64 [R1+0x1168], R68 ;  /* 0x0011684401007387 */ /* 0x0003e80000100a00 */
[----:B------:R-:W-:Y:S04]  /*8670*/  STL.64 [R1+0x1178], R70 ;  /* 0x0011784601007387 */ /* 0x000fe80000100a00 */
[----:B------:R-:W-:Y:S01]  /*8680*/  STL.64 [R1+0x1130], R72 ;  /* 0x0011304801007387 */ /* 0x000fe20000100a00 */
[----:B0-----:R-:W0:Y:S03]  /*8690*/  LDC R67, c[0x0][0x3c4] ;  /* 0x0000f100ff437b82 */ /* 0x001e260000000800 */
        /* <DEDUP_REMOVED lines=12> */
[----:B------:R-:W-:Y:S01]  /*8760*/  STL.64 [R1+0x11c8], R98 ;  /* 0x0011c86201007387 */ /* 0x000fe20000100a00 */
[----:B-1----:R-:W-:-:S03]  /*8770*/  IMAD R68, R206, 0x6b, RZ ;  /* 0x0000006bce447824 */ /* 0x002fc600078e02ff */
[----:B------:R-:W-:Y:S04]  /*8780*/  STL.64 [R1+0x11d8], R100 ;  /* 0x0011d86401007387 */ /* 0x000fe80000100a00 */
[----:B------:R-:W-:Y:S01]  /*8790*/  STL.64 [R1+0x11e8], R102 ;  /* 0x0011e86601007387 */ /* 0x000fe20000100a00 */
[----:B------:R-:W-:-:S03]  /*87a0*/  IMAD R66, R207, 0x6a, RZ ;  /* 0x0000006acf427824 */ /* 0x000fc600078e02ff */
[----:B------:R-:W-:Y:S04]  /*87b0*/  STL.64 [R1+0x1200], R104 ;  /* 0x0012006801007387 */ /* 0x000fe80000100a00 */
[----:B------:R-:W-:Y:S04]  /*87c0*/  STL.64 [R1+0x1210], R110 ;  /* 0x0012106e01007387 */ /* 0x000fe80000100a00 */
[----:B------:R1:W-:Y:S04]  /*87d0*/  STL.64 [R1+0x1220], R112 ;  /* 0x0012207001007387 */ /* 0x0003e80000100a00 */
[----:B------:R-:W-:Y:S01]  /*87e0*/  STL.64 [R1+0x1268], R114 ;  /* 0x0012687201007387 */ /* 0x000fe20000100a00 */
[----:B------:R-:W-:-:S03]  /*87f0*/  IMAD.WIDE R28, R244, 0x2, R200 ;  /* 0x00000002f41c7825 */ /* 0x000fc600078e02c8 */
[----:B------:R-:W-:Y:S04]  /*8800*/  STL.64 [R1+0x1278], R116 ;  /* 0x0012787401007387 */ /* 0x000fe80000100a00 */
[----:B------:R-:W-:Y:S01]  /*8810*/  STL.64 [R1+0x12a0], R118 ;  /* 0x0012a07601007387 */ /* 0x000fe20000100a00 */
[----:B-1----:R-:W-:-:S03]  /*8820*/  IMAD.WIDE R112, R244, 0x2, R198 ;  /* 0x00000002f4707825 */ /* 0x002fc600078e02c6 */
[----:B------:R-:W-:Y:S01]  /*8830*/  STL [R1+0x1310], R68 ;  /* 0x0013104401007387 */ /* 0x000fe20000100800 */
[----:B------:R-:W-:-:S03]  /*8840*/  IMAD.WIDE R22, R241, 0x2, R198 ;  /* 0x00000002f1167825 */ /* 0x000fc600078e02c6 */
[----:B----4-:R-:W-:Y:S01]  /*8850*/  STL.64 [R1+0x13b8], R30 ;  /* 0x0013b81e01007387 */ /* 0x010fe20000100a00 */
[----:B------:R-:W-:-:S03]  /*8860*/  IMAD.WIDE R88, R241, 0x2, R200 ;  /* 0x00000002f1587825 */ /* 0x000fc600078e02c8 */
[----:B0-----:R-:W-:Y:S04]  /*8870*/  STL.64 [R1+0x13d8], R66 ;  /* 0x0013d84201007387 */ /* 0x001fe80000100a00 */
[----:B------:R-:W-:Y:S01]  /*8880*/  STL.64 [R1+0x1288], R4 ;  /* 0x0012880401007387 */ /* 0x000fe20000100a00 */
[----:B------:R-:W-:-:S03]  /*8890*/  IMAD R48, R107, 0x48, RZ ;  /* 0x000000486b307824 */ /* 0x000fc600078e02ff */
[----:B------:R-:W-:Y:S01]  /*88a0*/  STL.64 [R1+0x1050], R112 ;  /* 0x0010507001007387 */ /* 0x000fe20000100a00 */
[----:B---3--:R-:W-:-:S03]  /*88b0*/  IMAD R61, R34, 0x50, RZ ;  /* 0x00000050223d7824 */ /* 0x008fc600078e02ff */
[----:B------:R-:W-:Y:S01]  /*88c0*/  STL.64 [R1+0x1298], R112 ;  /* 0x0012987001007387 */ /* 0x000fe20000100a00 */
[----:B------:R-:W-:Y:S02]  /*88d0*/  IMAD R60, R35, 0x51, RZ ;  /* 0x00000051233c7824 */ /* 0x000fe400078e02ff */
[--C-:B------:R-:W-:Y:S01]  /*88e0*/  IMAD.WIDE R190, R234, 0x2, R198.reuse ;  /* 0x00000002eabe7825 */ /* 0x100fe200078e02c6 */
[----:B------:R-:W-:Y:S03]  /*88f0*/  STL.64 [R1+0x1048], R28 ;  /* 0x0010481c01007387 */ /* 0x000fe60000100a00 */
[----:B------:R-:W-:Y:S01]  /*8900*/  IMAD R107, R3, 0x75, RZ ;  /* 0x00000075036b7824 */ /* 0x000fe200078e02ff */
[----:B------:R-:W-:Y:S01]  /*8910*/  STL.64 [R1+0x12a8], R28 ;  /* 0x0012a81c01007387 */ /* 0x000fe20000100a00 */
[----:B------:R-:W-:-:S03]  /*8920*/  IMAD.WIDE R34, R238, 0x2, R198 ;  /* 0x00000002ee227825 */ /* 0x000fc600078e02c6 */
[----:B------:R-:W-:Y:S01]  /*8930*/  STL.64 [R1+0x1040], R22 ;  /* 0x0010401601007387 */ /* 0x000fe20000100a00 */
[----:B------:R-:W-:-:S03]  /*8940*/  IMAD.WIDE R2, R234, 0x2, R200 ;  /* 0x00000002ea027825 */ /* 0x000fc600078e02c8 */
[----:B------:R0:W-:Y:S01]  /*8950*/  STL.64 [R1+0x12b8], R22 ;  /* 0x0012b81601007387 */ /* 0x0001e20000100a00 */
[----:B------:R-:W-:Y:S02]  /*8960*/  IMAD R10, R39, 0x53, RZ ;  /* 0x00000053270a7824 */ /* 0x000fe400078e02ff */
[----:B------:R-:W-:Y:S01]  /*8970*/  IMAD.WIDE R38, R238, 0x2, R200 ;  /* 0x00000002ee267825 */ /* 0x000fe200078e02c8 */
[----:B------:R-:W-:Y:S04]  /*8980*/  STL.64 [R1+0x1038], R88 ;  /* 0x0010385801007387 */ /* 0x000fe80000100a00 */
[----:B------:R-:W-:Y:S01]  /*8990*/  STL.64 [R1+0x1320], R88 ;  /* 0x0013205801007387 */ /* 0x000fe20000100a00 */
[----:B------:R-:W-:-:S03]  /*89a0*/  IMAD.WIDE R158, R230, 0x2, R198 ;  /* 0x00000002e69e7825 */ /* 0x000fc600078e02c6 */
[----:B------:R-:W-:Y:S01]  /*89b0*/  STL.64 [R1+0x1010], R190 ;  /* 0x001010be01007387 */ /* 0x000fe20000100a00 */
[----:B------:R-:W-:-:S03]  /*89c0*/  IMAD.WIDE R122, R226, 0x2, R198 ;  /* 0x00000002e27a7825 */ /* 0x000fc600078e02c6 */
[----:B------:R-:W-:Y:S04]  /*89d0*/  STL.64 [R1+0x1030], R34 ;  /* 0x0010302201007387 */ /* 0x000fe80000100a00 */
[----:B------:R1:W-:Y:S01]  /*89e0*/  STL.64 [R1+0x1008], R2 ;  /* 0x0010080201007387 */ /* 0x0003e20000100a00 */
[----:B0-----:R-:W-:-:S03]  /*89f0*/  IMAD.WIDE R22, R226, 0x2, R200 ;  /* 0x00000002e2167825 */ /* 0x001fc600078e02c8 */
[----:B------:R-:W-:Y:S04]  /*8a00*/  STL.64 [R1+0x1330], R34 ;  /* 0x0013302201007387 */ /* 0x000fe80000100a00 */
[----:B------:R-:W-:Y:S01]  /*8a10*/  STL.64 [R1+0x1028], R38 ;  /* 0x0010282601007387 */ /* 0x000fe20000100a00 */
[----:B-1----:R-:W-:-:S03]  /*8a20*/  IMAD.WIDE R2, R230, 0x2, R200 ;  /* 0x00000002e6027825 */ /* 0x002fc600078e02c8 */
[----:B------:R-:W-:Y:S04]  /*8a30*/  STL.64 [R1+0x1340], R38 ;  /* 0x0013402601007387 */ /* 0x000fe80000100a00 */
[----:B------:R-:W-:Y:S01]  /*8a40*/  STL.64 [R1+0x1000], R158 ;  /* 0x0010009e01007387 */ /* 0x000fe20000100a00 */
[----:B------:R-:W-:-:S03]  /*8a50*/  IMAD.WIDE R110, R222, 0x2, R198 ;  /* 0x00000002de6e7825 */ /* 0x000fc600078e02c6 */
[----:B------:R0:W-:Y:S01]  /*8a60*/  STL.64 [R1+0x13e8], R158 ;  /* 0x0013e89e01007387 */ /* 0x0001e20000100a00 */
[----:B------:R-:W-:-:S03]  /*8a70*/  IMAD.WIDE R26, R222, 0x2, R200 ;  /* 0x00000002de1a7825 */ /* 0x000fc600078e02c8 */
[----:B------:R-:W-:Y:S01]  /*8a80*/  STL.64 [R1+0xff8], R2 ;  /* 0x000ff80201007387 */ /* 0x000fe20000100a00 */
[----:B------:R-:W-:-:S03]  /*8a90*/  IMAD.WIDE R20, R109, 0x2, R198 ;  /* 0x000000026d147825 */ /* 0x000fc600078e02c6 */
[----:B------:R-:W-:Y:S01]  /*8aa0*/  STL.64 [R1+0xff0], R122 ;  /* 0x000ff07a01007387 */ /* 0x000fe20000100a00 */
[----:B------:R-:W-:-:S03]  /*8ab0*/  IMAD R91, R42, 0x54, RZ ;  /* 0x000000542a5b7824 */ /* 0x000fc600078e02ff */
[----:B------:R-:W-:Y:S01]  /*8ac0*/  STL.64 [R1+0x1348], R122 ;  /* 0x0013487a01007387 */ /* 0x000fe20000100a00 */
[----:B------:R-:W-:-:S03]  /*8ad0*/  IMAD R63, R43, 0x55, RZ ;  /* 0x000000552b3f7824 */ /* 0x000fc600078e02ff */
[----:B------:R-:W-:Y:S01]  /*8ae0*/  STL.64 [R1+0xfe8], R22 ;  /* 0x000fe81601007387 */ /* 0x000fe20000100a00 */
[----:B------:R-:W-:-:S03]  /*8af0*/  IMAD.WIDE R86, R109, 0x2, R200 ;  /* 0x000000026d567825 */ /* 0x000fc600078e02c8 */
[----:B------:R1:W-:Y:S01]  /*8b00*/  STL.64 [R1+0x1350], R22 ;  /* 0x0013501601007387 */ /* 0x0003e20000100a00 */
[----:B------:R-:W-:-:S03]  /*8b10*/  IMAD.WIDE R42, R7, 0x2, R198 ;  /* 0x00000002072a7825 */ /* 0x000fc600078e02c6 */
[----:B------:R-:W-:Y:S01]  /*8b20*/  STL.64 [R1+0xfe0], R110 ;  /* 0x000fe06e01007387 */ /* 0x000fe20000100a00 */
[----:B--2---:R-:W-:Y:S02]  /*8b30*/  IMAD R62, R126, 0x58, RZ ;  /* 0x000000587e3e7824 */ /* 0x004fe400078e02ff */
[----:B------:R-:W-:Y:S01]  /*8b40*/  IMAD R47, R127, 0x59, RZ ;  /* 0x000000597f2f7824 */ /* 0x000fe200078e02ff */
[----:B------:R2:W-:Y:S01]  /*8b50*/  STL.64 [R1+0x1360], R110 ;  /* 0x0013606e01007387 */ /* 0x0005e20000100a00 */
[----:B------:R-:W-:-:S03]  /*8b60*/  IMAD.WIDE R192, R0, 0x2, R198 ;  /* 0x0000000200c07825 */ /* 0x000fc600078e02c6 */
[----:B------:R-:W-:Y:S01]  /*8b70*/  STL.64 [R1+0xfd8], R26 ;  /* 0x000fd81a01007387 */ /* 0x000fe20000100a00 */
[--C-:B------:R-:W-:Y:S02]  /*8b80*/  IMAD.WIDE R126, R7, 0x2, R200.reuse ;  /* 0x00000002077e7825 */ /* 0x100fe400078e02c8 */
[----:B------:R-:W3:Y:S01]  /*8b90*/  LDC R7, c[0x0][0x3c4] ;  /* 0x0000f100ff077b82 */ /* 0x000ee20000000800 */
[----:B------:R4:W-:Y:S01]  /*8ba0*/  STL.64 [R1+0x13f8], R26 ;  /* 0x0013f81a01007387 */ /* 0x0009e20000100a00 */
[----:B0-----:R-:W-:-:S03]  /*8bb0*/  IMAD.WIDE R158, R0, 0x2, R200 ;  /* 0x00000002009e7825 */ /* 0x001fc600078e02c8 */
[----:B------:R-:W-:Y:S01]  /*8bc0*/  STL.64 [R1+0xfd0], R20 ;  /* 0x000fd01401007387 */ /* 0x000fe20000100a00 */
[----:B------:R-:W-:-:S03]  /*8bd0*/  IMAD.WIDE R160, R6, 0x2, R198 ;  /* 0x0000000206a07825 */ /* 0x000fc600078e02c6 */
[----:B------:R-:W-:Y:S01]  /*8be0*/  STL.64 [R1+0xfc8], R86 ;  /* 0x000fc85601007387 */ /* 0x000fe20000100a00 */
[----:B-1----:R-:W-:-:S03]  /*8bf0*/  IMAD.WIDE R22, R6, 0x2, R200 ;  /* 0x0000000206167825 */ /* 0x002fc600078e02c8 */
[----:B------:R-:W-:Y:S01]  /*8c00*/  STL.64 [R1+0xfc0], R42 ;  /* 0x000fc02a01007387 */ /* 0x000fe20000100a00 */
[----:B------:R-:W-:-:S03]  /*8c10*/  IMAD.WIDE R120, R106, 0x2, R198 ;  /* 0x000000026a787825 */ /* 0x000fc600078e02c6 */
[----:B------:R0:W-:Y:S01]  /*8c20*/  STL.64 [R1+0xfb0], R192 ;  /* 0x000fb0c001007387 */ /* 0x0001e20000100a00 */
[----:B------:R-:W-:Y:S01]  /*8c30*/  IMAD.WIDE R28, R106, 0x2, R200 ;  /* 0x000000026a1c7825 */ /* 0x000fe200078e02c8 */
[----:B------:R-:W-:Y:S01]  /*8c40*/  PRMT R189, RZ, 0x7610, R189 ;  /* 0x00007610ffbd7816 */ /* 0x000fe200000000bd */
[----:B------:R-:W1:Y:S01]  /*8c50*/  LDC R106, c[0x0][0x3c4] ;  /* 0x0000f100ff6a7b82 */ /* 0x000e620000000800 */
[----:B------:R-:W-:Y:S01]  /*8c60*/  STL.64 [R1+0xfb8], R126 ;  /* 0x000fb87e01007387 */ /* 0x000fe20000100a00 */
[----:B------:R-:W-:-:S03]  /*8c70*/  IMAD.WIDE R104, R108, 0x2, R198 ;  /* 0x000000026c687825 */ /* 0x000fc600078e02c6 */
[----:B------:R0:W-:Y:S01]  /*8c80*/  STL.64 [R1+0xfa8], R158 ;  /* 0x000fa89e01007387 */ /* 0x0001e20000100a00 */
[----:B------:R-:W-:-:S03]  /*8c90*/  IMAD.WIDE R24, R108, 0x2, R200 ;  /* 0x000000026c187825 */ /* 0x000fc600078e02c8 */
[----:B------:R-:W-:Y:S01]  /*8ca0*/  STL.64 [R1+0xfa0], R160 ;  /* 0x000fa0a001007387 */ /* 0x000fe20000100a00 */
[----:B------:R-:W-:-:S03]  /*8cb0*/  IMAD.WIDE R18, R204, 0x2, R198 ;  /* 0x00000002cc127825 */ /* 0x000fc600078e02c6 */
[----:B------:R-:W-:Y:S01]  /*8cc0*/  STL.64 [R1+0xf98], R22 ;  /* 0x000f981601007387 */ /* 0x000fe20000100a00 */
[----:B------:R-:W-:Y:S02]  /*8cd0*/  IMAD R46, R128, 0x5a, RZ ;  /* 0x0000005a802e7824 */ /* 0x000fe400078e02ff */
[----:B------:R-:W-:Y:S01]  /*8ce0*/  IMAD R90, R129, 0x5b, RZ ;  /* 0x0000005b815a7824 */ /* 0x000fe200078e02ff */
[----:B------:R-:W-:Y:S01]  /*8cf0*/  STL.64 [R1+0xf90], R120 ;  /* 0x000f907801007387 */ /* 0x000fe20000100a00 */
        /* <DEDUP_REMOVED lines=11> */
[----:B------:R-:W-:-:S03]  /*8db0*/  IMAD.WIDE R66, R223, 0x2, R200 ;  /* 0x00000002df427825 */ /* 0x000fc600078e02c8 */
[----:B------:R-:W-:Y:S01]  /*8dc0*/  STL.64 [R1+0xf60], R128 ;  /* 0x000f608001007387 */ /* 0x000fe20000100a00 */
[----:B------:R-:W-:-:S03]  /*8dd0*/  IMAD.WIDE R122, R224, 0x2, R198 ;  /* 0x00000002e07a7825 */ /* 0x000fc600078e02c6 */
[----:B------:R0:W-:Y:S01]  /*8de0*/  STL.64 [R1+0xf50], R194 ;  /* 0x000f50c201007387 */ /* 0x0001e20000100a00 */
[----:B------:R-:W-:-:S03]  /*8df0*/  IMAD.WIDE R38, R224, 0x2, R200 ;  /* 0x00000002e0267825 */ /* 0x000fc600078e02c8 */
[----:B------:R-:W-:Y:S01]  /*8e00*/  STL.64 [R1+0xf58], R32 ;  /* 0x000f582001007387 */ /* 0x000fe20000100a00 */
[----:B------:R-:W-:-:S03]  /*8e10*/  IMAD.WIDE R118, R225, 0x2, R198 ;  /* 0x00000002e1767825 */ /* 0x000fc600078e02c6 */
[----:B------:R0:W-:Y:S01]  /*8e20*/  STL.64 [R1+0xf48], R66 ;  /* 0x000f484201007387 */ /* 0x0001e20000100a00 */
[----:B------:R-:W-:-:S03]  /*8e30*/  IMAD.WIDE R112, R225, 0x2, R200 ;  /* 0x00000002e1707825 */ /* 0x000fc600078e02c8 */
[----:B------:R-:W-:Y:S01]  /*8e40*/  STL.64 [R1+0xf40], R122 ;  /* 0x000f407a01007387 */ /* 0x000fe20000100a00 */
[----:B------:R-:W-:-:S03]  /*8e50*/  IMAD.WIDE R50, R227, 0x2, R198 ;  /* 0x00000002e3327825 */ /* 0x000fc600078e02c6 */
[----:B------:R-:W-:Y:S01]  /*8e60*/  STL.64 [R1+0xf38], R38 ;  /* 0x000f382601007387 */ /* 0x000fe20000100a00 */
[----:B------:R-:W-:-:S03]  /*8e70*/  IMAD.WIDE R102, R227, 0x2, R200 ;  /* 0x00000002e3667825 */ /* 0x000fc600078e02c8 */
[----:B------:R-:W-:Y:S01]  /*8e80*/  STL.64 [R1+0xf30], R118 ;  /* 0x000f307601007387 */ /* 0x000fe20000100a00 */
[----:B------:R-:W-:-:S03]  /*8e90*/  IMAD.WIDE R72, R228, 0x2, R198 ;  /* 0x00000002e4487825 */ /* 0x000fc600078e02c6 */
[----:B------:R-:W-:Y:S01]  /*8ea0*/  STL.64 [R1+0xf28], R112 ;  /* 0x000f287001007387 */ /* 0x000fe20000100a00 */
[----:B------:R-:W-:Y:S02]  /*8eb0*/  IMAD R71, R36, 0x60, RZ ;  /* 0x0000006024477824 */ /* 0x000fe400078e02ff */
[----:B------:R-:W-:Y:S02]  /*8ec0*/  IMAD R65, R37, 0x61, RZ ;  /* 0x0000006125417824 */ /* 0x000fe400078e02ff */
[----:B------:R-:W-:Y:S01]  /*8ed0*/  IMAD.WIDE R82, R228, 0x2, R200 ;  /* 0x00000002e4527825 */ /* 0x000fe200078e02c8 */
[----:B------:R-:W-:Y:S03]  /*8ee0*/  STL.64 [R1+0xf20], R50 ;  /* 0x000f203201007387 */ /* 0x000fe60000100a00 */
[----:B------:R-:W-:Y:S01]  /*8ef0*/  IMAD.WIDE R36, R229, 0x2, R198 ;  /* 0x00000002e5247825 */ /* 0x000fe200078e02c6 */
[----:B------:R-:W-:Y:S03]  /*8f00*/  STL.64 [R1+0xf18], R102 ;  /* 0x000f186601007387 */ /* 0x000fe60000100a00 */
[----:B------:R-:W-:-:S02]  /*8f10*/  IMAD R64, R40, 0x62, RZ ;  /* 0x0000006228407824 */ /* 0x000fc400078e02ff */
[----:B------:R-:W-:Y:S02]  /*8f20*/  IMAD R70, R41, 0x63, RZ ;  /* 0x0000006329467824 */ /* 0x000fe400078e02ff */
[----:B------:R-:W-:Y:S01]  /*8f30*/  IMAD.WIDE R196, R231, 0x2, R198 ;  /* 0x00000002e7c47825 */ /* 0x000fe200078e02c6 */
[----:B------:R-:W-:Y:S03]  /*8f40*/  STL.64 [R1+0xf10], R72 ;  /* 0x000f104801007387 */ /* 0x000fe60000100a00 */
[----:B------:R-:W-:Y:S01]  /*8f50*/  IMAD R233, R233, 0x32, RZ ;  /* 0x00000032e9e97824 */ /* 0x000fe200078e02ff */
[----:B------:R-:W3:Y:S01]  /*8f60*/  @P1 LDG.E.U16 R189, desc[UR8][R190.64] ;  /* 0x00000008bebd1981 */ /* 0x000ee2000c1e1500 */
[----:B------:R-:W-:-:S03]  /*8f70*/  IMAD.WIDE R40, R229, 0x2, R200 ;  /* 0x00000002e5287825 */ /* 0x000fc600078e02c8 */
[----:B------:R-:W-:Y:S01]  /*8f80*/  STL.64 [R1+0xf08], R82 ;  /* 0x000f085201007387 */ /* 0x000fe20000100a00 */
[----:B------:R-:W-:-:S03]  /*8f90*/  IMAD.WIDE R202, R231, 0x2, R200 ;  /* 0x00000002e7ca7825 */ /* 0x000fc600078e02c8 */
[----:B------:R-:W-:Y:S01]  /*8fa0*/  STL.64 [R1+0xf00], R36 ;  /* 0x000f002401007387 */ /* 0x000fe20000100a00 */
[----:B------:R-:W-:Y:S02]  /*8fb0*/  IMAD R235, R235, 0x33, RZ ;  /* 0x00000033ebeb7824 */ /* 0x000fe400078e02ff */
[C---:B------:R-:W-:Y:S01]  /*8fc0*/  IMAD.WIDE R168, R232.reuse, 0x2, R198 ;  /* 0x00000002e8a87825 */ /* 0x040fe200078e02c6 */
[----:B------:R0:W-:Y:S03]  /*8fd0*/  STL.64 [R1+0xef0], R196 ;  /* 0x000ef0c401007387 */ /* 0x0001e60000100a00 */
[----:B------:R-:W-:Y:S01]  /*8fe0*/  IMAD.WIDE R34, R232, 0x2, R200 ;  /* 0x00000002e8227825 */ /* 0x000fe200078e02c8 */
[----:B------:R-:W-:Y:S03]  /*8ff0*/  STL.64 [R1+0xef8], R40 ;  /* 0x000ef82801007387 */ /* 0x000fe60000100a00 */
[----:B------:R-:W-:-:S02]  /*9000*/  IMAD R236, R236, 0x34, RZ ;  /* 0x00000034ecec7824 */ /* 0x000fc400078e02ff */
[C---:B------:R-:W-:Y:S01]  /*9010*/  IMAD.WIDE R136, R233.reuse, 0x2, R198 ;  /* 0x00000002e9887825 */ /* 0x040fe200078e02c6 */
[----:B------:R0:W-:Y:S03]  /*9020*/  STL.64 [R1+0xee8], R202 ;  /* 0x000ee8ca01007387 */ /* 0x0001e60000100a00 */
[----:B------:R-:W-:Y:S01]  /*9030*/  IMAD.WIDE R4, R233, 0x2, R200 ;  /* 0x00000002e9047825 */ /* 0x000fe200078e02c8 */
[----:B------:R-:W-:Y:S03]  /*9040*/  STL.64 [R1+0xee0], R168 ;  /* 0x000ee0a801007387 */ /* 0x000fe60000100a00 */
[C---:B------:R-:W-:Y:S01]  /*9050*/  IMAD.WIDE R52, R235.reuse, 0x2, R198 ;  /* 0x00000002eb347825 */ /* 0x040fe200078e02c6 */
[----:B------:R-:W-:Y:S03]  /*9060*/  STL.64 [R1+0xed8], R34 ;  /* 0x000ed82201007387 */ /* 0x000fe60000100a00 */
[----:B------:R-:W-:Y:S01]  /*9070*/  IMAD.WIDE R100, R235, 0x2, R200 ;  /* 0x00000002eb647825 */ /* 0x000fe200078e02c8 */
[----:B------:R-:W-:Y:S03]  /*9080*/  STL.64 [R1+0xed0], R136 ;  /* 0x000ed08801007387 */ /* 0x000fe60000100a00 */
[----:B------:R-:W-:Y:S01]  /*9090*/  IMAD.WIDE R74, R236, 0x2, R198 ;  /* 0x00000002ec4a7825 */ /* 0x000fe200078e02c6 */
[----:B------:R-:W-:Y:S03]  /*90a0*/  STL.64 [R1+0xec8], R4 ;  /* 0x000ec80401007387 */ /* 0x000fe60000100a00 */
[----:B------:R-:W-:-:S02]  /*90b0*/  IMAD R124, R44, 0x68, RZ ;  /* 0x000000682c7c7824 */ /* 0x000fc400078e02ff */
[----:B------:R-:W-:Y:S01]  /*90c0*/  IMAD.WIDE R80, R236, 0x2, R200 ;  /* 0x00000002ec507825 */ /* 0x000fe200078e02c8 */
[----:B------:R-:W-:Y:S03]  /*90d0*/  STL.64 [R1+0xec0], R52 ;  /* 0x000ec03401007387 */ /* 0x000fe60000100a00 */
[----:B------:R-:W-:Y:S02]  /*90e0*/  IMAD R240, R240, 0x39, RZ ;  /* 0x00000039f0f07824 */ /* 0x000fe400078e02ff */
[--C-:B------:R-:W-:Y:S01]  /*90f0*/  IMAD.WIDE R44, R237, 0x2, R198.reuse ;  /* 0x00000002ed2c7825 */ /* 0x100fe200078e02c6 */
[----:B------:R-:W-:Y:S03]  /*9100*/  STL.64 [R1+0xeb8], R100 ;  /* 0x000eb86401007387 */ /* 0x000fe60000100a00 */
[----:B------:R-:W-:Y:S01]  /*9110*/  IMAD.WIDE R208, R239, 0x2, R198 ;  /* 0x00000002efd07825 */ /* 0x000fe200078e02c6 */
[----:B------:R-:W-:Y:S03]  /*9120*/  STL.64 [R1+0xeb0], R74 ;  /* 0x000eb04a01007387 */ /* 0x000fe60000100a00 */
[----:B------:R-:W-:-:S02]  /*9130*/  IMAD R242, R242, 0x3a, RZ ;  /* 0x0000003af2f27824 */ /* 0x000fc400078e02ff */
[--C-:B------:R-:W-:Y:S01]  /*9140*/  IMAD.WIDE R2, R237, 0x2, R200.reuse ;  /* 0x00000002ed027825 */ /* 0x100fe200078e02c8 */
[----:B------:R-:W-:Y:S03]  /*9150*/  STL.64 [R1+0xea8], R80 ;  /* 0x000ea85001007387 */ /* 0x000fe60000100a00 */
[----:B--2---:R-:W-:Y:S01]  /*9160*/  IMAD.WIDE R110, R239, 0x2, R200 ;  /* 0x00000002ef6e7825 */ /* 0x004fe200078e02c8 */
[----:B------:R-:W-:Y:S03]  /*9170*/  STL.64 [R1+0xea0], R44 ;  /* 0x000ea02c01007387 */ /* 0x000fe60000100a00 */
[C---:B------:R-:W-:Y:S01]  /*9180*/  IMAD.WIDE R170, R240.reuse, 0x2, R198 ;  /* 0x00000002f0aa7825 */ /* 0x040fe200078e02c6 */
[----:B------:R2:W-:Y:S03]  /*9190*/  STL.64 [R1+0xe90], R208 ;  /* 0x000e90d001007387 */ /* 0x0005e60000100a00 */
[----:B------:R-:W-:Y:S01]  /*91a0*/  IMAD.WIDE R88, R240, 0x2, R200 ;  /* 0x00000002f0587825 */ /* 0x000fe200078e02c8 */
[----:B------:R-:W-:Y:S03]  /*91b0*/  STL.64 [R1+0xe98], R2 ;  /* 0x000e980201007387 */ /* 0x000fe60000100a00 */
        /* <DEDUP_REMOVED lines=8> */
[C---:B------:R-:W-:Y:S01]  /*9240*/  IMAD.WIDE R76, R245.reuse, 0x2, R198 ;  /* 0x00000002f54c7825 */ /* 0x040fe200078e02c6 */
[----:B------:R-:W-:Y:S03]  /*9250*/  STL.64 [R1+0xe68], R116 ;  /* 0x000e687401007387 */ /* 0x000fe60000100a00 */
[----:B------:R-:W-:Y:S01]  /*9260*/  IMAD.WIDE R78, R245, 0x2, R200 ;  /* 0x00000002f54e7825 */ /* 0x000fe200078e02c8 */
[----:B------:R-:W-:Y:S03]  /*9270*/  STL.64 [R1+0xe60], R54 ;  /* 0x000e603601007387 */ /* 0x000fe60000100a00 */
[C-C-:B------:R-:W-:Y:S01]  /*9280*/  IMAD.WIDE R206, R246.reuse, 0x2, R198.reuse ;  /* 0x00000002f6ce7825 */ /* 0x140fe200078e02c6 */
[----:B------:R-:W-:Y:S03]  /*9290*/  STL.64 [R1+0xe58], R98 ;  /* 0x000e586201007387 */ /* 0x000fe60000100a00 */
[C---:B------:R-:W-:Y:S01]  /*92a0*/  IMAD.WIDE R30, R247.reuse, 0x2, R198 ;  /* 0x00000002f71e7825 */ /* 0x040fe200078e02c6 */
[----:B------:R-:W-:Y:S03]  /*92b0*/  STL.64 [R1+0xe50], R76 ;  /* 0x000e504c01007387 */ /* 0x000fe60000100a00 */
[--C-:B------:R-:W-:Y:S01]  /*92c0*/  IMAD.WIDE R244, R246, 0x2, R200.reuse ;  /* 0x00000002f6f47825 */ /* 0x100fe200078e02c8 */
[----:B------:R-:W-:Y:S03]  /*92d0*/  STL.64 [R1+0xe48], R78 ;  /* 0x000e484e01007387 */ /* 0x000fe60000100a00 */
[----:B------:R-:W-:Y:S01]  /*92e0*/  IMAD.WIDE R210, R247, 0x2, R200 ;  /* 0x00000002f7d27825 */ /* 0x000fe200078e02c8 */
        /* <DEDUP_REMOVED lines=17> */
[----:B------:R-:W-:-:S02]  /*9400*/  IMAD R17, R154, 0x49, RZ ;  /* 0x000000499a117824 */ /* 0x000fc400078e02ff */
[--C-:B------:R-:W-:Y:S01]  /*9410*/  IMAD.WIDE R242, R252, 0x2, R198.reuse ;  /* 0x00000002fcf27825 */ /* 0x100fe200078e02c6 */
[----:B------:R-:W-:Y:S03]  /*9420*/  STL.64 [R1+0xdf8], R96 ;  /* 0x000df86001007387 */ /* 0x000fe60000100a00 */
        /* <DEDUP_REMOVED lines=8> */
[C---:B------:R-:W-:Y:S01]  /*94b0*/  IMAD.WIDE R174, R17.reuse, 0x2, R198 ;  /* 0x0000000211ae7825 */ /* 0x040fe200078e02c6 */
[----:B------:R0:W-:Y:S03]  /*94c0*/  STL.64 [R1+0xdd0], R166 ;  /* 0x000dd0a601007387 */ /* 0x0001e60000100a00 */
[----:B------:R-:W-:Y:S01]  /*94d0*/  IMAD.WIDE R134, R17, 0x2, R200 ;  /* 0x0000000211867825 */ /* 0x000fe200078e02c8 */
[----:B------:R-:W-:Y:S03]  /*94e0*/  STL.64 [R1+0xdd8], R240 ;  /* 0x000dd8f001007387 */ /* 0x000fe60000100a00 */
[----:B------:R-:W-:Y:S02]  /*94f0*/  IMAD R16, R153, 0x4c, RZ ;  /* 0x0000004c99107824 */ /* 0x000fe400078e02ff */
[C---:B------:R-:W-:Y:S01]  /*9500*/  IMAD.WIDE R142, R9.reuse, 0x2, R198 ;  /* 0x00000002098e7825 */ /* 0x040fe200078e02c6 */
[----:B------:R0:W-:Y:S03]  /*9510*/  STL.64 [R1+0xdc8], R212 ;  /* 0x000dc8d401007387 */ /* 0x0001e60000100a00 */
[----:B------:R-:W-:Y:S01]  /*9520*/  IMAD.WIDE R48, R9, 0x2, R200 ;  /* 0x0000000209307825 */ /* 0x000fe200078e02c8 */
[----:B------:R-:W-:Y:S03]  /*9530*/  STL.64 [R1+0xdc0], R174 ;  /* 0x000dc0ae01007387 */ /* 0x000fe60000100a00 */
[----:B------:R-:W-:-:S02]  /*9540*/  IMAD R92, R184, 0x4d, RZ ;  /* 0x0000004db85c7824 */ /* 0x000fc400078e02ff */
        /* <DEDUP_REMOVED lines=63> */
[----:B----4-:R-:W4:Y:S03]  /*9940*/  LDL.64 R26, [R1+0x1008] ;  /* 0x00100800011a7983 */ /* 0x010f260000100a00 */
[C---:B------:R-:W-:Y:S01]  /*9950*/  IMAD.WIDE R180, R65.reuse, 0x2, R198 ;  /* 0x0000000241b47825 */ /* 0x040fe200078e02c6 */
[----:B------:R-:W-:Y:S03]  /*9960*/  STL.64 [R1+0xcc0], R230 ;  /* 0x000cc0e601007387 */ /* 0x000fe60000100a00 */
[----:B------:R-:W-:Y:S01]  /*9970*/  IMAD.WIDE R182, R65, 0x2, R200 ;  /* 0x0000000241b67825 */ /* 0x000fe200078e02c8 */
[----:B------:R-:W-:Y:S03]  /*9980*/  STL.64 [R1+0xcb0], R218 ;  /* 0x000cb0da01007387 */ /* 0x000fe60000100a00 */
        /* <DEDUP_REMOVED lines=8> */
[----:B------:R-:W-:-:S04]  /*9a10*/  IMAD.WIDE R70, R70, 0x2, R200 ;  /* 0x0000000246467825 */ /* 0x000fc800078e02c8 */
[C---:B------:R-:W-:Y:S01]  /*9a20*/  IMAD.WIDE R184, R226.reuse, 0x2, R198 ;  /* 0x00000002e2b87825 */ /* 0x040fe200078e02c6 */
[----:B------:R-:W-:Y:S03]  /*9a30*/  STL.64 [R1+0xc90], R148 ;  /* 0x000c909401007387 */ /* 0x000fe60000100a00 */
[----:B------:R-:W-:Y:S01]  /*9a40*/  IMAD.WIDE R250, R226, 0x2, R200 ;  /* 0x00000002e2fa7825 */ /* 0x000fe200078e02c8 */
[----:B------:R-:W-:Y:S03]  /*9a50*/  STL.64 [R1+0xc88], R150 ;  /* 0x000c889601007387 */ /* 0x000fe60000100a00 */
[----:B------:R-:W-:Y:S02]  /*9a60*/  IMAD R226, R125, 0x70, RZ ;  /* 0x000000707de27824 */ /* 0x000fe400078e02ff */
[C---:B------:R-:W-:Y:S01]  /*9a70*/  IMAD.WIDE R248, R124.reuse, 0x2, R198 ;  /* 0x000000027cf87825 */ /* 0x040fe200078e02c6 */
[----:B------:R-:W-:Y:S03]  /*9a80*/  STL.64 [R1+0xc80], R64 ;  /* 0x000c804001007387 */ /* 0x000fe60000100a00 */
[----:B---3--:R-:W-:Y:S01]  /*9a90*/  IMAD R7, R7, 0x78, RZ ;  /* 0x0000007807077824 */ /* 0x008fe200078e02ff */
        /* <DEDUP_REMOVED lines=8> */
[----:B------:R-:W-:Y:S04]  /*9b20*/  STL.64 [R1+0xc48], R124 ;  /* 0x000c487c01007387 */ /* 0x000fe80000100a00 */
[----:B------:R-:W-:Y:S04]  /*9b30*/  STL.64 [R1+0xbf0], R246 ;  /* 0x000bf0f601007387 */ /* 0x000fe80000100a00 */
[----:B------:R-:W-:Y:S04]  /*9b40*/  STL.64 [R1+0xbe8], R226 ;  /* 0x000be8e201007387 */ /* 0x000fe80000100a00 */
[----:B------:R-:W-:Y:S04]  /*9b50*/  STL.64 [R1+0xb98], R224 ;  /* 0x000b98e001007387 */ /* 0x000fe80000100a00 */
[----:B------:R-:W4:Y:S01]  /*9b60*/  LDL.LU.64 R190, [R1+0x1400] ;  /* 0x0014000001be7983 */ /* 0x000f220000300a00 */
[----:B------:R-:W-:-:S05]  /*9b70*/  IMAD.WIDE R6, R7, 0x2, R200 ;  /* 0x0000000207067825 */ /* 0x000fca00078e02c8 */
[----:B------:R3:W-:Y:S04]  /*9b80*/  STL.64 [R1+0xb90], R6 ;  /* 0x000b900601007387 */ /* 0x0007e80000100a00 */
[----:B----4-:R-:W4:Y:S04]  /*9b90*/  @P1 LDG.E.U16 R190, desc[UR8][R26.64] ;  /* 0x000000081abe1981 */ /* 0x010f28000c1e1500 */
[----:B------:R-:W2:Y:S04]  /*9ba0*/  @P1 LDG.E.U16 R191, desc[UR8][R192.64] ;  /* 0x00000008c0bf1981 */ /* 0x000ea8000c1e1500 */
[----:B------:R-:W2:Y:S04]  /*9bb0*/  LDL.LU.64 R26, [R1+0x13f8] ;  /* 0x0013f800011a7983 */ /* 0x000ea80000300a00 */
[----:B0-----:R-:W2:Y:S04]  /*9bc0*/  LDL.LU.64 R192, [R1+0x13f0] ;  /* 0x0013f00001c07983 */ /* 0x001ea80000300a00 */
[----:B--2---:R-:W2:Y:S04]  /*9bd0*/  @P1 LDG.E.U16 R192, desc[UR8][R158.64] ;  /* 0x000000089ec01981 */ /* 0x004ea8000c1e1500 */
[----:B------:R-:W2:Y:S04]  /*9be0*/  @P1 LDG.E.U16 R193, desc[UR8][R194.64] ;  /* 0x00000008c2c11981 */ /* 0x000ea8000c1e1500 */
[----:B------:R-:W2:Y:S04]  /*9bf0*/  LDL.LU.64 R158, [R1+0x13e8] ;  /* 0x0013e800019e7983 */ /* 0x000ea80000300a00 */
[----:B------:R-:W2:Y:S04]  /*9c00*/  LDL.LU.64 R194, [R1+0x13e0] ;  /* 0x0013e00001c27983 */ /* 0x000ea80000300a00 */
[----:B--2---:R-:W2:Y:S04]  /*9c10*/  @P1 LDG.E.U16 R194, desc[UR8][R66.64] ;  /* 0x0000000842c21981 */ /* 0x004ea8000c1e1500 */
[----:B------:R-:W2:Y:S04]  /*9c20*/  @P1 LDG.E.U16 R195, desc[UR8][R196.64] ;  /* 0x00000008c4c31981 */ /* 0x000ea8000c1e1500 */
[----:B------:R-:W2:Y:S04]  /*9c30*/  LDL.LU.64 R66, [R1+0x13d8] ;  /* 0x0013d80001427983 */ /* 0x000ea80000300a00 */
[----:B------:R-:W2:Y:S04]  /*9c40*/  LDL.LU.64 R196, [R1+0x13d0] ;  /* 0x0013d00001c47983 */ /* 0x000ea80000300a00 */
[----:B--2---:R-:W2:Y:S04]  /*9c50*/  @P1 LDG.E.U16 R196, desc[UR8][R202.64] ;  /* 0x00000008cac41981 */ /* 0x004ea8000c1e1500 */
[----:B------:R-:W2:Y:S01]  /*9c60*/  LDL.LU.64 R202, [R1+0x13c8] ;  /* 0x0013c80001ca7983 */ /* 0x000ea20000300a00 */
[----:B------:R-:W-:-:S06]  /*9c70*/  PRMT R205, RZ, 0x7610, R205 ;  /* 0x00007610ffcd7816 */ /* 0x000fcc00000000cd */
[----:B------:R-:W3:Y:S04]  /*9c80*/  @P1 LDG.E.U16 R205, desc[UR8][R110.64] ;  /* 0x000000086ecd1981 */ /* 0x000ee8000c1e1500 */
[----:B--2---:R-:W2:Y:S04]  /*9c90*/  @P1 LDG.E.U16 R203, desc[UR8][R208.64] ;  /* 0x00000008d0cb1981 */ /* 0x004ea8000c1e1500 */
[----:B------:R-:W2:Y:S04]  /*9ca0*/  LDL.LU.64 R208, [R1+0x13c0] ;  /* 0x0013c00001d07983 */ /* 0x000ea80000300a00 */
[----:B------:R-:W3:Y:S04]  /*9cb0*/  LDL.64 R110, [R1+0xff8] ;  /* 0x000ff800016e7983 */ /* 0x000ee80000100a00 */
[----:B--2---:R-:W2:Y:S04]  /*9cc0*/  @P1 LDG.E.U16 R208, desc[UR8][R30.64] ;  /* 0x000000081ed01981 */ /* 0x004ea8000c1e1500 */
[----:B------:R-:W2:Y:S04]  /*9cd0*/  @P1 LDG.E.U16 R209, desc[UR8][R210.64] ;  /* 0x00000008d2d11981 */ /* 0x000ea8000c1e1500 */
[----:B------:R-:W2:Y:S04]  /*9ce0*/  LDL.LU.64 R30, [R1+0x13b8] ;  /* 0x0013b800011e7983 */ /* 0x000ea80000300a00 */
[----:B------:R-:W2:Y:S04]  /*9cf0*/  LDL.LU.64 R210, [R1+0x13b0] ;  /* 0x0013b00001d27983 */ /* 0x000ea80000300a00 */
[----:B--2---:R-:W2:Y:S04]  /*9d00*/  @P1 LDG.E.U16 R210, desc[UR8][R166.64] ;  /* 0x00000008a6d21981 */ /* 0x004ea8000c1e1500 */
[----:B------:R-:W2:Y:S04]  /*9d10*/  @P1 LDG.E.U16 R211, desc[UR8][R212.64] ;  /* 0x00000008d4d31981 */ /* 0x000ea8000c1e1500 */
[----:B------:R-:W2:Y:S04]  /*9d20*/  LDL.LU.64 R166, [R1+0x13a8] ;  /* 0x0013a80001a67983 */ /* 0x000ea80000300a00 */
[----:B------:R-:W3:Y:S04]  /*9d30*/  LDL.LU.64 R212, [R1+0x13a0] ;  /* 0x0013a00001d47983 */ /* 0x000ee80000300a00 */
[----:B--2---:R0:W2:Y:S04]  /*9d40*/  @P1 LDG.E.U16 R166, desc[UR8][R6.64] ;  /* 0x0000000806a61981 */ /* 0x0040a8000c1e1500 */
[----:B---3--:R-:W3:Y:S04]  /*9d50*/  @P1 LDG.E.U16 R212, desc[UR8][R164.64] ;  /* 0x00000008a4d41981 */ /* 0x008ee8000c1e1500 */
[----:B------:R-:W2:Y:S01]  /*9d60*/  @P1 LDG.E.U16 R213, desc[UR8][R214.64] ;  /* 0x00000008d6d51981 */ /* 0x000ea2000c1e1500 */
[----:B0-----:R-:W0:Y:S03]  /*9d70*/  LDC R7, c[0x0][0x3c4] ;  /* 0x0000f100ff077b82 */ /* 0x001e260000000800 */
[----:B------:R-:W2:Y:S04]  /*9d80*/  @P1 LDG.E.U16 R167, desc[UR8][R168.64] ;  /* 0x00000008a8a71981 */ /* 0x000ea8000c1e1500 */
[----:B------:R-:W2:Y:S04]  /*9d90*/  LDL.LU.64 R164, [R1+0x1398] ;  /* 0x0013980001a47983 */ /* 0x000ea80000300a00 */
[----:B------:R-:W3:Y:S01]  /*9da0*/  LDL.LU.64 R214, [R1+0x1390] ;  /* 0x0013900001d67983 */ /* 0x000ee20000300a00 */
[----:B------:R-:W-:-:S03]  /*9db0*/  IMAD R6, R31, 0x71, RZ ;  /* 0x000000711f067824 */ /* 0x000fc600078e02ff */
[----:B--2---:R2:W4:Y:S04]  /*9dc0*/  @P1 LDG.E.U16 R164, desc[UR8][R226.64] ;  /* 0x00000008e2a41981 */ /* 0x004528000c1e1500 */
[----:B---3--:R-:W3:Y:S04]  /*9dd0*/  @P1 LDG.E.U16 R214, desc[UR8][R162.64] ;  /* 0x00000008a2d61981 */ /* 0x008ee8000c1e1500 */
[----:B------:R-:W3:Y:S01]  /*9de0*/  @P1 LDG.E.U16 R215, desc[UR8][R216.64] ;  /* 0x00000008d8d71981 */ /* 0x000ee2000c1e1500 */
[----:B0-----:R-:W-:-:S03]  /*9df0*/  IMAD R7, R7, 0x79, RZ ;  /* 0x0000007907077824 */ /* 0x001fc600078e02ff */
[----:B------:R0:W3:Y:S04]  /*9e00*/  @P1 LDG.E.U16 R165, desc[UR8][R224.64] ;  /* 0x00000008e0a51981 */ /* 0x0000e8000c1e1500 */
[----:B------:R-:W3:Y:S04]  /*9e10*/  LDL.LU.64 R162, [R1+0x1388] ;  /* 0x0013880001a27983 */ /* 0x000ee80000300a00 */
[----:B------:R-:W4:Y:S01]  /*9e20*/  LDL.LU.64 R216, [R1+0x1380] ;  /* 0x0013800001d87983 */ /* 0x000f220000300a00 */
[----:B--2---:R-:W-:-:S03]  /*9e30*/  IMAD.WIDE R226, R30, 0x2, R200 ;  /* 0x000000021ee27825 */ /* 0x004fc600078e02c8 */
[----:B---3--:R2:W3:Y:S04]  /*9e40*/  @P1 LDG.E.U16 R163, desc[UR8][R246.64] ;  /* 0x00000008f6a31981 */ /* 0x0084e8000c1e1500 */
[----:B----4-:R-:W4:Y:S04]  /*9e50*/  @P1 LDG.E.U16 R216, desc[UR8][R218.64] ;  /* 0x00000008dad81981 */ /* 0x010f28000c1e1500 */
[----:B------:R-:W3:Y:S01]  /*9e60*/  @P1 LDG.E.U16 R217, desc[UR8][R156.64] ;  /* 0x000000089cd91981 */ /* 0x000ee2000c1e1500 */
[----:B0-----:R-:W-:-:S03]  /*9e70*/  IMAD.WIDE R224, R7, 0x2, R198 ;  /* 0x0000000207e07825 */ /* 0x001fc600078e02c6 */
[----:B------:R-:W3:Y:S04]  /*9e80*/  @P1 LDG.E.U16 R162, desc[UR8][R38.64] ;  /* 0x0000000826a21981 */ /* 0x000ee8000c1e1500 */
[----:B------:R-:W3:Y:S04]  /*9e90*/  LDL.LU.64 R218, [R1+0x1378] ;  /* 0x0013780001da7983 */ /* 0x000ee80000300a00 */
[----:B------:R-:W4:Y:S01]  /*9ea0*/  LDL.LU.64 R156, [R1+0x1370] ;  /* 0x00137000019c7983 */ /* 0x000f220000300a00 */
[----:B--2---:R-:W-:-:S03]  /*9eb0*/  IMAD.WIDE R246, R6, 0x2, R200 ;  /* 0x0000000206f67825 */ /* 0x004fc600078e02c8 */
[----:B---3--:R0:W2:Y:S04]  /*9ec0*/  @P1 LDG.E.U16 R219, desc[UR8][R124.64] ;  /* 0x000000087cdb1981 */ /* 0x0080a8000c1e1500 */
[----:B------:R3:W2:Y:S04]  /*9ed0*/  @P1 LDG.E.U16 R218, desc[UR8][R248.64] ;  /* 0x00000008f8da1981 */ /* 0x0006a8000c1e1500 */
[----:B----4-:R-:W4:Y:S01]  /*9ee0*/  @P1 LDG.E.U16 R157, desc[UR8][R158.64] ;  /* 0x000000089e9d1981 */ /* 0x010f22000c1e1500 */
[----:B0-----:R-:W-:-:S04]  /*9ef0*/  IMAD.WIDE R124, R30, 0x2, R198 ;  /* 0x000000021e7c7825 */ /* 0x001fc800078e02c6 */
[--C-:B------:R-:W-:Y:S01]  /*9f00*/  IMAD.WIDE R30, R66, 0x2, R198.reuse ;  /* 0x00000002421e7825 */ /* 0x100fe200078e02c6 */
[----:B------:R-:W-:Y:S03]  /*9f10*/  STL.64 [R1+0xc40], R124 ;  /* 0x000c407c01007387 */ /* 0x000fe60000100a00 */
[----:B---3--:R-:W-:Y:S01]  /*9f20*/  IMAD.WIDE R248, R6, 0x2, R198 ;  /* 0x0000000206f87825 */ /* 0x008fe200078e02c6 */
[----:B------:R-:W-:Y:S04]  /*9f30*/  STL.64 [R1+0xc38], R226 ;  /* 0x000c38e201007387 */ /* 0x000fe80000100a00 */
[----:B------:R-:W-:Y:S04]  /*9f40*/  STL.64 [R1+0xc30], R30 ;  /* 0x000c301e01007387 */ /* 0x000fe80000100a00 */
[----:B------:R-:W-:Y:S04]  /*9f50*/  STL.64 [R1+0xbe0], R248 ;  /* 0x000be0f801007387 */ /* 0x000fe80000100a00 */
[----:B------:R-:W-:Y:S04]  /*9f60*/  STL.64 [R1+0xbd8], R246 ;  /* 0x000bd8f601007387 */ /* 0x000fe80000100a00 */
[----:B------:R-:W3:Y:S04]  /*9f70*/  LDL.LU.64 R158, [R1+0x1368] ;  /* 0x00136800019e7983 */ /* 0x000ee80000300a00 */
[----:B------:R-:W-:Y:S04]  /*9f80*/  STL.64 [R1+0xb88], R224 ;  /* 0x000b88e001007387 */ /* 0x000fe80000100a00 */
[----:B---3--:R-:W3:Y:S04]  /*9f90*/  @P1 LDG.E.U16 R158, desc[UR8][R110.64] ;  /* 0x000000086e9e1981 */ /* 0x008ee8000c1e1500 */
[----:B------:R-:W2:Y:S04]  /*9fa0*/  @P1 LDG.E.U16 R159, desc[UR8][R160.64] ;  /* 0x00000008a09f1981 */ /* 0x000ea8000c1e1500 */
[----:B------:R-:W2:Y:S04]  /*9fb0*/  LDL.LU.64 R110, [R1+0x1360] ;  /* 0x00136000016e7983 */ /* 0x000ea80000300a00 */
[----:B------:R-:W2:Y:S01]  /*9fc0*/  LDL.LU.64 R160, [R1+0x1358] ;  /* 0x0013580001a07983 */ /* 0x000ea20000300a00 */
[----:B------:R-:W-:-:S05]  /*9fd0*/  IMAD.WIDE R6, R7, 0x2, R200 ;  /* 0x0000000207067825 */ /* 0x000fca00078e02c8 */
[----:B------:R0:W-:Y:S04]  /*9fe0*/  STL.64 [R1+0xb78], R6 ;  /* 0x000b780601007387 */ /* 0x0001e80000100a00 */
[----:B--2---:R-:W2:Y:S04]  /*9ff0*/  @P1 LDG.E.U16 R160, desc[UR8][R22.64] ;  /* 0x0000000816a01981 */ /* 0x004ea8000c1e1500 */
[----:B------:R-:W2:Y:S04]  /*a000*/  @P1 LDG.E.U16 R161, desc[UR8][R122.64] ;  /* 0x000000087aa11981 */ /* 0x000ea8000c1e1500 */
[----:B------:R-:W2:Y:S04]  /*a010*/  LDL.LU.64 R22, [R1+0x1350] ;  /* 0x0013500001167983 */ /* 0x000ea80000300a00 */
[----:B------:R-:W2:Y:S04]  /*a020*/  LDL.LU.64 R122, [R1+0x1348] ;  /* 0x00134800017a7983 */ /* 0x000ea80000300a00 */
[----:B------:R-:W2:Y:S04]  /*a030*/  LDL.LU.64 R38, [R1+0x1340] ;  /* 0x0013400001267983 */ /* 0x000ea80000300a00 */
[----:B------:R-:W2:Y:S04]  /*a040*/  LDL.LU.64 R168, [R1+0x1338] ;  /* 0x0013380001a87983 */ /* 0x000ea80000300a00 */
        /* <DEDUP_REMOVED lines=10> */
[----:B------:R-:W2:Y:S04]  /*a0f0*/  LDL.LU R68, [R1+0x1310] ;  /* 0x0013100001447983 */ /* 0x000ea80000300800 */
        /* <DEDUP_REMOVED lines=17> */
[----:B------:R-:W3:Y:S04]  /*a210*/  @P1 LDG.E.U16 R133, desc[UR8][R224.64] ;  /* 0x00000008e0851981 */ /* 0x000ee8000c1e1500 */
[----:B------:R-:W3:Y:S04]  /*a220*/  LDL.LU.64 R130, [R1+0x12e0] ;  /* 0x0012e00001827983 */ /* 0x000ee80000300a00 */
[----:B------:R-:W4:Y:S01]  /*a230*/  LDL.LU.64 R180, [R1+0x12d8] ;  /* 0x0012d80001b47983 */ /* 0x000f220000300a00 */
[----:B--2---:R-:W-:-:S03]  /*a240*/  IMAD.WIDE R246, R6, 0x2, R200 ;  /* 0x0000000206f67825 */ /* 0x004fc600078e02c8 */
[----:B---3--:R0:W2:Y:S04]  /*a250*/  @P1 LDG.E.U16 R131, desc[UR8][R248.64] ;  /* 0x00000008f8831981 */ /* 0x0080a8000c1e1500 */
[----:B----4-:R-:W3:Y:S04]  /*a260*/  @P1 LDG.E.U16 R180, desc[UR8][R182.64] ;  /* 0x00000008b6b41981 */ /* 0x010ee8000c1e1500 */
[----:B------:R-:W4:Y:S04]  /*a270*/  @P1 LDG.E.U16 R181, desc[UR8][R124.64] ;  /* 0x000000087cb51981 */ /* 0x000f28000c1e1500 */
[----:B------:R-:W2:Y:S04]  /*a280*/  LDL.LU.64 R182, [R1+0x12d0] ;  /* 0x0012d00001b67983 */ /* 0x000ea80000300a00 */
[----:B------:R-:W3:Y:S01]  /*a290*/  LDL.LU.64 R124, [R1+0x12c8] ;  /* 0x0012c800017c7983 */ /* 0x000ee20000300a00 */
[----:B0-----:R-:W-:-:S03]  /*a2a0*/  IMAD.WIDE R248, R6, 0x2, R198 ;  /* 0x0000000206f87825 */ /* 0x001fc600078e02c6 */
[----:B--2---:R0:W2:Y:S04]  /*a2b0*/  @P1 LDG.E.U16 R182, desc[UR8][R226.64] ;  /* 0x00000008e2b61981 */ /* 0x0040a8000c1e1500 */
[----:B---3--:R-:W3:Y:S01]  /*a2c0*/  @P1 LDG.E.U16 R124, desc[UR8][R122.64] ;  /* 0x000000087a7c1981 */ /* 0x008ee2000c1e1500 */
[----:B0-----:R-:W-:-:S04]  /*a2d0*/  IMAD.WIDE R226, R66, 0x2, R200 ;  /* 0x0000000242e27825 */ /* 0x001fc800078e02c8 */
[C---:B------:R-:W-:Y:S01]  /*a2e0*/  IMAD.WIDE R66, R68.reuse, 0x2, R198 ;  /* 0x0000000244427825 */ /* 0x040fe200078e02c6 */
[----:B------:R-:W-:Y:S03]  /*a2f0*/  STL.64 [R1+0xc28], R226 ;  /* 0x000c28e201007387 */ /* 0x000fe60000100a00 */
[----:B------:R-:W-:Y:S01]  /*a300*/  IMAD.WIDE R68, R68, 0x2, R200 ;  /* 0x0000000244447825 */ /* 0x000fe200078e02c8 */
[----:B------:R-:W-:Y:S04]  /*a310*/  STL.64 [R1+0xc20], R66 ;  /* 0x000c204201007387 */ /* 0x000fe80000100a00 */
[----:B------:R-:W-:Y:S04]  /*a320*/  STL.64 [R1+0xbd0], R248 ;  /* 0x000bd0f801007387 */ /* 0x000fe80000100a00 */
[----:B------:R-:W-:Y:S04]  /*a330*/  STL.64 [R1+0xc18], R68 ;  /* 0x000c184401007387 */ /* 0x000fe80000100a00 */
[----:B------:R-:W-:Y:S04]  /*a340*/  STL.64 [R1+0xbc8], R246 ;  /* 0x000bc8f601007387 */ /* 0x000fe80000100a00 */
[----:B------:R-:W2:Y:S01]  /*a350*/  LDL.LU.64 R122, [R1+0x12c0] ;  /* 0x0012c000017a7983 */ /* 0x000ea20000300a00 */
[----:B------:R-:W-:-:S05]  /*a360*/  IMAD.WIDE R224, R7, 0x2, R198 ;  /* 0x0000000207e07825 */ /* 0x000fca00078e02c6 */
[----:B------:R0:W-:Y:S04]  /*a370*/  STL.64 [R1+0xb70], R224 ;  /* 0x000b70e001007387 */ /* 0x0001e80000100a00 */
[----:B--2---:R-:W2:Y:S04]  /*a380*/  @P1 LDG.E.U16 R123, desc[UR8][R22.64] ;  /* 0x00000008167b1981 */ /* 0x004ea8000c1e1500 */
        /* <DEDUP_REMOVED lines=9> */
[----:B--2---:R-:W2:Y:S04]  /*a420*/  @P1 LDG.E.U16 R119, desc[UR8][R112.64] ;  /* 0x0000000870771981 */ /* 0x004ea8000c1e1500 */
        /* <DEDUP_REMOVED lines=18> */
[----:B--2---:R-:W2:Y:S04]  /*a550*/  @P1 LDG.E.U16 R49, desc[UR8][R6.64] ;  /* 0x0000000806311981 */ /* 0x004ea8000c1e1500 */
[----:B---3--:R-:W3:Y:S04]  /*a560*/  @P1 LDG.E.U16 R145, desc[UR8][R146.64] ;  /* 0x0000000892911981 */ /* 0x008ee8000c1e1500 */
[----:B------:R0:W2:Y:S01]  /*a570*/  @P1 LDG.E.U16 R144, desc[UR8][R108.64] ;  /* 0x000000086c901981 */ /* 0x0000a2000c1e1500 */
[----:B-1----:R-:W-:-:S03]  /*a580*/  IMAD R106, R106, 0x7b, RZ ;  /* 0x0000007b6a6a7824 */ /* 0x002fc600078e02ff */
[----:B------:R1:W2:Y:S04]  /*a590*/  @P1 LDG.E.U16 R48, desc[UR8][R224.64] ;  /* 0x00000008e0301981 */ /* 0x0002a8000c1e1500 */
[----:B------:R-:W2:Y:S01]  /*a5a0*/  LDL.LU.64 R146, [R1+0x1248] ;  /* 0x0012480001927983 */ /* 0x000ea20000300a00 */
[----:B0-----:R-:W0:Y:S08]  /*a5b0*/  LDC R109, c[0x0][0x3c4] ;  /* 0x0000f100ff6d7b82 */ /* 0x001e300000000800 */
[----:B------:R-:W0:Y:S01]  /*a5c0*/  LDC R108, c[0x0][0x3c4] ;  /* 0x0000f100ff6c7b82 */ /* 0x000e220000000800 */
[----:B--2---:R-:W2:Y:S04]  /*a5d0*/  @P1 LDG.E.U16 R146, desc[UR8][R46.64] ;  /* 0x000000082e921981 */ /* 0x004ea8000c1e1500 */
[----:B------:R-:W2:Y:S04]  /*a5e0*/  @P1 LDG.E.U16 R147, desc[UR8][R148.64] ;  /* 0x0000000894931981 */ /* 0x000ea8000c1e1500 */
[----:B------:R-:W2:Y:S04]  /*a5f0*/  LDL.LU.64 R46, [R1+0x1240] ;  /* 0x00124000012e7983 */ /* 0x000ea80000300a00 */
[----:B------:R-:W3:Y:S01]  /*a600*/  LDL.LU.64 R148, [R1+0x1238] ;  /* 0x0012380001947983 */ /* 0x000ee20000300a00 */
[----:B0-----:R-:W-:-:S02]  /*a610*/  IMAD R109, R109, 0x6c, RZ ;  /* 0x0000006c6d6d7824 */ /* 0x001fc400078e02ff */
[----:B------:R-:W-:Y:S01]  /*a620*/  IMAD R108, R108, 0x73, RZ ;  /* 0x000000736c6c7824 */ /* 0x000fe200078e02ff */
[----:B--2---:R0:W2:Y:S04]  /*a630*/  @P1 LDG.E.U16 R46, desc[UR8][R248.64] ;  /* 0x00000008f82e1981 */ /* 0x0040a8000c1e1500 */
[----:B---3--:R-:W3:Y:S04]  /*a640*/  @P1 LDG.E.U16 R148, desc[UR8][R150.64] ;  /* 0x0000000896941981 */ /* 0x008ee8000c1e1500 */
[----:B------:R-:W2:Y:S01]  /*a650*/  @P1 LDG.E.U16 R149, desc[UR8][R30.64] ;  /* 0x000000081e951981 */ /* 0x000ea2000c1e1500 */
[----:B-1----:R-:W-:-:S03]  /*a660*/  IMAD.WIDE R224, R106, 0x2, R200 ;  /* 0x000000026ae07825 */ /* 0x002fc600078e02c8 */
[----:B------:R-:W2:Y:S04]  /*a670*/  @P1 LDG.E.U16 R47, desc[UR8][R246.64] ;  /* 0x00000008f62f1981 */ /* 0x000ea8000c1e1500 */
[----:B------:R-:W2:Y:S04]  /*a680*/  LDL.LU.64 R150, [R1+0x1230] ;  /* 0x0012300001967983 */ /* 0x000ea80000300a00 */
[----:B------:R-:W3:Y:S01]  /*a690*/  LDL.LU.64 R30, [R1+0x1228] ;  /* 0x00122800011e7983 */ /* 0x000ee20000300a00 */
[----:B------:R-:W-:-:S04]  /*a6a0*/  IMAD.WIDE R6, R108, 0x2, R198 ;  /* 0x000000026c067825 */ /* 0x000fc800078e02c6 */
[----:B0-----:R-:W-:Y:S01]  /*a6b0*/  IMAD.WIDE R248, R108, 0x2, R200 ;  /* 0x000000026cf87825 */ /* 0x001fe200078e02c8 */
[----:B--2---:R0:W2:Y:S04]  /*a6c0*/  @P1 LDG.E.U16 R150, desc[UR8][R226.64] ;  /* 0x00000008e2961981 */ /* 0x0040a8000c1e1500 */
[----:B---3--:R-:W3:Y:S04]  /*a6d0*/  @P1 LDG.E.U16 R31, desc[UR8][R112.64] ;  /* 0x00000008701f1981 */ /* 0x008ee8000c1e1500 */
[----:B------:R-:W2:Y:S01]  /*a6e0*/  @P1 LDG.E.U16 R30, desc[UR8][R28.64] ;  /* 0x000000081c1e1981 */ /* 0x000ea2000c1e1500 */
[----:B0-----:R-:W-:-:S05]  /*a6f0*/  IMAD.WIDE R226, R109, 0x2, R198 ;  /* 0x000000026de27825 */ /* 0x001fca00078e02c6 */
[----:B------:R-:W-:Y:S04]  /*a700*/  STL.64 [R1+0xc10], R226 ;  /* 0x000c10e201007387 */ /* 0x000fe80000100a00 */
[----:B------:R0:W-:Y:S04]  /*a710*/  STL.64 [R1+0xbc0], R6 ;  /* 0x000bc00601007387 */ /* 0x0001e80000100a00 */
[----:B------:R-:W2:Y:S04]  /*a720*/  LDL.LU.64 R112, [R1+0x1220] ;  /* 0x0012200001707983 */ /* 0x000ea80000300a00 */
[----:B------:R1:W-:Y:S04]  /*a730*/  STL.64 [R1+0xbb8], R248 ;  /* 0x000bb8f801007387 */ /* 0x0003e80000100a00 */
[----:B------:R-:W2:Y:S01]  /*a740*/  LDL.LU.64 R28, [R1+0x1218] ;  /* 0x00121800011c7983 */ /* 0x000ea20000300a00 */
[----:B------:R-:W-:-:S05]  /*a750*/  IMAD.WIDE R246, R106, 0x2, R198 ;  /* 0x000000026af67825 */ /* 0x000fca00078e02c6 */
[----:B------:R0:W-:Y:S04]  /*a760*/  STL.64 [R1+0xb60], R246 ;  /* 0x000b60f601007387 */ /* 0x0001e80000100a00 */
[----:B--2---:R-:W2:Y:S04]  /*a770*/  @P1 LDG.E.U16 R29, desc[UR8][R110.64] ;  /* 0x000000086e1d1981 */ /* 0x004ea8000c1e1500 */
[----:B------:R-:W2:Y:S04]  /*a780*/  @P1 LDG.E.U16 R28, desc[UR8][R26.64] ;  /* 0x000000081a1c1981 */ /* 0x000ea8000c1e1500 */
[----:B------:R-:W2:Y:S04]  /*a790*/  LDL.LU.64 R110, [R1+0x1210] ;  /* 0x00121000016e7983 */ /* 0x000ea80000300a00 */
[----:B------:R0:W-:Y:S04]  /*a7a0*/  STL.64 [R1+0xa00], R224 ;  /* 0x000a00e001007387 */ /* 0x0001e80000100a00 */
[----:B------:R-:W3:Y:S01]  /*a7b0*/  LDL.LU.64 R26, [R1+0x1208] ;  /* 0x00120800011a7983 */ /* 0x000ee20000300a00 */
[----:B------:R-:W-:Y:S01]  /*a7c0*/  IMAD.WIDE R108, R109, 0x2, R200 ;  /* 0x000000026d6c7825 */ /* 0x000fe200078e02c8 */
[----:B------:R-:W-:-:S02]  /*a7d0*/  PRMT R187, RZ, 0x7610, R187 ;  /* 0x00007610ffbb7816 */ /* 0x000fc400000000bb */
[----:B------:R-:W-:-:S04]  /*a7e0*/  PRMT R188, RZ, 0x7610, R188 ;  /* 0x00007610ffbc7816 */ /* 0x000fc800000000bc */
[----:B------:R-:W4:Y:S04]  /*a7f0*/  @P1 LDG.E.U16 R187, desc[UR8][R198.64] ;  /* 0x00000008c6bb1981 */ /* 0x000f28000c1e1500 */
[----:B------:R-:W4:Y:S01]  /*a800*/  @P1 LDG.E.U16 R188, desc[UR8][R200.64] ;  /* 0x00000008c8bc1981 */ /* 0x000f22000c1e1500 */
[----:B------:R-:W-:Y:S01]  /*a810*/  IMAD R220, R220, 0x1e, RZ ;  /* 0x0000001edcdc7824 */ /* 0x000fe200078e02ff */
[----:B------:R-:W-:-:S04]  /*a820*/  @!UP0 UIADD3 UR12, UPT, UPT, -UR10, 0x100000, URZ ;  /* 0x001000000a0c8890 */ /* 0x000fc8000fffe1ff */
[----:B------:R-:W-:Y:S02]  /*a830*/  @!UP0 USHF.L.U32 UR13, UR12, 0xb, URZ ;  /* 0x0000000b0c0d8899 */ /* 0x000fe400080006ff */
[----:B------:R-:W-:Y:S01]  /*a840*/  @!UP0 USHF.L.U32 UR12, UR12, 0x1, URZ ;  /* 0x000000010c0c8899 */ /* 0x000fe200080006ff */
[----:B------:R-:W-:-:S11]  /*a850*/  VOTEU.ALL UP1, P2 ;  /* 0x0000000000ff7886 */ /* 0x000fd60001020000 */
[----:B------:R0:W0:Y:S01]  /*a860*/  @!UP1 SYNCS.EXCH.64 URZ, [UR4+0x40008], UR12 ;  /* 0x0400080c04ff95b2 */ /* 0x0000220008000100 */
[----:B------:R-:W-:Y:S01]  /*a870*/  PRMT R0, RZ, 0x7610, R0 ;  /* 0x00007610ff007816 */ /* 0x000fe20000000000 */
[----:B--2---:R-:W2:Y:S04]  /*a880*/  @P1 LDG.E.U16 R110, desc[UR8][R228.64] ;  /* 0x00000008e46e1981 */ /* 0x004ea8000c1e1500 */
[----:B---3--:R-:W3:Y:S04]  /*a890*/  @P1 LDG.E.U16 R27, desc[UR8][R104.64] ;  /* 0x00000008681b1981 */ /* 0x008ee8000c1e1500 */
[----:B------:R-:W2:Y:S04]  /*a8a0*/  @P1 LDG.E.U16 R26, desc[UR8][R24.64] ;  /* 0x00000008181a1981 */ /* 0x000ea8000c1e1500 */
[----:B------:R-:W2:Y:S04]  /*a8b0*/  LDL.LU.64 R104, [R1+0x1200] ;  /* 0x0012000001687983 */ /* 0x000ea80000300a00 */
[----:B------:R-:W3:Y:S04]  /*a8c0*/  LDL.LU.64 R24, [R1+0x11f8] ;  /* 0x0011f80001187983 */ /* 0x000ee80000300a00 */
[----:B--2---:R-:W2:Y:S04]  /*a8d0*/  @P1 LDG.E.U16 R104, desc[UR8][R232.64] ;  /* 0x00000008e8681981 */ /* 0x004ea8000c1e1500 */
[----:B---3--:R-:W3:Y:S04]  /*a8e0*/  @P1 LDG.E.U16 R25, desc[UR8][R50.64] ;  /* 0x0000000832191981 */ /* 0x008ee8000c1e1500 */
[----:B------:R-:W2:Y:S04]  /*a8f0*/  @P1 LDG.E.U16 R24, desc[UR8][R22.64] ;  /* 0x0000000816181981 */ /* 0x000ea8000c1e1500 */
[----:B------:R-:W2:Y:S04]  /*a900*/  @P1 LDG.E.U16 R105, desc[UR8][R230.64] ;  /* 0x00000008e6691981 */ /* 0x000ea8000c1e1500 */
[----:B------:R-:W2:Y:S04]  /*a910*/  LDL.LU.64 R50, [R1+0x11f0] ;  /* 0x0011f00001327983 */ /* 0x000ea80000300a00 */
[----:B--2---:R-:W2:Y:S04]  /*a920*/  @P1 LDG.E.U16 R50, desc[UR8][R102.64] ;  /* 0x0000000866321981 */ /* 0x004ea8000c1e1500 */
        /* <DEDUP_REMOVED lines=8> */
[----:B------:R-:W3:Y:S04]  /*a9b0*/  LDL.LU.64 R54, [R1+0x11d0] ;  /* 0x0011d00001367983 */ /* 0x000ee80000300a00 */
[----:B--2---:R2:W4:Y:S04]  /*a9c0*/  @P1 LDG.E.U16 R100, desc[UR8][R240.64] ;  /* 0x00000008f0641981 */ /* 0x004528000c1e1500 */
[----:B---3--:R-:W3:Y:S04]  /*a9d0*/  @P1 LDG.E.U16 R54, desc[UR8][R98.64] ;  /* 0x0000000862361981 */ /* 0x008ee8000c1e1500 */
[----:B------:R-:W3:Y:S01]  /*a9e0*/  @P1 LDG.E.U16 R55, desc[UR8][R56.64] ;  /* 0x0000000838371981 */ /* 0x000ee2000c1e1500 */
[----:B--2---:R-:W2:Y:S03]  /*a9f0*/  LDC R241, c[0x0][0x3c4] ;  /* 0x0000f100fff17b82 */ /* 0x004ea60000000800 */
[----:B------:R2:W3:Y:S04]  /*aa00*/  @P1 LDG.E.U16 R101, desc[UR8][R238.64] ;  /* 0x00000008ee651981 */ /* 0x0004e8000c1e1500 */
[----:B------:R-:W3:Y:S04]  /*aa10*/  LDL.LU.64 R98, [R1+0x11c8] ;  /* 0x0011c80001627983 */ /* 0x000ee80000300a00 */
[----:B------:R-:W4:Y:S01]  /*aa20*/  LDL.LU.64 R56, [R1+0x11c0] ;  /* 0x0011c00001387983 */ /* 0x000f220000300a00 */
[----:B--2---:R-:W-:-:S02]  /*aa30*/  IMAD R238, R241, 0x7d, RZ ;  /* 0x0000007df1ee7824 */ /* 0x004fc400078e02ff */
[----:B------:R-:W2:Y:S01]  /*aa40*/  LDC R241, c[0x0][0x3c4] ;  /* 0x0000f100fff17b82 */ /* 0x000ea20000000800 */
[----:B---3--:R3:W2:Y:S04]  /*aa50*/  @P1 LDG.E.U16 R98, desc[UR8][R244.64] ;  /* 0x00000008f4621981 */ /* 0x0086a8000c1e1500 */
[----:B----4-:R-:W4:Y:S04]  /*aa60*/  @P1 LDG.E.U16 R56, desc[UR8][R96.64] ;  /* 0x0000000860381981 */ /* 0x010f28000c1e1500 */
[----:B------:R-:W4:Y:S01]  /*aa70*/  @P1 LDG.E.U16 R57, desc[UR8][R58.64] ;  /* 0x000000083a391981 */ /* 0x000f22000c1e1500 */
[----:B---3--:R-:W3:Y:S03]  /*aa80*/  LDC R244, c[0x0][0x3c4] ;  /* 0x0000f100fff47b82 */ /* 0x008ee60000000800 */
[----:B------:R-:W4:Y:S04]  /*aa90*/  @P1 LDG.E.U16 R99, desc[UR8][R242.64] ;  /* 0x00000008f2631981 */ /* 0x000f28000c1e1500 */
[----:B------:R-:W4:Y:S04]  /*aaa0*/  LDL.LU.64 R96, [R1+0x11b8] ;  /* 0x0011b80001607983 */ /* 0x000f280000300a00 */
[----:B------:R-:W4:Y:S01]  /*aab0*/  LDL.LU.64 R58, [R1+0x11b0] ;  /* 0x0011b000013a7983 */ /* 0x000f220000300a00 */
[----:B---3--:R-:W-:-:S02]  /*aac0*/  IMAD R244, R244, 0x16, RZ ;  /* 0x00000016f4f47824 */ /* 0x008fc400078e02ff */
[----:B--2---:R-:W-:Y:S01]  /*aad0*/  IMAD R241, R241, 0xe, RZ ;  /* 0x0000000ef1f17824 */ /* 0x004fe200078e02ff */
[----:B----4-:R-:W2:Y:S04]  /*aae0*/  @P1 LDG.E.U16 R96, desc[UR8][R2.64] ;  /* 0x0000000802601981 */ /* 0x010ea8000c1e1500 */
[----:B------:R-:W3:Y:S04]  /*aaf0*/  @P1 LDG.E.U16 R58, desc[UR8][R94.64] ;  /* 0x000000085e3a1981 */ /* 0x000ee8000c1e1500 */
[----:B------:R-:W4:Y:S04]  /*ab00*/  @P1 LDG.E.U16 R59, desc[UR8][R60.64] ;  /* 0x000000083c3b1981 */ /* 0x000f28000c1e1500 */
        /* <DEDUP_REMOVED lines=9> */
[----:B--2---:R-:W2:Y:S04]  /*aba0*/  @P1 LDG.E.U16 R93, desc[UR8][R36.64] ;  /* 0x00000008245d1981 */ /* 0x004ea8000c1e1500 */
[----:B---3--:R-:W3:Y:S04]  /*abb0*/  @P1 LDG.E.U16 R62, desc[UR8][R90.64] ;  /* 0x000000085a3e1981 */ /* 0x008ee8000c1e1500 */
        /* <DEDUP_REMOVED lines=9> */
[----:B------:R0:W2:Y:S04]  /*ac50*/  @P1 LDG.E.U16 R67, desc[UR8][R6.64] ;  /* 0x0000000806431981 */ /* 0x0000a8000c1e1500 */
[----:B------:R-:W2:Y:S04]  /*ac60*/  @P1 LDG.E.U16 R71, desc[UR8][R72.64] ;  /* 0x0000000848471981 */ /* 0x000ea8000c1e1500 */
[----:B------:R-:W2:Y:S01]  /*ac70*/  LDL.LU.64 R68, [R1+0x1168] ;  /* 0x0011680001447983 */ /* 0x000ea20000300a00 */
[----:B0-----:R-:W0:Y:S03]  /*ac80*/  LDC R6, c[0x0][0x3c4] ;  /* 0x0000f100ff067b82 */ /* 0x001e260000000800 */
[----:B------:R0:W-:Y:S05]  /*ac90*/  STL.64 [R1+0xc08], R108 ;  /* 0x000c086c01007387 */ /* 0x0001ea0000100a00 */
[----:B------:R-:W1:Y:S01]  /*aca0*/  LDC R7, c[0x0][0x3c4] ;  /* 0x0000f100ff077b82 */ /* 0x000e620000000800 */
[----:B0-----:R-:W-:Y:S01]  /*acb0*/  IMAD R6, R6, 0x74, RZ ;  /* 0x0000007406067824 */ /* 0x001fe200078e02ff */
[----:B--2---:R1:W2:Y:S04]  /*acc0*/  @P1 LDG.E.U16 R68, desc[UR8][R248.64] ;  /* 0x00000008f8441981 */ /* 0x0042a8000c1e1500 */
[----:B------:R0:W2:Y:S01]  /*acd0*/  @P1 LDG.E.U16 R69, desc[UR8][R246.64] ;  /* 0x00000008f6451981 */ /* 0x0000a2000c1e1500 */
[----:B-1----:R-:W-:-:S05]  /*ace0*/  IMAD.WIDE R248, R6, 0x2, R198 ;  /* 0x0000000206f87825 */ /* 0x002fca00078e02c6 */
[----:B------:R-:W-:Y:S04]  /*acf0*/  STL.64 [R1+0xbb0], R248 ;  /* 0x000bb0f801007387 */ /* 0x000fe80000100a00 */
[----:B------:R-:W2:Y:S01]  /*ad00*/  LDL.LU.64 R22, [R1+0x1160] ;  /* 0x0011600001167983 */ /* 0x000ea20000300a00 */
[----:B------:R-:W-:Y:S02]  /*ad10*/  IMAD R7, R7, 0x7c, RZ ;  /* 0x0000007c07077824 */ /* 0x000fe400078e02ff */
[----:B0-----:R-:W-:-:S04]  /*ad20*/  IMAD.WIDE R246, R6, 0x2, R200 ;  /* 0x0000000206f67825 */ /* 0x001fc800078e02c8 */
[C---:B------:R-:W-:Y:S01]  /*ad30*/  IMAD.WIDE R224, R7.reuse, 0x2, R198 ;  /* 0x0000000207e07825 */ /* 0x040fe200078e02c6 */
[----:B------:R-:W-:Y:S04]  /*ad40*/  STL.64 [R1+0xba8], R246 ;  /* 0x000ba8f601007387 */ /* 0x000fe80000100a00 */
[----:B--2---:R-:W2:Y:S04]  /*ad50*/  @P1 LDG.E.U16 R23, desc[UR8][R88.64] ;  /* 0x0000000858171981 */ /* 0x004ea8000c1e1500 */
[----:B------:R-:W2:Y:S01]  /*ad60*/  @P1 LDG.E.U16 R22, desc[UR8][R20.64] ;  /* 0x0000000814161981 */ /* 0x000ea2000c1e1500 */
[----:B------:R-:W-:-:S03]  /*ad70*/  IMAD.WIDE R6, R7, 0x2, R200 ;  /* 0x0000000207067825 */ /* 0x000fc600078e02c8 */
[----:B------:R-:W2:Y:S04]  /*ad80*/  @P1 LDG.E.U16 R91, desc[UR8][R224.64] ;  /* 0x00000008e05b1981 */ /* 0x000ea8000c1e1500 */
[----:B------:R-:W2:Y:S04]  /*ad90*/  LDL.LU.64 R88, [R1+0x1158] ;  /* 0x0011580001587983 */ /* 0x000ea80000300a00 */
[----:B------:R-:W-:Y:S04]  /*ada0*/  STL.64 [R1+0x9f8], R224 ;  /* 0x0009f8e001007387 */ /* 0x000fe80000100a00 */
[----:B------:R-:W3:Y:S04]  /*adb0*/  LDL.LU.64 R20, [R1+0x1150] ;  /* 0x0011500001147983 */ /* 0x000ee80000300a00 */
[----:B------:R0:W-:Y:S04]  /*adc0*/  STL.64 [R1+0x9f0], R6 ;  /* 0x0009f00601007387 */ /* 0x0001e80000100a00 */
[----:B------:R-:W4:Y:S04]  /*add0*/  @P1 LDG.E.U16 R92, desc[UR8][R6.64] ;  /* 0x00000008065c1981 */ /* 0x000f28000c1e1500 */
[----:B------:R-:W4:Y:S04]  /*ade0*/  @P1 LDG.E.U16 R90, desc[UR8][R246.64] ;  /* 0x00000008f65a1981 */ /* 0x000f28000c1e1500 */
[----:B--2---:R1:W2:Y:S04]  /*adf0*/  @P1 LDG.E.U16 R88, desc[UR8][R108.64] ;  /* 0x000000086c581981 */ /* 0x0042a8000c1e1500 */
[----:B------:R-:W2:Y:S04]  /*ae00*/  @P1 LDG.E.U16 R89, desc[UR8][R248.64] ;  /* 0x00000008f8591981 */ /* 0x000ea8000c1e1500 */
[----:B---3--:R-:W3:Y:S01]  /*ae10*/  @P1 LDG.E.U16 R21, desc[UR8][R86.64] ;  /* 0x0000000856151981 */ /* 0x008ee2000c1e1500 */
[----:B-1----:R-:W1:Y:S03]  /*ae20*/  LDC R109, c[0x0][0x3c4] ;  /* 0x0000f100ff6d7b82 */ /* 0x002e660000000800 */
[----:B------:R-:W2:Y:S04]  /*ae30*/  @P1 LDG.E.U16 R20, desc[UR8][R18.64] ;  /* 0x0000000812141981 */ /* 0x000ea8000c1e1500 */
[----:B------:R-:W2:Y:S04]  /*ae40*/  LDL.LU.64 R86, [R1+0x1148] ;  /* 0x0011480001567983 */ /* 0x000ea80000300a00 */
[----:B------:R-:W3:Y:S01]  /*ae50*/  LDL.LU.64 R18, [R1+0x1140] ;  /* 0x0011400001127983 */ /* 0x000ee20000300a00 */
[----:B0-----:R-:W-:-:S05]  /*ae60*/  IMAD.WIDE R6, R107, 0x2, R198 ;  /* 0x000000026b067825 */ /* 0x001fca00078e02c6 */
[----:B------:R-:W4:Y:S01]  /*ae70*/  @P1 LDG.E.U16 R115, desc[UR8][R6.64] ;  /* 0x0000000806731981 */ /* 0x000f22000c1e1500 */
[----:B-1----:R-:W-:-:S03]  /*ae80*/  IMAD R109, R109, 0x6d, RZ ;  /* 0x0000006d6d6d7824 */ /* 0x002fc600078e02ff */
        /* <DEDUP_REMOVED lines=24> */
[----:B------:R-:W3:Y:S01]  /*b010*/  LDL.LU.64 R12, [R1+0x1100] ;  /* 0x00110000010c7983 */ /* 0x000ee20000300a00 */
[----:B0-----:R-:W-:-:S03]  /*b020*/  IMAD R222, R222, 0x65, RZ ;  /* 0x00000065dede7824 */ /* 0x001fc600078e02ff */
[----:B--2---:R-:W2:Y:S04]  /*b030*/  @P1 LDG.E.U16 R78, desc[UR8][R14.64] ;  /* 0x000000080e4e1981 */ /* 0x004ea8000c1e1500 */
[----:B------:R-:W2:Y:S04]  /*b040*/  @P1 LDG.E.U16 R79, desc[UR8][R8.64] ;  /* 0x00000008084f1981 */ /* 0x000ea8000c1e1500 */
[----:B---3--:R-:W3:Y:S04]  /*b050*/  @P1 LDG.E.U16 R13, desc[UR8][R32.64] ;  /* 0x00000008200d1981 */ /* 0x008ee8000c1e1500 */
[----:B------:R-:W2:Y:S04]  /*b060*/  LDL.LU.64 R14, [R1+0x10f8] ;  /* 0x0010f800010e7983 */ /* 0x000ea80000300a00 */
[----:B------:R-:W3:Y:S04]  /*b070*/  LDL.LU.64 R8, [R1+0x10f0] ;  /* 0x0010f00001087983 */ /* 0x000ee80000300a00 */
[----:B------:R-:W3:Y:S04]  /*b080*/  LDL.LU.64 R16, [R1+0x10e8] ;  /* 0x0010e80001107983 */ /* 0x000ee80000300a00 */
[----:B------:R-:W4:Y:S01]  /*b090*/  LDL.LU.64 R10, [R1+0x10e0] ;  /* 0x0010e000010a7983 */ /* 0x000f220000300a00 */
[----:B------:R-:W-:-:S03]  /*b0a0*/  IMAD.WIDE R226, R222, 0x2, R198 ;  /* 0x00000002dee27825 */ /* 0x000fc600078e02c6 */
[----:B------:R-:W4:Y:S01]  /*b0b0*/  LDL.LU.64 R154, [R1+0x10d8] ;  /* 0x0010d800019a7983 */ /* 0x000f220000300a00 */
[----:B------:R-:W-:-:S03]  /*b0c0*/  IMAD.WIDE R224, R222, 0x2, R200 ;  /* 0x00000002dee07825 */ /* 0x000fc600078e02c8 */
[----:B------:R-:W4:Y:S01]  /*b0d0*/  LDL.LU.64 R152, [R1+0x10d0] ;  /* 0x0010d00001987983 */ /* 0x000f220000300a00 */
[----:B------:R-:W-:-:S03]  /*b0e0*/  IMAD.WIDE R222, R109, 0x2, R198 ;  /* 0x000000026dde7825 */ /* 0x000fc600078e02c6 */
[----:B------:R-:W4:Y:S01]  /*b0f0*/  LDL.LU.64 R184, [R1+0x10c8] ;  /* 0x0010c80001b87983 */ /* 0x000f220000300a00 */
[----:B------:R-:W-:-:S03]  /*b100*/  IMAD.WIDE R108, R109, 0x2, R200 ;  /* 0x000000026d6c7825 */ /* 0x000fc600078e02c8 */
[----:B------:R-:W-:Y:S04]  /*b110*/  STL.64 [R1+0xc60], R226 ;  /* 0x000c60e201007387 */ /* 0x000fe80000100a00 */
[----:B------:R0:W-:Y:S04]  /*b120*/  STL.64 [R1+0xc58], R224 ;  /* 0x000c58e001007387 */ /* 0x0001e80000100a00 */
[----:B------:R-:W4:Y:S04]  /*b130*/  LDL.LU.64 R34, [R1+0x10c0] ;  /* 0x0010c00001227983 */ /* 0x000f280000300a00 */
[----:B------:R1:W-:Y:S04]  /*b140*/  STL.64 [R1+0xc00], R222 ;  /* 0x000c00de01007387 */ /* 0x0003e80000100a00 */
[----:B------:R0:W4:Y:S04]  /*b150*/  @P1 LDG.E.U16 R112, desc[UR8][R224.64] ;  /* 0x00000008e0701981 */ /* 0x000128000c1e1500 */
[----:B------:R-:W4:Y:S04]  /*b160*/  @P1 LDG.E.U16 R114, desc[UR8][R108.64] ;  /* 0x000000086c721981 */ /* 0x000f28000c1e1500 */
[----:B------:R-:W4:Y:S01]  /*b170*/  @P1 LDG.E.U16 R111, desc[UR8][R226.64] ;  /* 0x00000008e26f1981 */ /* 0x000f22000c1e1500 */
[----:B0-----:R-:W-:-:S03]  /*b180*/  IMAD.WIDE R224, R107, 0x2, R200 ;  /* 0x000000026be07825 */ /* 0x001fc600078e02c8 */
[----:B------:R1:W4:Y:S01]  /*b190*/  @P1 LDG.E.U16 R113, desc[UR8][R222.64] ;  /* 0x00000008de711981 */ /* 0x000322000c1e1500 */
[----:B------:R-:W-:-:S03]  /*b1a0*/  IMAD.WIDE R106, R238, 0x2, R200 ;  /* 0x00000002ee6a7825 */ /* 0x000fc600078e02c8 */
[----:B------:R-:W4:Y:S04]  /*b1b0*/  @P1 LDG.E.U16 R116, desc[UR8][R224.64] ;  /* 0x00000008e0741981 */ /* 0x000f28000c1e1500 */
[----:B------:R-:W4:Y:S04]  /*b1c0*/  @P1 LDG.E.U16 R118, desc[UR8][R106.64] ;  /* 0x000000086a761981 */ /* 0x000f28000c1e1500 */
[----:B------:R0:W4:Y:S01]  /*b1d0*/  @P1 LDG.E.U16 R12, desc[UR8][R4.64] ;  /* 0x00000008040c1981 */ /* 0x000122000c1e1500 */
[--C-:B-1----:R-:W-:Y:S01]  /*b1e0*/  IMAD.WIDE R222, R244, 0x2, R198.reuse ;  /* 0x00000002f4de7825 */ /* 0x102fe200078e02c6 */
[----:B0-----:R-:W0:Y:S02]  /*b1f0*/  LDC R5, c[0x0][0x3c4] ;  /* 0x0000f100ff057b82 */ /* 0x001e240000000800 */
[----:B--2---:R-:W2:Y:S04]  /*b200*/  @P1 LDG.E.U16 R15, desc[UR8][R126.64] ;  /* 0x000000087e0f1981 */ /* 0x004ea8000c1e1500 */
[----:B------:R-:W2:Y:S04]  /*b210*/  @P1 LDG.E.U16 R14, desc[UR8][R128.64] ;  /* 0x00000008800e1981 */ /* 0x000ea8000c1e1500 */
[----:B---3--:R-:W3:Y:S04]  /*b220*/  @P1 LDG.E.U16 R17, desc[UR8][R38.64] ;  /* 0x0000000826111981 */ /* 0x008ee8000c1e1500 */
[----:B------:R-:W2:Y:S04]  /*b230*/  @P1 LDG.E.U16 R16, desc[UR8][R42.64] ;  /* 0x000000082a101981 */ /* 0x000ea8000c1e1500 */
[----:B----4-:R-:W4:Y:S04]  /*b240*/  @P1 LDG.E.U16 R10, desc[UR8][R222.64] ;  /* 0x00000008de0a1981 */ /* 0x010f28000c1e1500 */
[----:B------:R-:W2:Y:S04]  /*b250*/  LDL.LU.64 R38, [R1+0x10b8] ;  /* 0x0010b80001267983 */ /* 0x000ea80000300a00 */
[----:B------:R1:W-:Y:S04]  /*b260*/  STL.64 [R1+0xbf8], R108 ;  /* 0x000bf86c01007387 */ /* 0x0003e80000100a00 */
[----:B------:R-:W2:Y:S04]  /*b270*/  LDL.LU.64 R42, [R1+0x10b0] ;  /* 0x0010b000012a7983 */ /* 0x000ea80000300a00 */
[----:B------:R-:W-:Y:S04]  /*b280*/  STL.64 [R1+0x1058], R6 ;  /* 0x0010580601007387 */ /* 0x000fe80000100a00 */
[----:B------:R-:W2:Y:S04]  /*b290*/  LDL.LU.64 R126, [R1+0x10a8] ;  /* 0x0010a800017e7983 */ /* 0x000ea80000300a00 */
[----:B------:R-:W2:Y:S04]  /*b2a0*/  LDL.LU.64 R128, [R1+0x10a0] ;  /* 0x0010a00001807983 */ /* 0x000ea80000300a00 */
[----:B------:R-:W2:Y:S04]  /*b2b0*/  LDL.LU.64 R32, [R1+0x1098] ;  /* 0x0010980001207983 */ /* 0x000ea80000300a00 */
[----:B------:R-:W2:Y:S04]  /*b2c0*/  LDL.LU.64 R36, [R1+0x1090] ;  /* 0x0010900001247983 */ /* 0x000ea80000300a00 */
[----:B------:R-:W2:Y:S04]  /*b2d0*/  LDL.LU.64 R40, [R1+0x1088] ;  /* 0x0010880001287983 */ /* 0x000ea80000300a00 */
[----:B------:R-:W2:Y:S04]  /*b2e0*/  LDL.LU.64 R44, [R1+0x1080] ;  /* 0x00108000012c7983 */ /* 0x000ea80000300a00 */
[----:B------:R-:W5:Y:S04]  /*b2f0*/  LDL.LU.64 R2, [R1+0x1078] ;  /* 0x0010780001027983 */ /* 0x000f680000300a00 */
[----:B------:R-:W2:Y:S01]  /*b300*/  LDL.LU.64 R206, [R1+0x1070] ;  /* 0x0010700001ce7983 */ /* 0x000ea20000300a00 */
[----:B-1----:R-:W-:-:S03]  /*b310*/  IMAD.WIDE R108, R238, 0x2, R198 ;  /* 0x00000002ee6c7825 */ /* 0x002fc600078e02c6 */
[----:B------:R-:W-:Y:S04]  /*b320*/  STL.64 [R1+0xba0], R224 ;  /* 0x000ba0e001007387 */ /* 0x000fe80000100a00 */
[----:B------:R-:W-:Y:S04]  /*b330*/  STL.64 [R1+0x9e8], R108 ;  /* 0x0009e86c01007387 */ /* 0x000fe80000100a00 */
[----:B------:R1:W-:Y:S04]  /*b340*/  STL.64 [R1+0x9e0], R106 ;  /* 0x0009e06a01007387 */ /* 0x0003e80000100a00 */
[----:B------:R0:W3:Y:S01]  /*b350*/  @P1 LDG.E.U16 R117, desc[UR8][R108.64] ;  /* 0x000000086c751981 */ /* 0x0000e2000c1e1500 */
[----:B-1----:R-:W-:-:S04]  /*b360*/  IMAD.WIDE R106, R220, 0x2, R198 ;  /* 0x00000002dc6a7825 */ /* 0x002fc800078e02c6 */
[--C-:B0-----:R-:W-:Y:S01]  /*b370*/  IMAD.WIDE R108, R244, 0x2, R200.reuse ;  /* 0x00000002f46c7825 */ /* 0x101fe200078e02c8 */
[----:B------:R-:W3:Y:S04]  /*b380*/  @P1 LDG.E.U16 R8, desc[UR8][R106.64] ;  /* 0x000000086a081981 */ /* 0x000ee8000c1e1500 */
[----:B------:R-:W3:Y:S01]  /*b390*/  @P1 LDG.E.U16 R9, desc[UR8][R108.64] ;  /* 0x000000086c091981 */ /* 0x000ee2000c1e1500 */
[----:B------:R-:W-:-:S05]  /*b3a0*/  IMAD.WIDE R6, R241, 0x2, R200 ;  /* 0x00000002f1067825 */ /* 0x000fca00078e02c8 */
[----:B------:R0:W3:Y:S04]  /*b3b0*/  @P1 LDG.E.U16 R11, desc[UR8][R6.64] ;  /* 0x00000008060b1981 */ /* 0x0000e8000c1e1500 */
[----:B------:R-:W-:Y:S04]  /*b3c0*/  STL.64 [R1+0x1020], R222 ;  /* 0x001020de01007387 */ /* 0x000fe80000100a00 */
[----:B------:R1:W-:Y:S01]  /*b3d0*/  STL.64 [R1+0x1018], R108 ;  /* 0x0010186c01007387 */ /* 0x0003e20000100a00 */
[----:B0-----:R-:W-:-:S03]  /*b3e0*/  PRMT R7, RZ, 0x7610, R7 ;  /* 0x00007610ff077816 */ /* 0x001fc60000000007 */
[----:B------:R0:W-:Y:S01]  /*b3f0*/  STL.64 [R1+0x1060], R106 ;  /* 0x0010606a01007387 */ /* 0x0001e20000100a00 */
[----:B-1----:R-:W1:Y:S01]  /*b400*/  LDC R108, c[0x0][0x3c4] ;  /* 0x0000f100ff6c7b82 */ /* 0x002e620000000800 */
[----:B0-----:R-:W-:-:S05]  /*b410*/  IMAD.WIDE R106, R220, 0x2, R200 ;  /* 0x00000002dc6a7825 */ /* 0x001fca00078e02c8 */
[----:B------:R0:W3:Y:S01]  /*b420*/  @P1 LDG.E.U16 R7, desc[UR8][R106.64] ;  /* 0x000000086a071981 */ /* 0x0000e2000c1e1500 */
[----:B------:R-:W-:-:S03]  /*b430*/  PRMT R4, RZ, 0x7610, R4 ;  /* 0x00007610ff047816 */ /* 0x000fc60000000004 */
[----:B------:R0:W-:Y:S01]  /*b440*/  STL.64 [R1+0xb80], R106 ;  /* 0x000b806a01007387 */ /* 0x0001e20000100a00 */
[----:B-1----:R-:W-:-:S05]  /*b450*/  LEA R108, R108, -R108, 0x3 ;  /* 0x8000006c6c6c7211 */ /* 0x002fca00078e18ff */
[----:B0-----:R-:W-:-:S04]  /*b460*/  IMAD.WIDE R106, R108, 0x2, R198 ;  /* 0x000000026c6a7825 */ /* 0x001fc800078e02c6 */
[----:B------:R-:W-:Y:S01]  /*b470*/  IMAD.WIDE R108, R108, 0x2, R200 ;  /* 0x000000026c6c7825 */ /* 0x000fe200078e02c8 */
[----:B------:R-:W3:Y:S04]  /*b480*/  @P1 LDG.E.U16 R0, desc[UR8][R106.64] ;  /* 0x000000086a001981 */ /* 0x000ee8000c1e1500 */
[----:B------:R0:W3:Y:S02]  /*b490*/  @P1 LDG.E.U16 R4, desc[UR8][R108.64] ;  /* 0x000000086c041981 */ /* 0x0000e4000c1e1500 */
[----:B0-----:R-:W-:Y:S02]  /*b4a0*/  LEA R108, R5, -R5, 0x4 ;  /* 0x80000005056c7211 */ /* 0x001fe400078e20ff */
[----:B------:R-:W-:-:S03]  /*b4b0*/  PRMT R5, RZ, 0x7610, R5 ;  /* 0x00007610ff057816 */ /* 0x000fc60000000005 */
[----:B------:R-:W-:-:S05]  /*b4c0*/  IMAD.WIDE R106, R108, 0x2, R198 ;  /* 0x000000026c6a7825 */ /* 0x000fca00078e02c6 */
[----:B------:R0:W3:Y:S01]  /*b4d0*/  @P1 LDG.E.U16 R5, desc[UR8][R106.64] ;  /* 0x000000086a051981 */ /* 0x0000e2000c1e1500 */
[----:B------:R-:W-:Y:S01]  /*b4e0*/  PRMT R6, RZ, 0x7610, R6 ;  /* 0x00007610ff067816 */ /* 0x000fe20000000006 */
[----:B------:R-:W-:-:S05]  /*b4f0*/  IMAD.WIDE R108, R108, 0x2, R200 ;  /* 0x000000026c6c7825 */ /* 0x000fca00078e02c8 */
[----:B------:R1:W3:Y:S01]  /*b500*/  @P1 LDG.E.U16 R6, desc[UR8][R108.64] ;  /* 0x000000086c061981 */ /* 0x0002e2000c1e1500 */
[----:B--2---:R-:W-:-:S04]  /*b510*/  LEA R204, R206, R207, 0x8 ;  /* 0x000000cfcecc7211 */ /* 0x004fc800078e40ff */
[C---:B------:R-:W-:Y:S01]  /*b520*/  LOP3.LUT R221, R204.reuse, 0x10, RZ, 0x3c, !PT ;  /* 0x00000010ccdd7812 */ /* 0x040fe200078e3cff */
        /* <DEDUP_REMOVED lines=56> */
[----:B------:R-:W-:-:S03]  /*b8b0*/  LOP3.LUT R220, R204, 0x20, RZ, 0x3c, !PT ;  /* 0x00000020ccdc7812 */ /* 0x000fc600078e3cff */
        /* <DEDUP_REMOVED lines=32> */
[----:B0-----:R-:W-:-:S03]  /*bac0*/  LOP3.LUT R106, R204, 0x30, RZ, 0x3c, !PT ;  /* 0x00000030cc6a7812 */ /* 0x001fc600078e3cff */
        /* <DEDUP_REMOVED lines=18> */
[----:B------:R1:W-:Y:S01]  /*bbf0*/  STS.U16 [R106+UR4+0x11580], R25 ;  /* 0x011580196a007988 */ /* 0x0003e20008000404 */
[----:B0-----:R-:W0:Y:S03]  /*bc00*/  LDC R27, c[0x0][0x3c4] ;  /* 0x0000f100ff1b7b82 */ /* 0x001e260000000800 */
[----:B------:R-:W-:Y:S04]  /*bc10*/  STS.U16 [R106+UR4+0x19580], R50 ;  /* 0x019580326a007988 */ /* 0x000fe80008000404 */
[----:B------:R-:W-:Y:S01]  /*bc20*/  STS.U16 [R106+UR4+0x11980], R51 ;  /* 0x011980336a007988 */ /* 0x000fe20008000404 */
[----:B--2---:R-:W2:Y:S03]  /*bc30*/  LDC R26, c[0x0][0x3c4] ;  /* 0x0000f100ff1a7b82 */ /* 0x004ea60000000800 */
        /* <DEDUP_REMOVED lines=11> */
[----:B-1----:R-:W-:-:S03]  /*bcf0*/  LOP3.LUT R25, R204, 0x40, RZ, 0x3c, !PT ;  /* 0x00000040cc197812 */ /* 0x002fc600078e3cff */
        /* <DEDUP_REMOVED lines=10> */
[----:B-1----:R-:W1:Y:S01]  /*bda0*/  LDC R70, c[0x0][0x3c4] ;  /* 0x0000f100ff467b82 */ /* 0x002e620000000800 */
[----:B0-----:R-:W-:-:S02]  /*bdb0*/  LOP3.LUT R19, R204, 0x50, RZ, 0x3c, !PT ;  /* 0x00000050cc137812 */ /* 0x001fc400078e3cff */
        /* <DEDUP_REMOVED lines=12> */
[----:B-1----:R-:W1:Y:S03]  /*be80*/  LDC R20, c[0x0][0x3c4] ;  /* 0x0000f100ff147b82 */ /* 0x002e660000000800 */
[----:B------:R-:W-:Y:S04]  /*be90*/  STS.U16 [R25+UR4+0x19a00], R74 ;  /* 0x019a004a19007988 */ /* 0x000fe80008000404 */
[----:B------:R3:W-:Y:S01]  /*bea0*/  STS.U16 [R25+UR4+0x11e00], R75 ;  /* 0x011e004b19007988 */ /* 0x0007e20008000404 */
[----:B--2---:R-:W-:Y:S01]  /*beb0*/  IMAD R26, R26, 0x2e, RZ ;  /* 0x0000002e1a1a7824 */ /* 0x004fe200078e02ff */
[----:B------:R-:W2:Y:S02]  /*bec0*/  LDC R71, c[0x0][0x3c4] ;  /* 0x0000f100ff477b82 */ /* 0x000ea40000000800 */
[----:B------:R0:W-:Y:S04]  /*bed0*/  STS.U16 [R25+UR4+0x19e00], R76 ;  /* 0x019e004c19007988 */ /* 0x0001e80008000404 */
[----:B------:R-:W-:Y:S02]  /*bee0*/  STS.U16 [R25+UR4+0x12200], R77 ;  /* 0x0122004d19007988 */ /* 0x000fe40008000404 */
[----:B---3--:R-:W3:Y:S02]  /*bef0*/  LDC R75, c[0x0][0x3c4] ;  /* 0x0000f100ff4b7b82 */ /* 0x008ee40000000800 */
[----:B------:R-:W-:Y:S04]  /*bf00*/  STS.U16 [R25+UR4+0x1a200], R78 ;  /* 0x01a2004e19007988 */ /* 0x000fe80008000404 */
[----:B------:R-:W-:Y:S01]  /*bf10*/  STS.U16 [R25+UR4+0x12600], R79 ;  /* 0x0126004f19007988 */ /* 0x000fe20008000404 */
[----:B------:R-:W-:Y:S01]  /*bf20*/  IMAD R27, R27, 0x2f, RZ ;  /* 0x0000002f1b1b7824 */ /* 0x000fe200078e02ff */
[----:B------:R-:W0:Y:S02]  /*bf30*/  LDC R72, c[0x0][0x3c4] ;  /* 0x0000f100ff487b82 */ /* 0x000e240000000800 */
[----:B------:R-:W-:Y:S04]  /*bf40*/  STS.U16 [R25+UR4+0x1a600], R80 ;  /* 0x01a6005019007988 */ /* 0x000fe80008000404 */
[----:B------:R-:W-:Y:S04]  /*bf50*/  STS.U16 [R25+UR4+0x12a00], R81 ;  /* 0x012a005119007988 */ /* 0x000fe80008000404 */
[----:B------:R-:W-:Y:S01]  /*bf60*/  STS.U16 [R25+UR4+0x1aa00], R82 ;  /* 0x01aa005219007988 */ /* 0x000fe20008000404 */
[----:B------:R-:W0:Y:S03]  /*bf70*/  LDC R73, c[0x0][0x3c4] ;  /* 0x0000f100ff497b82 */ /* 0x000e260000000800 */
        /* <DEDUP_REMOVED lines=10> */
[C---:B------:R-:W-:Y:S01]  /*c020*/  IMAD.WIDE R144, R26.reuse, 0x2, R198 ;  /* 0x000000021a907825 */ /* 0x040fe200078e02c6 */
[----:B------:R-:W1:Y:S02]  /*c030*/  LDC R74, c[0x0][0x3c4] ;  /* 0x0000f100ff4a7b82 */ /* 0x000e640000000800 */
[----:B------:R2:W-:Y:S04]  /*c040*/  STS.U16 [R19+UR4+0x18a80], R17 ;  /* 0x018a801113007988 */ /* 0x0005e80008000404 */
[----:B------:R2:W-:Y:S01]  /*c050*/  STS.U16 [R19+UR4+0x10a80], R18 ;  /* 0x010a801213007988 */ /* 0x0005e20008000404 */
[----:B------:R-:W-:Y:S01]  /*c060*/  IMAD.WIDE R142, R26, 0x2, R200 ;  /* 0x000000021a8e7825 */ /* 0x000fe200078e02c8 */
[----:B0-----:R-:W0:Y:S08]  /*c070*/  LDC R76, c[0x0][0x3c4] ;  /* 0x0000f100ff4c7b82 */ /* 0x001e300000000800 */
[----:B--2---:R-:W2:Y:S08]  /*c080*/  LDC R17, c[0x0][0x3c4] ;  /* 0x0000f100ff117b82 */ /* 0x004eb00000000800 */
[----:B------:R-:W0:Y:S01]  /*c090*/  LDC R18, c[0x0][0x3c4] ;  /* 0x0000f100ff127b82 */ /* 0x000e220000000800 */
[----:B------:R-:W-:Y:S04]  /*c0a0*/  STS.U16 [R19+UR4+0x10280], R37 ;  /* 0x0102802513007988 */ /* 0x000fe80008000404 */
[----:B------:R-:W-:Y:S03]  /*c0b0*/  STS.U16 [R19+UR4+0x18280], R36 ;  /* 0x0182802413007988 */ /* 0x000fe60008000404 */
[----:B------:R-:W1:Y:S01]  /*c0c0*/  LDC R77, c[0x0][0x3c4] ;  /* 0x0000f100ff4d7b82 */ /* 0x000e620000000800 */
[----:B------:R-:W-:Y:S04]  /*c0d0*/  STS.U16 [R19+UR4+0x10680], R35 ;  /* 0x0106802313007988 */ /* 0x000fe80008000404 */
[----:B------:R-:W-:Y:S01]  /*c0e0*/  STS.U16 [R19+UR4+0x18680], R34 ;  /* 0x0186802213007988 */ /* 0x000fe20008000404 */
[----:B--2---:R-:W-:-:S03]  /*c0f0*/  IMAD R17, R17, 0x17, RZ ;  /* 0x0000001711117824 */ /* 0x004fc600078e02ff */
[----:B------:R-:W-:Y:S01]  /*c100*/  STS.U16 [R19+UR4+0x10e80], R16 ;  /* 0x010e801013007988 */ /* 0x000fe20008000404 */
[----:B------:R-:W2:Y:S01]  /*c110*/  LDC R78, c[0x0][0x3c4] ;  /* 0x0000f100ff4e7b82 */ /* 0x000ea20000000800 */
[----:B------:R-:W-:Y:S02]  /*c120*/  IMAD.WIDE R122, R17, 0x2, R198 ;  /* 0x00000002117a7825 */ /* 0x000fe400078e02c6 */
[----:B------:R-:W-:Y:S01]  /*c130*/  STS.U16 [R19+UR4+0x18e80], R15 ;  /* 0x018e800f13007988 */ /* 0x000fe20008000404 */
[----:B0-----:R-:W-:-:S03]  /*c140*/  LEA R18, R18, -R18, 0x5 ;  /* 0x8000001212127211 */ /* 0x001fc600078e28ff */
[----:B------:R-:W-:Y:S01]  /*c150*/  STS.U16 [R19+UR4+0x11280], R14 ;  /* 0x0112800e13007988 */ /* 0x000fe20008000404 */
[----:B------:R-:W-:Y:S01]  /*c160*/  IMAD.WIDE R120, R17, 0x2, R200 ;  /* 0x0000000211787825 */ /* 0x000fe200078e02c8 */
[----:B------:R-:W0:Y:S02]  /*c170*/  LDC R79, c[0x0][0x3c4] ;  /* 0x0000f100ff4f7b82 */ /* 0x000e240000000800 */
[----:B------:R1:W-:Y:S01]  /*c180*/  STS.U16 [R19+UR4+0x19280], R13 ;  /* 0x0192800d13007988 */ /* 0x0003e20008000404 */
[----:B------:R-:W-:-:S03]  /*c190*/  IMAD.WIDE R108, R18, 0x2, R198 ;  /* 0x00000002126c7825 */ /* 0x000fc600078e02c6 */
[----:B------:R-:W-:Y:S01]  /*c1a0*/  STS.U16 [R19+UR4+0x11680], R93 ;  /* 0x0116805d13007988 */ /* 0x000fe20008000404 */
[----:B---3--:R-:W-:Y:S01]  /*c1b0*/  IMAD R75, R75, 0x4f, RZ ;  /* 0x0000004f4b4b7824 */ /* 0x008fe200078e02ff */
[----:B------:R-:W3:Y:S02]  /*c1c0*/  LDC R80, c[0x0][0x3c4] ;  /* 0x0000f100ff507b82 */ /* 0x000ee40000000800 */
[----:B------:R-:W-:Y:S01]  /*c1d0*/  STS.U16 [R19+UR4+0x19680], R94 ;  /* 0x0196805e13007988 */ /* 0x000fe20008000404 */
[----:B-1----:R-:W-:-:S03]  /*c1e0*/  LOP3.LUT R13, R204, 0x60, RZ, 0x3c, !PT ;  /* 0x00000060cc0d7812 */ /* 0x002fc600078e3cff */
[----:B------:R-:W-:Y:S01]  /*c1f0*/  STS.U16 [R19+UR4+0x11a80], R95 ;  /* 0x011a805f13007988 */ /* 0x000fe20008000404 */
[----:B------:R-:W-:Y:S01]  /*c200*/  IMAD R70, R70, 0x5e, RZ ;  /* 0x0000005e46467824 */ /* 0x000fe200078e02ff */
[----:B------:R-:W1:Y:S02]  /*c210*/  LDC R81, c[0x0][0x3c4] ;  /* 0x0000f100ff517b82 */ /* 0x000e640000000800 */
        /* <DEDUP_REMOVED lines=19> */
[----:B------:R-:W-:-:S03]  /*c350*/  IMAD.WIDE R106, R18, 0x2, R200 ;  /* 0x00000002126a7825 */ /* 0x000fc600078e02c8 */
[----:B------:R1:W-:Y:S01]  /*c360*/  STS.U16 [R13+UR4+0x10f00], R8 ;  /* 0x010f00080d007988 */ /* 0x0003e20008000404 */
[----:B0-----:R-:W-:Y:S02]  /*c370*/  IMAD R19, R20, 0x26, RZ ;  /* 0x0000002614137824 */ /* 0x001fe400078e02ff */
[----:B------:R-:W-:Y:S01]  /*c380*/  IMAD R20, R21, 0x27, RZ ;  /* 0x0000002715147824 */ /* 0x000fe200078e02ff */
[----:B------:R-:W-:Y:S01]  /*c390*/  STL.64 [R1+0xb58], R122 ;  /* 0x000b587a01007387 */ /* 0x000fe20000100a00 */
[C---:B------:R-:W-:Y:S01]  /*c3a0*/  IMAD.WIDE R68, R19.reuse, 0x2, R198 ;  /* 0x0000000213447825 */ /* 0x040fe200078e02c6 */
[----:B-1----:R-:W-:Y:S02]  /*c3b0*/  PRMT R8, RZ, 0x7610, R8 ;  /* 0x00007610ff087816 */ /* 0x002fe40000000008 */
[----:B------:R-:W-:Y:S01]  /*c3c0*/  STL.64 [R1+0xb50], R120 ;  /* 0x000b507801007387 */ /* 0x000fe20000100a00 */
[----:B------:R-:W-:-:S03]  /*c3d0*/  IMAD.WIDE R66, R19, 0x2, R200 ;  /* 0x0000000213427825 */ /* 0x000fc600078e02c8 */
[----:B------:R-:W-:Y:S01]  /*c3e0*/  STL.64 [R1+0xb48], R108 ;  /* 0x000b486c01007387 */ /* 0x000fe20000100a00 */
[----:B------:R-:W-:-:S03]  /*c3f0*/  IMAD.WIDE R64, R20, 0x2, R198 ;  /* 0x0000000214407825 */ /* 0x000fc600078e02c6 */
[----:B------:R-:W-:Y:S01]  /*c400*/  STL.64 [R1+0xb40], R106 ;  /* 0x000b406a01007387 */ /* 0x000fe20000100a00 */
[----:B------:R-:W-:-:S03]  /*c410*/  IMAD.WIDE R62, R20, 0x2, R200 ;  /* 0x00000002143e7825 */ /* 0x000fc600078e02c8 */
[----:B------:R0:W-:Y:S04]  /*c420*/  STS.U16 [R13+UR4+0x18b00], R9 ;  /* 0x018b00090d007988 */ /* 0x0001e80008000404 */
[----:B------:R-:W-:Y:S04]  /*c430*/  STL.64 [R1+0xb38], R68 ;  /* 0x000b384401007387 */ /* 0x000fe80000100a00 */
[----:B------:R-:W-:Y:S01]  /*c440*/  STL.64 [R1+0xb30], R66 ;  /* 0x000b304201007387 */ /* 0x000fe20000100a00 */
[----:B0-----:R-:W-:-:S03]  /*c450*/  PRMT R9, RZ, 0x7610, R9 ;  /* 0x00007610ff097816 */ /* 0x001fc60000000009 */
[----:B------:R-:W-:Y:S01]  /*c460*/  STL.64 [R1+0xb28], R64 ;  /* 0x000b284001007387 */ /* 0x000fe20000100a00 */
[----:B------:R-:W-:-:S03]  /*c470*/  PRMT R15, RZ, 0x7610, R15 ;  /* 0x00007610ff0f7816 */ /* 0x000fc6000000000f */
[----:B------:R0:W-:Y:S04]  /*c480*/  STL.64 [R1+0xb20], R62 ;  /* 0x000b203e01007387 */ /* 0x0001e80000100a00 */
[----:B------:R0:W3:Y:S01]  /*c490*/  @P1 LDG.E.U16 R8, desc[UR8][R62.64] ;  /* 0x000000083e081981 */ /* 0x0000e2000c1e1500 */
[----:B------:R-:W-:-:S03]  /*c4a0*/  PRMT R16, RZ, 0x7610, R16 ;  /* 0x00007610ff107816 */ /* 0x000fc60000000010 */
[----:B------:R1:W3:Y:S04]  /*c4b0*/  @P1 LDG.E.U16 R9, desc[UR8][R64.64] ;  /* 0x0000000840091981 */ /* 0x0002e8000c1e1500 */
[----:B------:R1:W3:Y:S01]  /*c4c0*/  @P1 LDG.E.U16 R15, desc[UR8][R66.64] ;  /* 0x00000008420f1981 */ /* 0x0002e2000c1e1500 */
[----:B0-----:R-:W0:Y:S03]  /*c4d0*/  LDC R62, c[0x0][0x3c4] ;  /* 0x0000f100ff3e7b82 */ /* 0x001e260000000800 */
[----:B------:R0:W3:Y:S05]  /*c4e0*/  @P1 LDG.E.U16 R16, desc[UR8][R68.64] ;  /* 0x0000000844101981 */ /* 0x0000ea000c1e1500 */
[----:B------:R-:W2:Y:S08]  /*c4f0*/  LDC R63, c[0x0][0x3c4] ;  /* 0x0000f100ff3f7b82 */ /* 0x000eb00000000800 */
[----:B-1----:R-:W1:Y:S08]  /*c500*/  LDC R64, c[0x0][0x3c4] ;  /* 0x0000f100ff407b82 */ /* 0x002e700000000800 */
[----:B------:R-:W1:Y:S08]  /*c510*/  LDC R65, c[0x0][0x3c4] ;  /* 0x0000f100ff417b82 */ /* 0x000e700000000800 */
[----:B------:R-:W4:Y:S08]  /*c520*/  LDC R66, c[0x0][0x3c4] ;  /* 0x0000f100ff427b82 */ /* 0x000f300000000800 */
[----:B------:R-:W4:Y:S08]  /*c530*/  LDC R67, c[0x0][0x3c4] ;  /* 0x0000f100ff437b82 */ /* 0x000f300000000800 */
[----:B0-----:R-:W0:Y:S08]  /*c540*/  LDC R68, c[0x0][0x3c4] ;  /* 0x0000f100ff447b82 */ /* 0x001e300000000800 */
[----:B------:R-:W0:Y:S01]  /*c550*/  LDC R69, c[0x0][0x3c4] ;  /* 0x0000f100ff457b82 */ /* 0x000e220000000800 */
[----:B------:R-:W-:-:S02]  /*c560*/  IMAD R62, R62, 0x36, RZ ;  /* 0x000000363e3e7824 */ /* 0x000fc400078e02ff */
[----:B--2---:R-:W-:Y:S02]  /*c570*/  IMAD R63, R63, 0x37, RZ ;  /* 0x000000373f3f7824 */ /* 0x004fe400078e02ff */
[--C-:B------:R-:W-:Y:S01]  /*c580*/  IMAD.WIDE R104, R27, 0x2, R198.reuse ;  /* 0x000000021b687825 */ /* 0x100fe200078e02c6 */
[----:B-1----:R-:W-:Y:S01]  /*c590*/  LEA R65, R65, -R65, 0x6 ;  /* 0x8000004141417211 */ /* 0x002fe200078e30ff */
[----:B------:R-:W-:Y:S02]  /*c5a0*/  STL.64 [R1+0xb18], R144 ;  /* 0x000b189001007387 */ /* 0x000fe40000100a00 */
[----:B------:R-:W-:Y:S02]  /*c5b0*/  IMAD R64, R64, 0x3e, RZ ;  /* 0x0000003e40407824 */ /* 0x000fe400078e02ff */
[C---:B------:R-:W-:Y:S01]  /*c5c0*/  IMAD.WIDE R140, R62.reuse, 0x2, R198 ;  /* 0x000000023e8c7825 */ /* 0x040fe200078e02c6 */
[----:B------:R-:W-:Y:S03]  /*c5d0*/  STL.64 [R1+0xb10], R142 ;  /* 0x000b108e01007387 */ /* 0x000fe60000100a00 */
[--C-:B------:R-:W-:Y:S01]  /*c5e0*/  IMAD.WIDE R102, R27, 0x2, R200.reuse ;  /* 0x000000021b667825 */ /* 0x100fe200078e02c8 */
[----:B------:R-:W-:Y:S03]  /*c5f0*/  STL.64 [R1+0xb08], R104 ;  /* 0x000b086801007387 */ /* 0x000fe60000100a00 */
[----:B------:R-:W-:Y:S01]  /*c600*/  IMAD.WIDE R138, R62, 0x2, R200 ;  /* 0x000000023e8a7825 */ /* 0x000fe200078e02c8 */
[----:B------:R-:W-:Y:S03]  /*c610*/  STL.64 [R1+0xaf8], R140 ;  /* 0x000af88c01007387 */ /* 0x000fe60000100a00 */
[----:B------:R-:W-:Y:S01]  /*c620*/  IMAD.WIDE R100, R63, 0x2, R198 ;  /* 0x000000023f647825 */ /* 0x000fe200078e02c6 */
[----:B------:R-:W-:Y:S03]  /*c630*/  STL.64 [R1+0xb00], R102 ;  /* 0x000b006601007387 */ /* 0x000fe60000100a00 */
[----:B----4-:R-:W-:-:S02]  /*c640*/  IMAD R66, R66, 0x46, RZ ;  /* 0x0000004642427824 */ /* 0x010fc400078e02ff */
[C---:B------:R-:W-:Y:S01]  /*c650*/  IMAD.WIDE R136, R64.reuse, 0x2, R198 ;  /* 0x0000000240887825 */ /* 0x040fe200078e02c6 */
[----:B------:R-:W-:Y:S03]  /*c660*/  STL.64 [R1+0xaf0], R138 ;  /* 0x000af08a01007387 */ /* 0x000fe60000100a00 */
[--C-:B------:R-:W-:Y:S01]  /*c670*/  IMAD.WIDE R98, R63, 0x2, R200.reuse ;  /* 0x000000023f627825 */ /* 0x100fe200078e02c8 */
[----:B------:R-:W-:Y:S03]  /*c680*/  STL.64 [R1+0xae8], R100 ;  /* 0x000ae86401007387 */ /* 0x000fe60000100a00 */
[----:B------:R-:W-:Y:S01]  /*c690*/  IMAD.WIDE R134, R64, 0x2, R200 ;  /* 0x0000000240867825 */ /* 0x000fe200078e02c8 */
[----:B------:R1:W-:Y:S01]  /*c6a0*/  STS.U16 [R13+UR4+0x10700], R12 ;  /* 0x0107000c0d007988 */ /* 0x0003e20008000404 */
[----:B------:R-:W-:-:S02]  /*c6b0*/  PRMT R14, RZ, 0x7610, R14 ;  /* 0x00007610ff0e7816 */ /* 0x000fc4000000000e */
[----:B------:R-:W-:Y:S02]  /*c6c0*/  IMAD R67, R67, 0x47, RZ ;  /* 0x0000004743437824 */ /* 0x000fe400078e02ff */
[C-C-:B------:R-:W-:Y:S01]  /*c6d0*/  IMAD.WIDE R96, R65.reuse, 0x2, R198.reuse ;  /* 0x0000000241607825 */ /* 0x140fe200078e02c6 */
[----:B------:R-:W-:Y:S03]  /*c6e0*/  STL.64 [R1+0xad8], R136 ;  /* 0x000ad88801007387 */ /* 0x000fe60000100a00 */
[----:B0-----:R-:W-:Y:S02]  /*c6f0*/  IMAD R68, R68, 0x4e, RZ ;  /* 0x0000004e44447824 */ /* 0x001fe400078e02ff */
[----:B------:R-:W-:Y:S01]  /*c700*/  IMAD.WIDE R130, R66, 0x2, R198 ;  /* 0x0000000242827825 */ /* 0x000fe200078e02c6 */
[----:B-1----:R-:W-:Y:S01]  /*c710*/  PRMT R12, RZ, 0x7610, R12 ;  /* 0x00007610ff0c7816 */ /* 0x002fe2000000000c */
[----:B------:R-:W-:Y:S02]  /*c720*/  STL.64 [R1+0xae0], R98 ;  /* 0x000ae06201007387 */ /* 0x000fe40000100a00 */
[----:B------:R-:W-:-:S02]  /*c730*/  IMAD.WIDE R94, R65, 0x2, R200 ;  /* 0x00000002415e7825 */ /* 0x000fc400078e02c8 */
[----:B------:R-:W-:Y:S02]  /*c740*/  STL.64 [R1+0xad0], R134 ;  /* 0x000ad08601007387 */ /* 0x000fe40000100a00 */
[----:B------:R-:W-:Y:S02]  /*c750*/  IMAD.WIDE R128, R66, 0x2, R200 ;  /* 0x0000000242807825 */ /* 0x000fe400078e02c8 */
[----:B------:R-:W-:Y:S02]  /*c760*/  STL.64 [R1+0xac8], R96 ;  /* 0x000ac86001007387 */ /* 0x000fe40000100a00 */
[----:B------:R-:W-:Y:S02]  /*c770*/  IMAD.WIDE R92, R67, 0x2, R198 ;  /* 0x00000002435c7825 */ /* 0x000fe400078e02c6 */
[----:B------:R-:W-:Y:S02]  /*c780*/  STL.64 [R1+0xab8], R130 ;  /* 0x000ab88201007387 */ /* 0x000fe40000100a00 */
[----:B------:R-:W-:-:S02]  /*c790*/  IMAD R69, R69, 0x56, RZ ;  /* 0x0000005645457824 */ /* 0x000fc400078e02ff */
[C---:B------:R-:W-:Y:S01]  /*c7a0*/  IMAD.WIDE R126, R68.reuse, 0x2, R198 ;  /* 0x00000002447e7825 */ /* 0x040fe200078e02c6 */
[----:B------:R-:W-:Y:S03]  /*c7b0*/  STL.64 [R1+0xac0], R94 ;  /* 0x000ac05e01007387 */ /* 0x000fe60000100a00 */
[--C-:B------:R-:W-:Y:S01]  /*c7c0*/  IMAD.WIDE R90, R67, 0x2, R200.reuse ;  /* 0x00000002435a7825 */ /* 0x100fe200078e02c8 */
[----:B------:R0:W2:Y:S03]  /*c7d0*/  @P1 LDG.E.U16 R14, desc[UR8][R122.64] ;  /* 0x000000087a0e1981 */ /* 0x0000a6000c1e1500 */
[----:B------:R-:W-:Y:S01]  /*c7e0*/  IMAD.WIDE R124, R68, 0x2, R200 ;  /* 0x00000002447c7825 */ /* 0x000fe200078e02c8 */
[----:B------:R-:W-:Y:S03]  /*c7f0*/  STL.64 [R1+0xab0], R128 ;  /* 0x000ab08001007387 */ /* 0x000fe60000100a00 */
[--C-:B------:R-:W-:Y:S01]  /*c800*/  IMAD.WIDE R88, R75, 0x2, R198.reuse ;  /* 0x000000024b587825 */ /* 0x100fe200078e02c6 */
[----:B------:R1:W-:Y:S03]  /*c810*/  STS.U16 [R13+UR4+0x18700], R11 ;  /* 0x0187000b0d007988 */ /* 0x0003e60008000404 */
[----:B------:R-:W-:Y:S01]  /*c820*/  IMAD R71, R71, 0x66, RZ ;  /* 0x0000006647477824 */ /* 0x000fe200078e02ff */
[----:B------:R4:W2:Y:S01]  /*c830*/  @P1 LDG.E.U16 R12, desc[UR8][R120.64] ;  /* 0x00000008780c1981 */ /* 0x0008a2000c1e1500 */
[----:B0-----:R-:W-:-:S03]  /*c840*/  IMAD.WIDE R122, R69, 0x2, R198 ;  /* 0x00000002457a7825 */ /* 0x001fc600078e02c6 */
[----:B------:R-:W-:Y:S01]  /*c850*/  STL.64 [R1+0xaa8], R92 ;  /* 0x000aa85c01007387 */ /* 0x000fe20000100a00 */
[----:B------:R-:W-:Y:S01]  /*c860*/  IMAD R72, R72, 0x6e, RZ ;  /* 0x0000006e48487824 */ /* 0x000fe200078e02ff */
[----:B-1----:R-:W-:Y:S01]  /*c870*/  PRMT R11, RZ, 0x7610, R11 ;  /* 0x00007610ff0b7816 */ /* 0x002fe2000000000b */
[C---:B------:R-:W-:Y:S01]  /*c880*/  IMAD.WIDE R118, R70.reuse, 0x2, R198 ;  /* 0x0000000246767825 */ /* 0x040fe200078e02c6 */
[----:B------:R0:W-:Y:S03]  /*c890*/  STS.U16 [R13+UR4+0x10b00], R10 ;  /* 0x010b000a0d007988 */ /* 0x0001e60008000404 */
[--C-:B----4-:R-:W-:Y:S01]  /*c8a0*/  IMAD.WIDE R120, R69, 0x2, R200.reuse ;  /* 0x0000000245787825 */ /* 0x110fe200078e02c8 */
[----:B------:R-:W-:Y:S03]  /*c8b0*/  STL.64 [R1+0xa98], R126 ;  /* 0x000a987e01007387 */ /* 0x000fe60000100a00 */
[----:B------:R-:W-:Y:S01]  /*c8c0*/  IMAD.WIDE R116, R70, 0x2, R200 ;  /* 0x0000000246747825 */ /* 0x000fe200078e02c8 */
[----:B------:R-:W-:Y:S01]  /*c8d0*/  STL.64 [R1+0xaa0], R90 ;  /* 0x000aa05a01007387 */ /* 0x000fe20000100a00 */
[----:B0-----:R-:W-:-:S02]  /*c8e0*/  PRMT R10, RZ, 0x7610, R10 ;  /* 0x00007610ff0a7816 */ /* 0x001fc4000000000a */
[----:B------:R-:W-:Y:S01]  /*c8f0*/  IMAD R73, R73, 0x76, RZ ;  /* 0x0000007649497824 */ /* 0x000fe200078e02ff */
[----:B------:R-:W-:Y:S01]  /*c900*/  STL.64 [R1+0xa90], R124 ;  /* 0x000a907c01007387 */ /* 0x000fe20000100a00 */
[----:B------:R-:W-:-:S03]  /*c910*/  IMAD.WIDE R114, R71, 0x2, R198 ;  /* 0x0000000247727825 */ /* 0x000fc600078e02c6 */
[----:B------:R-:W-:Y:S01]  /*c920*/  STL.64 [R1+0xa88], R88 ;  /* 0x000a885801007387 */ /* 0x000fe20000100a00 */
[----:B------:R-:W-:-:S03]  /*c930*/  IMAD.WIDE R112, R71, 0x2, R200 ;  /* 0x0000000247707825 */ /* 0x000fc600078e02c8 */
[----:B------:R-:W-:Y:S01]  /*c940*/  STL.64 [R1+0xa78], R122 ;  /* 0x000a787a01007387 */ /* 0x000fe20000100a00 */
[----:B------:R-:W-:Y:S02]  /*c950*/  IMAD R74, R74, 0x7e, RZ ;  /* 0x0000007e4a4a7824 */ /* 0x000fe400078e02ff */
[C---:B------:R-:W-:Y:S01]  /*c960*/  IMAD.WIDE R110, R72.reuse, 0x2, R198 ;  /* 0x00000002486e7825 */ /* 0x040fe200078e02c6 */
[----:B------:R-:W-:Y:S01]  /*c970*/  STL.64 [R1+0xa70], R120 ;  /* 0x000a707801007387 */ /* 0x000fe20000100a00 */
[----:B------:R-:W-:Y:S02]  /*c980*/  PRMT R44, RZ, 0x7610, R44 ;  /* 0x00007610ff2c7816 */ /* 0x000fe4000000002c */
[----:B------:R-:W-:Y:S01]  /*c990*/  IMAD.WIDE R86, R72, 0x2, R200 ;  /* 0x0000000248567825 */ /* 0x000fe200078e02c8 */
[----:B------:R0:W4:Y:S01]  /*c9a0*/  @P1 LDG.E.U16 R11, desc[UR8][R108.64] ;  /* 0x000000086c0b1981 */ /* 0x000122000c1e1500 */
[----:B------:R-:W-:-:S03]  /*c9b0*/  PRMT R42, RZ, 0x7610, R42 ;  /* 0x00007610ff2a7816 */ /* 0x000fc6000000002a */
[----:B------:R-:W-:Y:S01]  /*c9c0*/  STL.64 [R1+0xa58], R118 ;  /* 0x000a587601007387 */ /* 0x000fe20000100a00 */
[----:B------:R-:W-:Y:S01]  /*c9d0*/  PRMT R41, RZ, 0x7610, R41 ;  /* 0x00007610ff297816 */ /* 0x000fe20000000029 */
[C-C-:B------:R-:W-:Y:S02]  /*c9e0*/  IMAD.WIDE R84, R74.reuse, 0x2, R198.reuse ;  /* 0x000000024a547825 */ /* 0x140fe400078e02c6 */
[----:B------:R1:W2:Y:S02]  /*c9f0*/  @P1 LDG.E.U16 R10, desc[UR8][R106.64] ;  /* 0x000000086a0a1981 */ /* 0x0002a4000c1e1500 */
[----:B0-----:R-:W-:Y:S02]  /*ca00*/  IMAD.WIDE R108, R73, 0x2, R198 ;  /* 0x00000002496c7825 */ /* 0x001fe400078e02c6 */
[----:B------:R-:W-:Y:S02]  /*ca10*/  STL.64 [R1+0xa50], R116 ;  /* 0x000a507401007387 */ /* 0x000fe40000100a00 */
[----:B------:R-:W-:-:S02]  /*ca20*/  IMAD.WIDE R82, R74, 0x2, R200 ;  /* 0x000000024a527825 */ /* 0x000fc400078e02c8 */
[----:B------:R-:W-:Y:S02]  /*ca30*/  STL.64 [R1+0xa38], R114 ;  /* 0x000a387201007387 */ /* 0x000fe40000100a00 */
[----:B-1----:R-:W-:Y:S02]  /*ca40*/  IMAD.WIDE R106, R73, 0x2, R200 ;  /* 0x00000002496a7825 */ /* 0x002fe400078e02c8 */
[----:B------:R-:W-:Y:S02]  /*ca50*/  STL.64 [R1+0xa30], R112 ;  /* 0x000a307001007387 */ /* 0x000fe40000100a00 */
[----:B------:R-:W-:Y:S02]  /*ca60*/  IMAD R76, R76, 0x57, RZ ;  /* 0x000000574c4c7824 */ /* 0x000fe400078e02ff */
[----:B------:R-:W-:Y:S01]  /*ca70*/  STL.64 [R1+0xa20], R110 ;  /* 0x000a206e01007387 */ /* 0x000fe20000100a00 */
[----:B------:R-:W-:-:S03]  /*ca80*/  IMAD R77, R77, 0x5f, RZ ;  /* 0x0000005f4d4d7824 */ /* 0x000fc600078e02ff */
[----:B------:R0:W-:Y:S01]  /*ca90*/  STL.64 [R1+0xa18], R86 ;  /* 0x000a185601007387 */ /* 0x0001e20000100a00 */
[----:B------:R-:W-:-:S03]  /*caa0*/  IMAD R78, R78, 0x67, RZ ;  /* 0x000000674e4e7824 */ /* 0x000fc600078e02ff */
[----:B------:R-:W-:Y:S04]  /*cab0*/  STL.64 [R1+0xa10], R108 ;  /* 0x000a106c01007387 */ /* 0x000fe80000100a00 */
[----:B------:R-:W-:Y:S04]  /*cac0*/  STL.64 [R1+0xa08], R106 ;  /* 0x000a086a01007387 */ /* 0x000fe80000100a00 */
[----:B------:R0:W2:Y:S01]  /*cad0*/  @P1 LDG.E.U16 R44, desc[UR8][R86.64] ;  /* 0x00000008562c1981 */ /* 0x0000a2000c1e1500 */
[----:B------:R-:W-:-:S03]  /*cae0*/  IMAD R79, R79, 0x6f, RZ ;  /* 0x0000006f4f4f7824 */ /* 0x000fc600078e02ff */
[----:B------:R1:W-:Y:S04]  /*caf0*/  STL.64 [R1+0x9d8], R84 ;  /* 0x0009d85401007387 */ /* 0x0003e80000100a00 */
[----:B------:R1:W2:Y:S01]  /*cb00*/  @P1 LDG.E.U16 R42, desc[UR8][R84.64] ;  /* 0x00000008542a1981 */ /* 0x0002a2000c1e1500 */
[----:B0-----:R-:W-:-:S03]  /*cb10*/  IMAD.WIDE R86, R75, 0x2, R200 ;  /* 0x000000024b567825 */ /* 0x001fc600078e02c8 */
[----:B------:R0:W-:Y:S01]  /*cb20*/  STL.64 [R1+0x9d0], R82 ;  /* 0x0009d05201007387 */ /* 0x0001e20000100a00 */
[----:B------:R-:W-:Y:S01]  /*cb30*/  PRMT R25, RZ, 0x7610, R25 ;  /* 0x00007610ff197816 */ /* 0x000fe20000000019 */
[--C-:B------:R-:W-:Y:S02]  /*cb40*/  IMAD.WIDE R74, R77, 0x2, R198.reuse ;  /* 0x000000024d4a7825 */ /* 0x100fe400078e02c6 */
[----:B------:R0:W2:Y:S02]  /*cb50*/  @P1 LDG.E.U16 R41, desc[UR8][R82.64] ;  /* 0x0000000852291981 */ /* 0x0000a4000c1e1500 */
[----:B-1----:R-:W-:Y:S01]  /*cb60*/  IMAD.WIDE R84, R76, 0x2, R198 ;  /* 0x000000024c547825 */ /* 0x002fe200078e02c6 */
[----:B------:R-:W-:Y:S01]  /*cb70*/  LEA R81, R81, -R81, 0x7 ;  /* 0x8000005151517211 */ /* 0x000fe200078e38ff */
[----:B------:R-:W-:Y:S02]  /*cb80*/  STL.64 [R1+0xa80], R86 ;  /* 0x000a805601007387 */ /* 0x000fe40000100a00 */
[----:B------:R-:W-:-:S04]  /*cb90*/  IMAD.WIDE R62, R77, 0x2, R200 ;  /* 0x000000024d3e7825 */ /* 0x000fc800078e02c8 */
[----:B0-----:R-:W-:Y:S01]  /*cba0*/  IMAD.WIDE R82, R76, 0x2, R200 ;  /* 0x000000024c527825 */ /* 0x001fe200078e02c8 */
[----:B------:R-:W-:Y:S03]  /*cbb0*/  STL.64 [R1+0xa68], R84 ;  /* 0x000a685401007387 */ /* 0x000fe60000100a00 */
[----:B---3--:R-:W-:Y:S02]  /*cbc0*/  IMAD R80, R80, 0x77, RZ ;  /* 0x0000007750507824 */ /* 0x008fe400078e02ff */
[C---:B------:R-:W-:Y:S01]  /*cbd0*/  IMAD.WIDE R26, R78.reuse, 0x2, R198 ;  /* 0x000000024e1a7825 */ /* 0x040fe200078e02c6 */
[----:B------:R-:W-:Y:S03]  /*cbe0*/  STL.64 [R1+0xa60], R82 ;  /* 0x000a605201007387 */ /* 0x000fe60000100a00 */
[----:B------:R-:W-:Y:S01]  /*cbf0*/  IMAD.WIDE R72, R78, 0x2, R200 ;  /* 0x000000024e487825 */ /* 0x000fe200078e02c8 */
[----:B------:R-:W-:Y:S03]  /*cc00*/  STL.64 [R1+0xa48], R74 ;  /* 0x000a484a01007387 */ /* 0x000fe60000100a00 */
[----:B------:R-:W-:Y:S01]  /*cc10*/  IMAD.WIDE R70, R79, 0x2, R198 ;  /* 0x000000024f467825 */ /* 0x000fe200078e02c6 */
[----:B------:R0:W-:Y:S01]  /*cc20*/  STL.64 [R1+0xa40], R62 ;  /* 0x000a403e01007387 */ /* 0x0001e20000100a00 */
[----:B------:R-:W-:-:S02]  /*cc30*/  PRMT R20, RZ, 0x7610, R20 ;  /* 0x00007610ff147816 */ /* 0x000fc40000000014 */
[----:B------:R-:W-:Y:S01]  /*cc40*/  IMAD.WIDE R68, R79, 0x2, R200 ;  /* 0x000000024f447825 */ /* 0x000fe200078e02c8 */
[----:B------:R-:W1:Y:S03]  /*cc50*/  S2R R244, SR_CTAID.Y ;  /* 0x0000000000f47919 */ /* 0x000e660000002600 */
[C---:B------:R-:W-:Y:S01]  /*cc60*/  IMAD.WIDE R66, R80.reuse, 0x2, R198 ;  /* 0x0000000250427825 */ /* 0x040fe200078e02c6 */
[----:B------:R-:W-:Y:S03]  /*cc70*/  STL.64 [R1+0xa28], R26 ;  /* 0x000a281a01007387 */ /* 0x000fe60000100a00 */
[----:B------:R-:W-:Y:S01]  /*cc80*/  IMAD.WIDE R64, R80, 0x2, R200 ;  /* 0x0000000250407825 */ /* 0x000fe200078e02c8 */
[----:B------:R0:W3:Y:S04]  /*cc90*/  @P1 LDG.E.U16 R25, desc[UR8][R62.64] ;  /* 0x000000083e191981 */ /* 0x0000e8000c1e1500 */
[----:B------:R-:W-:Y:S04]  /*cca0*/  STL.64 [R1+0x9c8], R72 ;  /* 0x0009c84801007387 */ /* 0x000fe80000100a00 */
[----:B------:R-:W-:Y:S01]  /*ccb0*/  STL.64 [R1+0x9c0], R70 ;  /* 0x0009c04601007387 */ /* 0x000fe20000100a00 */
[----:B0-----:R-:W-:-:S03]  /*ccc0*/  IMAD.WIDE R62, R81, 0x2, R198 ;  /* 0x00000002513e7825 */ /* 0x001fc600078e02c6 */
[----:B------:R-:W-:Y:S04]  /*ccd0*/  STL.64 [R1+0x9b8], R68 ;  /* 0x0009b84401007387 */ /* 0x000fe80000100a00 */
[----:B------:R-:W-:Y:S04]  /*cce0*/  STL.64 [R1+0x9b0], R66 ;  /* 0x0009b04201007387 */ /* 0x000fe80000100a00 */
[----:B------:R-:W-:Y:S04]  /*ccf0*/  STL.64 [R1+0x9a8], R64 ;  /* 0x0009a84001007387 */ /* 0x000fe80000100a00 */
[----:B------:R0:W-:Y:S04]  /*cd00*/  STL.64 [R1+0x9a0], R62 ;  /* 0x0009a03e01007387 */ /* 0x0001e80000100a00 */
[----:B------:R0:W3:Y:S02]  /*cd10*/  @P1 LDG.E.U16 R20, desc[UR8][R62.64] ;  /* 0x000000083e141981 */ /* 0x0000e4000c1e1500 */
[----:B0-----:R-:W1:Y:S01]  /*cd20*/  LDC R63, c[0x0][0x3d0] ;  /* 0x0000f400ff3f7b82 */ /* 0x001e620000000800 */
[----:B------:R-:W-:-:S02]  /*cd30*/  PRMT R24, RZ, 0x7610, R24 ;  /* 0x00007610ff187816 */ /* 0x000fc40000000018 */
[----:B------:R-:W-:-:S04]  /*cd40*/  PRMT R18, RZ, 0x7610, R18 ;  /* 0x00007610ff127816 */ /* 0x000fc80000000012 */
[----:B------:R0:W3:Y:S01]  /*cd50*/  @P1 LDG.E.U16 R24, desc[UR8][R26.64] ;  /* 0x000000081a181981 */ /* 0x0000e2000c1e1500 */
[----:B------:R-:W1:Y:S01]  /*cd60*/  LDC R62, c[0x0][0x3d4] ;  /* 0x0000f500ff3e7b82 */ /* 0x000e620000000800 */
[----:B0-----:R-:W-:-:S04]  /*cd70*/  IMAD.WIDE R26, R81, 0x2, R200 ;  /* 0x00000002511a7825 */ /* 0x001fc800078e02c8 */
[----:B-1----:R-:W-:Y:S01]  /*cd80*/  IMAD R63, R244, R63, RZ ;  /* 0x0000003ff43f7224 */ /* 0x002fe200078e02ff */
[----:B------:R0:W3:Y:S01]  /*cd90*/  @P1 LDG.E.U16 R18, desc[UR8][R26.64] ;  /* 0x000000081a121981 */ /* 0x0000e2000c1e1500 */
[----:B------:R-:W1:Y:S03]  /*cda0*/  S2R R244, SR_TID.X ;  /* 0x0000000000f47919 */ /* 0x000e660000002100 */
[----:B------:R0:W-:Y:S02]  /*cdb0*/  STL.64 [R1+0x998], R26 ;  /* 0x0009981a01007387 */ /* 0x0001e40000100a00 */
[----:B0-----:R-:W0:Y:S01]  /*cdc0*/  LDC.64 R26, c[0x0][0x390] ;  /* 0x0000e400ff1a7b82 */ /* 0x001e220000000a00 */
[----:B------:R-:W-:Y:S01]  /*cdd0*/  IMAD R62, R202, R62, RZ ;  /* 0x0000003eca3e7224 */ /* 0x000fe200078e02ff */
[----:B------:R-:W-:Y:S01]  /*cde0*/  STS.U16 [R13+UR4+0x10300], R32 ;  /* 0x010300200d007988 */ /* 0x000fe20008000404 */
[----:B------:R-:W-:-:S02]  /*cdf0*/  PRMT R61, RZ, 0x7610, R61 ;  /* 0x00007610ff3d7816 */ /* 0x000fc4000000003d */
[----:B------:R-:W-:Y:S01]  /*ce00*/  PRMT R60, RZ, 0x7610, R60 ;  /* 0x00007610ff3c7816 */ /* 0x000fe2000000003c */
[----:B------:R0:W-:Y:S01]  /*ce10*/  STS.U16 [R13+UR4+0x18300], R33 ;  /* 0x018300210d007988 */ /* 0x0001e20008000404 */
[----:B------:R-:W-:Y:S02]  /*ce20*/  PRMT R59, RZ, 0x7610, R59 ;  /* 0x00007610ff3b7816 */ /* 0x000fe4000000003b */
[----:B------:R-:W-:Y:S01]  /*ce30*/  PRMT R58, RZ, 0x7610, R58 ;  /* 0x00007610ff3a7816 */ /* 0x000fe2000000003a */
[----:B------:R0:W-:Y:S01]  /*ce40*/  STS.U16 [R13+UR4+0x18f00], R7 ;  /* 0x018f00070d007988 */ /* 0x0001e20008000404 */
[----:B------:R-:W-:Y:S02]  /*ce50*/  PRMT R57, RZ, 0x7610, R57 ;  /* 0x00007610ff397816 */ /* 0x000fe40000000039 */
[----:B------:R-:W-:Y:S01]  /*ce60*/  PRMT R56, RZ, 0x7610, R56 ;  /* 0x00007610ff387816 */ /* 0x000fe20000000038 */
[----:B------:R-:W3:Y:S01]  /*ce70*/  @P1 LDG.E.U16 R61, desc[UR8][R144.64] ;  /* 0x00000008903d1981 */ /* 0x000ee2000c1e1500 */
[----:B------:R-:W-:-:S02]  /*ce80*/  PRMT R55, RZ, 0x7610, R55 ;  /* 0x00007610ff377816 */ /* 0x000fc40000000037 */
[----:B------:R-:W-:Y:S01]  /*ce90*/  PRMT R54, RZ, 0x7610, R54 ;  /* 0x00007610ff367816 */ /* 0x000fe20000000036 */
[----:B------:R-:W4:Y:S01]  /*cea0*/  @P1 LDG.E.U16 R60, desc[UR8][R142.64] ;  /* 0x000000088e3c1981 */ /* 0x000f22000c1e1500 */
[----:B------:R-:W-:Y:S02]  /*ceb0*/  PRMT R53, RZ, 0x7610, R53 ;  /* 0x00007610ff357816 */ /* 0x000fe40000000035 */
[----:B------:R-:W-:Y:S01]  /*cec0*/  PRMT R52, RZ, 0x7610, R52 ;  /* 0x00007610ff347816 */ /* 0x000fe20000000034 */
[----:B------:R-:W4:Y:S01]  /*ced0*/  @P1 LDG.E.U16 R59, desc[UR8][R140.64] ;  /* 0x000000088c3b1981 */ /* 0x000f22000c1e1500 */
[----:B------:R-:W-:Y:S02]  /*cee0*/  PRMT R51, RZ, 0x7610, R51 ;  /* 0x00007610ff337816 */ /* 0x000fe40000000033 */
[----:B------:R-:W-:Y:S01]  /*cef0*/  PRMT R50, RZ, 0x7610, R50 ;  /* 0x00007610ff327816 */ /* 0x000fe20000000032 */
[----:B------:R-:W4:Y:S01]  /*cf00*/  @P1 LDG.E.U16 R58, desc[UR8][R138.64] ;  /* 0x000000088a3a1981 */ /* 0x000f22000c1e1500 */
        /* <DEDUP_REMOVED lines=21> */
[----:B0-----:R-:W-:Y:S02]  /*d060*/  PRMT R33, RZ, 0x7610, R33 ;  /* 0x00007610ff217816 */ /* 0x001fe40000000021 */
        /* <DEDUP_REMOVED lines=15> */
[C---:B------:R-:W-:Y:S01]  /*d160*/  SHF.L.U32 R202, R62.reuse, 0x1, RZ ;  /* 0x000000013eca7819 */ /* 0x040fe200000006ff */
[----:B------:R-:W4:Y:S01]  /*d170*/  @P1 LDG.E.U16 R45, desc[UR8][R110.64] ;  /* 0x000000086e2d1981 */ /* 0x000f22000c1e1500 */
[C---:B------:R-:W-:Y:S01]  /*d180*/  SHF.L.U32 R203, R63.reuse, 0x1, RZ ;  /* 0x000000013fcb7819 */ /* 0x040fe200000006ff */
[----:B------:R-:W-:Y:S01]  /*d190*/  IMAD.HI R62, R62, 0x2, RZ ;  /* 0x000000023e3e7827 */ /* 0x000fe200078e02ff */
[----:B-1----:R-:W-:Y:S01]  /*d1a0*/  SHF.R.U32.HI R244, RZ, 0x5, R244 ;  /* 0x00000005fff47819 */ /* 0x002fe200000116f4 */
[----:B------:R-:W4:Y:S01]  /*d1b0*/  @P1 LDG.E.U16 R19, desc[UR8][R108.64] ;  /* 0x000000086c131981 */ /* 0x000f22000c1e1500 */
[----:B------:R-:W-:Y:S01]  /*d1c0*/  IADD3 R202, P3, P4, R202, R26, R203 ;  /* 0x0000001acaca7210 */ /* 0x000fe20007c7e0cb */
[----:B------:R-:W-:Y:S02]  /*d1d0*/  IMAD.HI R63, R63, 0x2, RZ ;  /* 0x000000023f3f7827 */ /* 0x000fe400078e02ff */
[----:B------:R-:W4:Y:S04]  /*d1e0*/  @P1 LDG.E.U16 R43, desc[UR8][R106.64] ;  /* 0x000000086a2b1981 */ /* 0x000f28000c1e1500 */
        /* <DEDUP_REMOVED lines=17> */
[----:B------:R-:W4:Y:S01]  /*d300*/  @P1 LDG.E.U16 R21, desc[UR8][R64.64] ;  /* 0x0000000840151981 */ /* 0x000f22000c1e1500 */
[----:B------:R-:W-:-:S02]  /*d310*/  IADD3.X R203, PT, PT, R62, R27, R63, P3, P4 ;  /* 0x0000001b3ecb7210 */ /* 0x000fc40001fe843f */
[----:B------:R-:W-:Y:S02]  /*d320*/  ISETP.EQ.U32.AND P3, PT, R244, RZ, P1 ;  /* 0x000000fff400720c */ /* 0x000fe40000f62070 */
[----:B------:R-:W4:Y:S01]  /*d330*/  LDL R244, [R1+0x1068] ;  /* 0x0010680001f47983 */ /* 0x000f220000100800 */
[----:B------:R-:W-:-:S04]  /*d340*/  @!UP0 UIADD3 UR10, UPT, UPT, -UR10, 0x100000, URZ ;  /* 0x001000000a0a8890 */ /* 0x000fc8000fffe1ff */
[----:B------:R-:W-:Y:S02]  /*d350*/  @!UP0 USHF.L.U32 UR11, UR10, 0xb, URZ ;  /* 0x0000000b0a0b8899 */ /* 0x000fe400080006ff */
[----:B------:R-:W-:Y:S01]  /*d360*/  @!UP0 USHF.L.U32 UR10, UR10, 0x1, URZ ;  /* 0x000000010a0a8899 */ /* 0x000fe200080006ff */
[----:B------:R0:W-:Y:S01]  /*d370*/  STS.U16 [R13+UR4+0x19300], R15 ;  /* 0x0193000f0d007988 */ /* 0x0001e20008000404 */
[----:B------:R-:W-:-:S03]  /*d380*/  VOTEU.ALL UP1, P2 ;  /* 0x0000000000ff7886 */ /* 0x000fc60001020000 */
[----:B------:R1:W-:Y:S01]  /*d390*/  STS.U16 [R13+UR4+0x11300], R16 ;  /* 0x011300100d007988 */ /* 0x0003e20008000404 */
[----:B0-----:R-:W-:-:S03]  /*d3a0*/  LOP3.LUT R15, R204, 0x70, RZ, 0x3c, !PT ;  /* 0x00000070cc0f7812 */ /* 0x001fc600078e3cff */
[----:B--2---:R1:W-:Y:S04]  /*d3b0*/  STS.U16 [R13+UR4+0x1b700], R44 ;  /* 0x01b7002c0d007988 */ /* 0x0043e80008000404 */
[----:B------:R1:W-:Y:S04]  /*d3c0*/  STS.U16 [R13+UR4+0x13f00], R42 ;  /* 0x013f002a0d007988 */ /* 0x0003e80008000404 */
[----:B------:R1:W-:Y:S01]  /*d3d0*/  STS.U16 [R13+UR4+0x1bf00], R41 ;  /* 0x01bf00290d007988 */ /* 0x0003e20008000404 */
[----:B------:R-:W-:Y:S01]  /*d3e0*/  UIADD3 UR74, UPT, UPT, UR5, 0x100, URZ ;  /* 0x00000100054a7890 */ /* 0x000fe2000fffe0ff */
[----:B------:R-:W-:-:S02]  /*d3f0*/  PRMT R132, RZ, 0x7610, R132 ;  /* 0x00007610ff847816 */ /* 0x000fc40000000084 */
[----:B---3--:R1:W-:Y:S04]  /*d400*/  STS.U16 [R13+UR4+0x11700], R61 ;  /* 0x0117003d0d007988 */ /* 0x0083e80008000404 */
[----:B----4-:R1:W-:Y:S04]  /*d410*/  STS.U16 [R13+UR4+0x19700], R60 ;  /* 0x0197003c0d007988 */ /* 0x0103e80008000404 */
[----:B------:R1:W-:Y:S04]  /*d420*/  STS.U16 [R13+UR4+0x11b00], R59 ;  /* 0x011b003b0d007988 */ /* 0x0003e80008000404 */
        /* <DEDUP_REMOVED lines=47> */
[----:B------:R1:W-:Y:S01]  /*d720*/  STS.U16 [R15+UR4+0x1bf80], R18 ;  /* 0x01bf80120f007988 */ /* 0x0003e20008000404 */
[----:B------:R0:W-:Y:S06]  /*d730*/  MEMBAR.ALL.CTA ;  /* 0x0000000000007992 */ /* 0x0001ec0000008000 */
[----:B0-----:R-:W-:Y:S04]  /*d740*/  FENCE.VIEW.ASYNC.S ;  /* 0x00000000000073c6 */ /* 0x001fe80000000000 */
[----:B------:R-:W0:Y:S02]  /*d750*/  FENCE.VIEW.ASYNC.S ;  /* 0x00000000000073c6 */ /* 0x000e240000000000 */
[----:B0-----:R1:W0:Y:S01]  /*d760*/  @!UP1 SYNCS.EXCH.64 URZ, [UR4+0x20000], UR10 ;  /* 0x0200000a04ff95b2 */ /* 0x0012220008000100 */
[----:B------:R-:W-:Y:S01]  /*d770*/  IADD3 R206, PT, PT, R244, 0x20000, RZ ;  /* 0x00020000f4ce7810 */ /* 0x000fe20007ffe0ff */
[----:B0-----:R-:W-:Y:S06]  /*d780*/  BAR.SYNC.DEFER_BLOCKING 0x0 ;  /* 0x0000000000007b1d */ /* 0x001fec0000010000 */
[----:B-1----:R-:W-:Y:S05]  /*d790*/  @!P3 BRA `(.L_x_6) ;  /* 0x0000000400bcb947 */ /* 0x002fea0003800000 */
[----:B------:R-:W-:Y:S02]  /*d7a0*/  MOV R4, UR4 ;  /* 0x0000000400047c02 */ /* 0x000fe40008000f00 */
[----:B------:R-:W-:Y:S01]  /*d7b0*/  ELECT P4, URZ, PT ;  /* 0x0000000000ff782f */ /* 0x000fe20003880000 */
[----:B------:R-:W-:Y:S01]  /*d7c0*/  HFMA2 R207, -RZ, RZ, 0, 0 ;  /* 0x00000000ffcf7431 */ /* 0x000fe200000001ff */
[----:B------:R-:W-:Y:S01]  /*d7d0*/  UMOV UR76, 0x0 ;  /* 0x00000000004c7882 */ /* 0x000fe20000000000 */
[----:B------:R-:W-:Y:S01]  /*d7e0*/  SHF.R.U32.HI R4, RZ, 0x4, R4 ;  /* 0x00000004ff047819 */ /* 0x000fe20000011604 */
[----:B------:R-:W-:Y:S01]  /*d7f0*/  UMOV UR77, 0x8208490 ;  /* 0x08208490004d7882 */ /* 0x000fe20000000000 */
[----:B------:R-:W-:Y:S01]  /*d800*/  UMOV UR24, 0x0 ;  /* 0x0000000000187882 */ /* 0x000fe20000000000 */
[----:B------:R-:W-:Y:S01]  /*d810*/  UMOV UR25, 0x8208490 ;  /* 0x0820849000197882 */ /* 0x000fe20000000000 */
[----:B------:R-:W-:Y:S01]  /*d820*/  SGXT.U32 R4, R4, 0xe ;  /* 0x0000000e0404781a */ /* 0x000fe20000000000 */
[----:B------:R-:W-:Y:S01]  /*d830*/  UMOV UR48, 0x0 ;  /* 0x0000000000307882 */ /* 0x000fe20000000000 */
[----:B------:R-:W-:Y:S01]  /*d840*/  UMOV UR49, 0x8208490 ;  /* 0x0820849000317882 */ /* 0x000fe20000000000 */
[----:B------:R-:W-:Y:S01]  /*d850*/  UMOV UR66, 0x0 ;  /* 0x0000000000427882 */ /* 0x000fe20000000000 */
[C---:B------:R-:W-:Y:S01]  /*d860*/  LOP3.LUT R5, R4.reuse, 0x8000000, RZ, 0xfc, !PT ;  /* 0x0800000004057812 */ /* 0x040fe200078efcff */
[----:B------:R-:W-:Y:S01]  /*d870*/  UMOV UR67, 0x8208490 ;  /* 0x0820849000437882 */ /* 0x000fe20000000000 */
[----:B------:R-:W-:Y:S01]  /*d880*/  IADD3 R4, P5, PT, R4, 0x8000080, RZ ;  /* 0x0800008004047810 */ /* 0x000fe20007fbe0ff */
[----:B------:R-:W-:Y:S01]  /*d890*/  UMOV UR64, 0x0 ;  /* 0x0000000000407882 */ /* 0x000fe20000000000 */
[----:B------:R-:W-:Y:S01]  /*d8a0*/  R2UR UR10, R5 ;  /* 0x00000000050a72ca */ /* 0x000fe200000e0000 */
[----:B------:R-:W-:Y:S01]  /*d8b0*/  UMOV UR65, 0x8208490 ;  /* 0x0820849000417882 */ /* 0x000fe20000000000 */
[----:B------:R-:W-:Y:S01]  /*d8c0*/  R2UR UR18, R4 ;  /* 0x00000000041272ca */ /* 0x000fe200000e0000 */
[----:B------:R-:W-:Y:S01]  /*d8d0*/  UMOV UR50, 0x0 ;  /* 0x0000000000327882 */ /* 0x000fe20000000000 */
[----:B------:R-:W-:Y:S01]  /*d8e0*/  @P4 MOV R5, 0x40004040 ;  /* 0x4000404000054802 */ /* 0x000fe20000000f00 */
[----:B------:R-:W-:Y:S01]  /*d8f0*/  UMOV UR51, 0x8208490 ;  /* 0x0820849000337882 */ /* 0x000fe20000000000 */
[----:B------:R-:W-:Y:S01]  /*d900*/  MOV.SPILL R0, UR7 ;  /* 0x0000000700007c02 */ /* 0x000fe20009000f00 */
[----:B------:R-:W-:Y:S01]  /*d910*/  UMOV UR7, 0x8208490 ;  /* 0x0820849000077882 */ /* 0x000fe20000000000 */
[C---:B------:R-:W-:Y:S01]  /*d920*/  @P4 R2UR UR17, R5.reuse ;  /* 0x00000000051142ca */ /* 0x040fe200000e0000 */
[----:B------:R-:W-:Y:S01]  /*d930*/  UMOV UR44, 0x0 ;  /* 0x00000000002c7882 */ /* 0x000fe20000000000 */
[----:B------:R-:W-:Y:S01]  /*d940*/  @P4 R2UR UR73, R5 ;  /* 0x00000000054942ca */ /* 0x000fe200000e0000 */
[----:B------:R-:W-:Y:S01]  /*d950*/  UMOV UR45, 0x8208490 ;  /* 0x08208490002d7882 */ /* 0x000fe20000000000 */
[----:B------:R-:W-:Y:S01]  /*d960*/  MOV.SPILL R6, UR6 ;  /* 0x0000000600067c02 */ /* 0x000fe20009000f00 */
[----:B------:R-:W-:Y:S01]  /*d970*/  UMOV UR6, 0x0 ;  /* 0x0000000000067882 */ /* 0x000fe20000000000 */
[----:B------:R-:W-:Y:S01]  /*d980*/  MOV R4, UR10 ;  /* 0x0000000a00047c02 */ /* 0x000fe20008000f00 */
[----:B------:R-:W-:Y:S01]  /*d990*/  UMOV UR40, 0x0 ;  /* 0x0000000000287882 */ /* 0x000fe20000000000 */
[----:B------:R-:W-:Y:S01]  /*d9a0*/  UMOV UR41, 0x8208490 ;  /* 0x0820849000297882 */ /* 0x000fe20000000000 */
[----:B------:R-:W-:Y:S01]  /*d9b0*/  UMOV UR36, 0x0 ;  /* 0x0000000000247882 */ /* 0x000fe20000000000 */
[----:B------:R-:W-:Y:S01]  /*d9c0*/  @P4 R2UR UR16, R4 ;  /* 0x00000000041042ca */ /* 0x000fe200000e0000 */
[----:B------:R-:W-:Y:S01]  /*d9d0*/  UMOV UR37, 0x8208490 ;  /* 0x0820849000257882 */ /* 0x000fe20000000000 */
[----:B------:R-:W-:Y:S01]  /*d9e0*/  IADD3 R4, PT, PT, R244, 0x10000, RZ ;  /* 0x00010000f4047810 */ /* 0x000fe20007ffe0ff */
[----:B------:R-:W-:Y:S01]  /*d9f0*/  UMOV UR32, 0x0 ;  /* 0x0000000000207882 */ /* 0x000fe20000000000 */
[----:B------:R-:W-:Y:S01]  /*da00*/  UMOV UR33, 0x8208490 ;  /* 0x0820849000217882 */ /* 0x000fe20000000000 */
[----:B------:R-:W-:Y:S01]  /*da10*/  UMOV UR26, 0x0 ;  /* 0x00000000001a7882 */ /* 0x000fe20000000000 */
[----:B------:R-:W-:Y:S01]  /*da20*/  SHF.R.U32.HI R4, RZ, 0x4, R4 ;  /* 0x00000004ff047819 */ /* 0x000fe20000011604 */
[----:B------:R-:W-:Y:S01]  /*da30*/  UMOV UR27, 0x8208490 ;  /* 0x08208490001b7882 */ /* 0x000fe20000000000 */
[----:B------:R-:W-:Y:S01]  /*da40*/  UMOV UR20, 0x0 ;  /* 0x0000000000147882 */ /* 0x000fe20000000000 */
[----:B------:R-:W-:Y:S01]  /*da50*/  UMOV UR21, 0x8208490 ;  /* 0x0820849000157882 */ /* 0x000fe20000000000 */
[----:B------:R-:W-:Y:S01]  /*da60*/  SGXT.U32 R4, R4, 0xe ;  /* 0x0000000e0404781a */ /* 0x000fe20000000000 */
[----:B------:R-:W-:Y:S01]  /*da70*/  UMOV UR14, 0x0 ;  /* 0x00000000000e7882 */ /* 0x000fe20000000000 */
[----:B------:R-:W-:-:S02]  /*da80*/  UMOV UR15, 0x8208490 ;  /* 0x08208490000f7882 */ /* 0x000fc40000000000 */
[C---:B------:R-:W-:Y:S02]  /*da90*/  R2UR UR10, R4.reuse ;  /* 0x00000000040a72ca */ /* 0x040fe400000e0000 */
[----:B------:R-:W-:-:S04]  /*daa0*/  IADD3 R4, P6, PT, R4, 0x2, RZ ;  /* 0x0000000204047810 */ /* 0x000fc80007fde0ff */
[----:B------:R-:W-:-:S07]  /*dab0*/  R2UR UR12, R4 ;  /* 0x00000000040c72ca */ /* 0x000fce00000e0000 */
[----:B------:R-:W-:-:S04]  /*dac0*/  MOV R4, UR10 ;  /* 0x0000000a00047c02 */ /* 0x000fc80008000f00 */
[----:B------:R-:W-:Y:S02]  /*dad0*/  @P4 R2UR UR72, R4 ;  /* 0x00000000044842ca */ /* 0x000fe400000e0000 */
[----:B------:R-:W-:-:S04]  /*dae0*/  @P4 MOV R4, R206 ;  /* 0x000000ce00044202 */ /* 0x000fc80000000f00 */
[----:B------:R-:W-:Y:S02]  /*daf0*/  @P4 R2UR UR10, R4 ;  /* 0x00000000040a42ca */ /* 0x000fe400000e0000 */
[----:B------:R-:W-:-:S06]  /*db00*/  CS2R R4, SRZ ;  /* 0x0000000000047805 */ /* 0x000fcc000001ff00 */
[----:B------:R-:W-:Y:S01]  /*db10*/  IADD3.X R4, PT, PT, R4, 0x40004040, RZ, P5, !PT ;  /* 0x4000404004047810 */ /* 0x000fe20002ffe4ff */
[----:B------:R-:W-:Y:S01]  /*db20*/  UTCHMMA gdesc[UR16], gdesc[UR72], tmem[UR74], tmem[UR76], idesc[UR77], !UPT ;  /* 0x00ff4c48100075ea */ /* 0x000fe2000f80004a */
[----:B------:R-:W-:Y:S02]  /*db30*/  IADD3.X R5, PT, PT, R5, 0x40004040, RZ, P6, !PT ;  /* 0x4000404005057810 */ /* 0x000fe400037fe4ff */
[----:B------:R-:W-:Y:S02]  /*db40*/  R2UR UR19, R4 ;  /* 0x00000000041372ca */ /* 0x000fe400000e0000 */
[----:B------:R-:W-:-:S11]  /*db50*/  R2UR UR13, R5 ;  /* 0x00000000050d72ca */ /* 0x000fd600000e0000 */
[----:B------:R-:W-:Y:S02]  /*db60*/  UIADD3.64 UR54, UPT, UPT, UR18, 0x80, URZ ;  /* 0x0000008012367897 */ /* 0x000fe4000fffe0ff */
[----:B------:R-:W-:Y:S02]  /*db70*/  UIADD3.64 UR58, UPT, UPT, UR12, 0x2, URZ ;  /* 0x000000020c3a7897 */ /* 0x000fe4000fffe0ff */
[----:B------:R0:W-:Y:S01]  /*db80*/  UTCHMMA gdesc[UR18], gdesc[UR12], tmem[UR74], tmem[UR24], idesc[UR25], UPT ;  /* 0x00ff180c120075ea */ /* 0x0001e2000b80004a */
[----:B------:R-:W-:Y:S02]  /*db90*/  UIADD3.64 UR68, UPT, UPT, UR18, 0x100, URZ ;  /* 0x0000010012447897 */ /* 0x000fe4000fffe0ff */
[----:B------:R-:W-:Y:S02]  /*dba0*/  UIADD3.64 UR70, UPT, UPT, UR12, 0x4, URZ ;  /* 0x000000040c467897 */ /* 0x000fe4000fffe0ff */
[----:B------:R-:W-:Y:S02]  /*dbb0*/  UIADD3.64 UR60, UPT, UPT, UR18, 0x180, URZ ;  /* 0x00000180123c7897 */ /* 0x000fe4000fffe0ff */
[----:B------:R-:W-:Y:S01]  /*dbc0*/  UIADD3.64 UR62, UPT, UPT, UR12, 0x3fe, URZ ;  /* 0x000003fe0c3e7897 */ /* 0x000fe2000fffe0ff */
[----:B------:R1:W-:Y:S01]  /*dbd0*/  UTCHMMA gdesc[UR54], gdesc[UR58], tmem[UR74], tmem[UR48], idesc[UR49], UPT ;  /* 0x00ff303a360075ea */ /* 0x0003e2000b80004a */
[----:B------:R-:W-:-:S02]  /*dbe0*/  UIADD3.64 UR30, UPT, UPT, UR18, 0x200, URZ ;  /* 0x00000200121e7897 */ /* 0x000fc4000fffe0ff */
[----:B0-----:R-:W-:Y:S01]  /*dbf0*/  UIADD3.64 UR24, UPT, UPT, UR12, 0x400, URZ ;  /* 0x000004000c187897 */ /* 0x001fe2000fffe0ff */
[----:B------:R0:W-:Y:S01]  /*dc00*/  UTCHMMA gdesc[UR68], gdesc[UR70], tmem[UR74], tmem[UR66], idesc[UR67], UPT ;  /* 0x00ff4246440075ea */ /* 0x0001e2000b80004a */
[----:B------:R-:W-:Y:S02]  /*dc10*/  UIADD3.64 UR56, UPT, UPT, UR18, 0x280, URZ ;  /* 0x0000028012387897 */ /* 0x000fe4000fffe0ff */
[----:B------:R-:W-:Y:S01]  /*dc20*/  UIADD3.64 UR52, UPT, UPT, UR18, 0x300, URZ ;  /* 0x0000030012347897 */ /* 0x000fe2000fffe0ff */
[----:B------:R-:W-:Y:S01]  /*dc30*/  UTCHMMA gdesc[UR60], gdesc[UR62], tmem[UR74], tmem[UR64], idesc[UR65], UPT ;  /* 0x00ff403e3c0075ea */ /* 0x000fe2000b80004a */
[----:B------:R-:W-:Y:S02]  /*dc40*/  UIADD3.64 UR46, UPT, UPT, UR18, 0x380, URZ ;  /* 0x00000380122e7897 */ /* 0x000fe4000fffe0ff */
[----:B-1----:R-:W-:Y:S01]  /*dc50*/  UIADD3.64 UR58, UPT, UPT, UR12, 0x402, URZ ;  /* 0x000004020c3a7897 */ /* 0x002fe2000fffe0ff */
[----:B------:R1:W-:Y:S01]  /*dc60*/  UTCHMMA gdesc[UR30], gdesc[UR24], tmem[UR74], tmem[UR6], idesc[UR7], UPT ;  /* 0x00ff06181e0075ea */ /* 0x0003e2000b80004a */
[----:B------:R-:W-:-:S02]  /*dc70*/  UIADD3.64 UR54, UPT, UPT, UR12, 0x404, URZ ;  /* 0x000004040c367897 */ /* 0x000fc4000fffe0ff */
[----:B------:R-:W-:Y:S02]  /*dc80*/  UIADD3.64 UR48, UPT, UPT, UR12, 0x7fe, URZ ;  /* 0x000007fe0c307897 */ /* 0x000fe4000fffe0ff */
[----:B------:R-:W-:Y:S02]  /*dc90*/  UIADD3.64 UR42, UPT, UPT, UR18, 0x400, URZ ;  /* 0x00000400122a7897 */ /* 0x000fe4000fffe0ff */
[----:B0-----:R-:W-:Y:S02]  /*dca0*/  UIADD3.64 UR66, UPT, UPT, UR12, 0x800, URZ ;  /* 0x000008000c427897 */ /* 0x001fe4000fffe0ff */
[----:B------:R-:W-:Y:S01]  /*dcb0*/  UIADD3.64 UR38, UPT, UPT, UR18, 0x480, URZ ;  /* 0x0000048012267897 */ /* 0x000fe2000fffe0ff */
[----:B-1----:R-:W-:Y:S01]  /*dcc0*/  R2UR.FILL UR7, R0 ;  /* 0x00000000000772ca */ /* 0x002fe200004e0000 */
[----:B------:R-:W-:Y:S01]  /*dcd0*/  UIADD3.64 UR76, UPT, UPT, UR12, 0x802, URZ ;  /* 0x000008020c4c7897 */ /* 0x000fe2000fffe0ff */
[----:B------:R-:W-:Y:S01]  /*dce0*/  R2UR.FILL UR6, R6 ;  /* 0x00000000060672ca */ /* 0x000fe200004e0000 */
[----:B------:R-:W-:-:S02]  /*dcf0*/  UIADD3.64 UR34, UPT, UPT, UR18, 0x500, URZ ;  /* 0x0000050012227897 */ /* 0x000fc4000fffe0ff */
[----:B------:R-:W-:Y:S02]  /*dd00*/  UIADD3.64 UR72, UPT, UPT, UR12, 0x804, URZ ;  /* 0x000008040c487897 */ /* 0x000fe4000fffe0ff */
[----:B------:R-:W-:Y:S02]  /*dd10*/  UIADD3.64 UR28, UPT, UPT, UR18, 0x580, URZ ;  /* 0x00000580121c7897 */ /* 0x000fe4000fffe0ff */
[----:B------:R-:W-:Y:S02]  /*dd20*/  UIADD3.64 UR64, UPT, UPT, UR12, 0xbfe, URZ ;  /* 0x00000bfe0c407897 */ /* 0x000fe4000fffe0ff */
[----:B------:R-:W-:Y:S02]  /*dd30*/  UIADD3.64 UR22, UPT, UPT, UR18, 0x600, URZ ;  /* 0x0000060012167897 */ /* 0x000fe4000fffe0ff */
[----:B------:R-:W-:Y:S01]  /*dd40*/  UIADD3.64 UR62, UPT, UPT, UR12, 0xc00, URZ ;  /* 0x00000c000c3e7897 */ /* 0x000fe2000fffe0ff */
[----:B------:R-:W-:Y:S01]  /*dd50*/  UMOV UR68, 0x0 ;  /* 0x0000000000447882 */ /* 0x000fe20000000000 */
[----:B------:R-:W-:Y:S01]  /*dd60*/  UMOV UR69, 0x8208490 ;  /* 0x0820849000457882 */ /* 0x000fe20000000000 */
[----:B------:R-:W-:Y:S01]  /*dd70*/  UIADD3.64 UR16, UPT, UPT, UR18, 0x680, URZ ;  /* 0x0000068012107897 */ /* 0x000fe2000fffe0ff */
[----:B------:R0:W-:Y:S01]  /*dd80*/  UTCHMMA gdesc[UR56], gdesc[UR58], tmem[UR74], tmem[UR68], idesc[UR69], UPT ;  /* 0x00ff443a380075ea */ /* 0x0001e2000b80004a */
[----:B------:R-:W-:Y:S01]  /*dd90*/  UIADD3.64 UR60, UPT, UPT, UR12, 0xc02, URZ ;  /* 0x00000c020c3c7897 */ /* 0x000fe2000fffe0ff */
[----:B------:R-:W-:Y:S01]  /*dda0*/  UMOV UR70, 0x0 ;  /* 0x0000000000467882 */ /* 0x000fe20000000000 */
[----:B------:R-:W-:Y:S01]  /*ddb0*/  UMOV UR71, 0x8208490 ;  /* 0x0820849000477882 */ /* 0x000fe20000000000 */
[----:B------:R-:W-:Y:S01]  /*ddc0*/  UIADD3.64 UR18, UPT, UPT, UR18, 0x700, URZ ;  /* 0x0000070012127897 */ /* 0x000fe2000fffe0ff */
[----:B------:R0:W-:Y:S01]  /*ddd0*/  UTCHMMA gdesc[UR52], gdesc[UR54], tmem[UR74], tmem[UR70], idesc[UR71], UPT ;  /* 0x00ff4636340075ea */ /* 0x0001e2000b80004a */
[----:B------:R-:W-:Y:S01]  /*dde0*/  UIADD3.64 UR12, UPT, UPT, UR12, 0xc04, URZ ;  /* 0x00000c040c0c7897 */ /* 0x000fe2000fffe0ff */
[----:B------:R0:W-:Y:S01]  /*ddf0*/  UTCHMMA gdesc[UR46], gdesc[UR48], tmem[UR74], tmem[UR50], idesc[UR51], UPT ;  /* 0x00ff32302e0075ea */ /* 0x0001e2000b80004a */
[----:B------:R0:W-:Y:S01]  /*de00*/  UTCHMMA gdesc[UR42], gdesc[UR66], tmem[UR74], tmem[UR44], idesc[UR45], UPT ;  /* 0x00ff2c422a0075ea */ /* 0x0001e2000b80004a */
[----:B------:R0:W-:Y:S01]  /*de10*/  UTCHMMA gdesc[UR38], gdesc[UR76], tmem[UR74], tmem[UR40], idesc[UR41], UPT ;  /* 0x00ff284c260075ea */ /* 0x0001e2000b80004a */
[----:B------:R0:W-:Y:S01]  /*de20*/  UTCHMMA gdesc[UR34], gdesc[UR72], tmem[UR74], tmem[UR36], idesc[UR37], UPT ;  /* 0x00ff2448220075ea */ /* 0x0001e2000b80004a */
[----:B------:R0:W-:Y:S01]  /*de30*/  UTCHMMA gdesc[UR28], gdesc[UR64], tmem[UR74], tmem[UR32], idesc[UR33], UPT ;  /* 0x00ff20401c0075ea */ /* 0x0001e2000b80004a */
[----:B------:R0:W-:Y:S01]  /*de40*/  UTCHMMA gdesc[UR22], gdesc[UR62], tmem[UR74], tmem[UR26], idesc[UR27], UPT ;  /* 0x00ff1a3e160075ea */ /* 0x0001e2000b80004a */
[----:B------:R0:W-:Y:S02]  /*de50*/  UTCHMMA gdesc[UR16], gdesc[UR60], tmem[UR74], tmem[UR20], idesc[UR21], UPT ;  /* 0x00ff143c100075ea */ /* 0x0001e4000b80004a */
[----:B------:R0:W-:Y:S01]  /*de60*/  UTCHMMA gdesc[UR18], gdesc[UR12], tmem[UR74], tmem[UR14], idesc[UR15], UPT ;  /* 0x00ff0e0c120075ea */ /* 0x0001e2000b80004a */
[----:B------:R0:W-:Y:S01]  /*de70*/  UTCBAR [UR10], URZ ;  /* 0x000000ff0a0073e9 */ /* 0x0001e200080000ff */
[----:B------:R-:W-:Y:S01]  /*de80*/  NOP ;  /* 0x0000000000007918 */ /* 0x000fe20000000000 */
.L_x_6:
[----:B------:R-:W-:Y:S05]  /*de90*/  @!P1 BRA `(.L_x_7) ;  /* 0x0000000000089947 */ /* 0x000fea0003800000 */
[----:B------:R-:W1:Y:S02]  /*dea0*/  SYNCS.PHASECHK.TRANS64.TRYWAIT P4, [UR4+0x20000], RZ ;  /* 0x020000ffff0075a7 */ /* 0x000e640008081104 */
[----:B-1----:R-:W-:Y:S05]  /*deb0*/  @!P4 BRA `(.L_x_8) ;  /* 0x0000027000c8c947 */ /* 0x002fea0003800000 */
.L_x_7:
[----:B------:R-:W-:Y:S06]  /*dec0*/  BAR.SYNC.DEFER_BLOCKING 0x0 ;  /* 0x0000000000007b1d */ /* 0x000fec0000010000 */
[----:B------:R-:W-:Y:S01]  /*ded0*/  STL.64 [R1+0x1088], R206 ;  /* 0x001088ce01007387 */ /* 0x000fe20000100a00 */
[----:B------:R-:W-:Y:S01]  /*dee0*/  PRMT R134, RZ, 0x7610, R134 ;  /* 0x00007610ff867816 */ /* 0x000fe20000000086 */
[----:B------:R-:W1:Y:S01]  /*def0*/  LDC R241, c[0x0][0x3d8] ;  /* 0x0000f600fff17b82 */ /* 0x000e620000000800 */
[----:B------:R-:W2:Y:S01]  /*df00*/  LDTM.x128 R4, tmem[UR7+0x100] ;  /* 0x00010007000479ee */ /* 0x000ea200083c0000 */
[----:B------:R-:W-:Y:S04]  /*df10*/  STL.64 [R1+0x1080], R200 ;  /* 0x001080c801007387 */ /* 0x000fe80000100a00 */
[----:B------:R-:W-:Y:S01]  /*df20*/  STL.64 [R1+0x1078], R198 ;  /* 0x001078c601007387 */ /* 0x000fe20000100a00 */
[----:B------:R-:W-:Y:S01]  /*df30*/  PRMT R135, RZ, 0x7610, R135 ;  /* 0x00007610ff877816 */ /* 0x000fe20000000087 */
[----:B------:R-:W3:Y:S02]  /*df40*/  LDC R242, c[0x0][0x3d8] ;  /* 0x0000f600fff27b82 */ /* 0x000ee40000000800 */
[----:B-----5:R-:W-:Y:S06]  /*df50*/  STL.64 [R1+0x1070], R2 ;  /* 0x0010700201007387 */ /* 0x020fec0000100a00 */
[----:B------:R-:W4:Y:S08]  /*df60*/  LDC R244, c[0x0][0x3d8] ;  /* 0x0000f600fff47b82 */ /* 0x000f300000000800 */
[----:B------:R-:W0:Y:S01]  /*df70*/  LDC R246, c[0x0][0x3d8] ;  /* 0x0000f600fff67b82 */ /* 0x000e220000000800 */
[----:B--2---:R-:W-:Y:S04]  /*df80*/  STL.64 [R1+0x13a0], R4 ;  /* 0x0013a00401007387 */ /* 0x004fe80000100a00 */
[----:B------:R-:W-:Y:S03]  /*df90*/  STL.64 [R1+0x1398], R6 ;  /* 0x0013980601007387 */ /* 0x000fe60000100a00 */
[----:B------:R-:W2:Y:S01]  /*dfa0*/  LDC R248, c[0x0][0x3d8] ;  /* 0x0000f600fff87b82 */ /* 0x000ea20000000800 */
[----:B------:R0:W-:Y:S04]  /*dfb0*/  STL.64 [R1+0x1390], R8 ;  /* 0x0013900801007387 */ /* 0x0001e80000100a00 */
[----:B------:R-:W-:Y:S03]  /*dfc0*/  STL.64 [R1+0x1388], R10 ;  /* 0x0013880a01007387 */ /* 0x000fe60000100a00 */
[----:B------:R-:W0:Y:S01]  /*dfd0*/  LDC R239, c[0x0][0x3d8] ;  /* 0x0000f600ffef7b82 */ /* 0x000e220000000800 */
[----:B------:R-:W-:Y:S04]  /*dfe0*/  STL.64 [R1+0x1380], R12 ;  /* 0x0013800c01007387 */ /* 0x000fe80000100a00 */
[----:B------:R-:W-:Y:S03]  /*dff0*/  STL.64 [R1+0x1378], R14 ;  /* 0x0013780e01007387 */ /* 0x000fe60000100a00 */
[----:B------:R-:W0:Y:S01]  /*e000*/  LDC R249, c[0x0][0x3d8] ;  /* 0x0000f600fff97b82 */ /* 0x000e220000000800 */
[----:B------:R-:W-:Y:S04]  /*e010*/  STL.64 [R1+0x1370], R16 ;  /* 0x0013701001007387 */ /* 0x000fe80000100a00 */
[----:B------:R-:W-:Y:S03]  /*e020*/  STL.64 [R1+0x1368], R18 ;  /* 0x0013681201007387 */ /* 0x000fe60000100a00 */
[----:B------:R-:W0:Y:S01]  /*e030*/  LDC R251, c[0x0][0x3d8] ;  /* 0x0000f600fffb7b82 */ /* 0x000e220000000800 */
[----:B------:R-:W-:Y:S04]  /*e040*/  STL.64 [R1+0x1360], R20 ;  /* 0x0013601401007387 */ /* 0x000fe80000100a00 */
[----:B------:R-:W-:Y:S03]  /*e050*/  STL.64 [R1+0x1358], R22 ;  /* 0x0013581601007387 */ /* 0x000fe60000100a00 */
[----:B------:R-:W1:Y:S01]  /*e060*/  LDC R240, c[0x0][0x3d8] ;  /* 0x0000f600fff07b82 */ /* 0x000e620000000800 */
[----:B------:R-:W-:Y:S04]  /*e070*/  STL.64 [R1+0x1350], R24 ;  /* 0x0013501801007387 */ /* 0x000fe80000100a00 */
[----:B------:R-:W-:Y:S03]  /*e080*/  STL.64 [R1+0x1348], R26 ;  /* 0x0013481a01007387 */ /* 0x000fe60000100a00 */
[----:B------:R-:W1:Y:S01]  /*e090*/  LDC R252, c[0x0][0x3d8] ;  /* 0x0000f600fffc7b82 */ /* 0x000e620000000800 */
[----:B------:R-:W-:Y:S04]  /*e0a0*/  STL.64 [R1+0x1340], R28 ;  /* 0x0013401c01007387 */ /* 0x000fe80000100a00 */
[----:B------:R-:W-:Y:S01]  /*e0b0*/  STL.64 [R1+0x1338], R30 ;  /* 0x0013381e01007387 */ /* 0x000fe20000100a00 */
[----:B0-----:R-:W-:-:S03]  /*e0c0*/  IMAD R8, R251, 0x28, RZ ;  /* 0x00000028fb087824 */ /* 0x001fc600078e02ff */
[----:B------:R-:W-:Y:S01]  /*e0d0*/  STL.64 [R1+0x1330], R32 ;  /* 0x0013302001007387 */ /* 0x000fe20000100a00 */
[----:B------:R-:W0:Y:S03]  /*e0e0*/  LDC R238, c[0x0][0x3d8] ;  /* 0x0000f600ffee7b82 */ /* 0x000e260000000800 */
[----:B------:R-:W-:Y:S04]  /*e0f0*/  STL.64 [R1+0x1328], R34 ;  /* 0x0013282201007387 */ /* 0x000fe80000100a00 */
[----:B------:R-:W-:Y:S01]  /*e100*/  STL.64 [R1+0x1320], R36 ;  /* 0x0013202401007387 */ /* 0x000fe20000100a00 */
[----:B------:R-:W0:Y:S03]  /*e110*/  LDC R243, c[0x0][0x3d8] ;  /* 0x0000f600fff37b82 */ /* 0x000e260000000800 */
[----:B------:R-:W-:Y:S04]  /*e120*/  STL.64 [R1+0x1318], R38 ;  /* 0x0013182601007387 */ /* 0x000fe80000100a00 */
[----:B------:R-:W-:Y:S01]  /*e130*/  STL.64 [R1+0x1310], R40 ;  /* 0x0013102801007387 */ /* 0x000fe20000100a00 */
[----:B------:R-:W-:Y:S01]  /*e140*/  PRMT R136, RZ, 0x7610, R136 ;  /* 0x00007610ff887816 */ /* 0x000fe20000000088 */
[----:B------:R-:W0:Y:S02]  /*e150*/  LDC R245, c[0x0][0x3d8] ;  /* 0x0000f600fff57b82 */ /* 0x000e240000000800 */
        /* <DEDUP_REMOVED lines=10> */
[----:B------:R-:W-:-:S02]  /*e200*/  PRMT R143, RZ, 0x7610, R143 ;  /* 0x00007610ff8f7816 */ /* 0x000fc4000000008f */
[----:B------:R-:W-:Y:S01]  /*e210*/  PRMT R144, RZ, 0x7610, R144 ;  /* 0x00007610ff907816 */ /* 0x000fe20000000090 */
[----:B------:R-:W-:Y:S01]  /*e220*/  STL.64 [R1+0x12d8], R54 ;  /* 0x0012d83601007387 */ /* 0x000fe20000100a00 */
[----:B------:R-:W-:Y:S02]  /*e230*/  PRMT R145, RZ, 0x7610, R145 ;  /* 0x00007610ff917816 */ /* 0x000fe40000000091 */
[----:B------:R-:W-:Y:S01]  /*e240*/  PRMT R146, RZ, 0x7610, R146 ;  /* 0x00007610ff927816 */ /* 0x000fe20000000092 */
[----:B------:R-:W-:Y:S01]  /*e250*/  STL.64 [R1+0x12d0], R56 ;  /* 0x0012d03801007387 */ /* 0x000fe20000100a00 */
[----:B------:R-:W-:Y:S02]  /*e260*/  PRMT R147, RZ, 0x7610, R147 ;  /* 0x00007610ff937816 */ /* 0x000fe40000000093 */
[----:B------:R-:W-:Y:S01]  /*e270*/  PRMT R148, RZ, 0x7610, R148 ;  /* 0x00007610ff947816 */ /* 0x000fe20000000094 */
[----:B------:R-:W-:Y:S01]  /*e280*/  STL.64 [R1+0x12c8], R58 ;  /* 0x0012c83a01007387 */ /* 0x000fe20000100a00 */
[----:B------:R-:W-:-:S02]  /*e290*/  PRMT R149, RZ, 0x7610, R149 ;  /* 0x00007610ff957816 */ /* 0x000fc40000000095 */
[----:B------:R-:W-:Y:S01]  /*e2a0*/  PRMT R150, RZ, 0x7610, R150 ;  /* 0x00007610ff967816 */ /* 0x000fe20000000096 */
[----:B------:R-:W-:Y:S01]  /*e2b0*/  STL.64 [R1+0x12c0], R60 ;  /* 0x0012c03c01007387 */ /* 0x000fe20000100a00 */
[----:B------:R-:W-:Y:S02]  /*e2c0*/  PRMT R151, RZ, 0x7610, R151 ;  /* 0x00007610ff977816 */ /* 0x000fe40000000097 */
[----:B------:R-:W-:Y:S01]  /*e2d0*/  PRMT R152, RZ, 0x7610, R152 ;  /* 0x00007610ff987816 */ /* 0x000fe20000000098 */
[----:B------:R1:W-:Y:S01]  /*e2e0*/  STL.64 [R1+0x12b8], R62 ;  /* 0x0012b83e01007387 */ /* 0x0003e20000100a00 */
[----:B------:R-:W-:Y:S02]  /*e2f0*/  PRMT R153, RZ, 0x7610, R153 ;  /* 0x00007610ff997816 */ /* 0x000fe40000000099 */
[----:B------:R-:W-:Y:S01]  /*e300*/  PRMT R154, RZ, 0x7610, R154 ;  /* 0x00007610ff9a7816 */ /* 0x000fe2000000009a */
[----:B------:R2:W-:Y:S01]  /*e310*/  STL.64 [R1+0x12b0], R64 ;  /* 0x0012b04001007387 */ /* 0x0005e20000100a00 */
[----:B------:R-:W-:-:S02]  /*e320*/  PRMT R155, RZ, 0x7610, R155 ;  /* 0x00007610ff9b7816 */ /* 0x000fc4000000009b */
[----:B------:R-:W-:Y:S01]  /*e330*/  PRMT R156, RZ, 0x7610, R156 ;  /* 0x00007610ff9c7816 */ /* 0x000fe2000000009c */
[----:B------:R0:W-:Y:S01]  /*e340*/  STL.64 [R1+0x12a8], R66 ;  /* 0x0012a84201007387 */ /* 0x0001e20000100a00 */
[----:B------:R-:W-:Y:S02]  /*e350*/  PRMT R157, RZ, 0x7610, R157 ;  /* 0x00007610ff9d7816 */ /* 0x000fe4000000009d */
[----:B------:R-:W-:Y:S01]  /*e360*/  PRMT R158, RZ, 0x7610, R158 ;  /* 0x00007610ff9e7816 */ /* 0x000fe2000000009e */
[----:B------:R-:W-:Y:S01]  /*e370*/  STL.64 [R1+0x12a0], R68 ;  /* 0x0012a04401007387 */ /* 0x000fe20000100a00 */
[----:B-1----:R-:W-:Y:S01]  /*e380*/  IMAD R62, R240, 0xa, RZ ;  /* 0x0000000af03e7824 */ /* 0x002fe200078e02ff */
[----:B------:R-:W-:Y:S02]  /*e390*/  PRMT R159, RZ, 0x7610, R159 ;  /* 0x00007610ff9f7816 */ /* 0x000fe4000000009f */
[----:B------:R-:W-:Y:S01]  /*e3a0*/  PRMT R160, RZ, 0x7610, R160 ;  /* 0x00007610ffa07816 */ /* 0x000fe200000000a0 */
[----:B------:R-:W-:Y:S01]  /*e3b0*/  STL.64 [R1+0x1298], R70 ;  /* 0x0012984601007387 */ /* 0x000fe20000100a00 */
[----:B--2---:R-:W-:Y:S01]  /*e3c0*/  IMAD R64, R246, 0x1a, RZ ;  /* 0x0000001af6407824 */ /* 0x004fe200078e02ff */
[----:B------:R-:W-:Y:S01]  /*e3d0*/  PRMT R161, RZ, 0x7610, R161 ;  /* 0x00007610ffa17816 */ /* 0x000fe200000000a1 */
[----:B------:R-:W-:Y:S01]  /*e3e0*/  IMAD R65, R239, 0x6, RZ ;  /* 0x00000006ef417824 */ /* 0x000fe200078e02ff */
[----:B------:R-:W-:Y:S01]  /*e3f0*/  STL.64 [R1+0x1290], R72 ;  /* 0x0012904801007387 */ /* 0x000fe20000100a00 */
[----:B0-----:R-:W-:Y:S01]  /*e400*/  IMAD R66, R252, 0x2a, RZ ;  /* 0x0000002afc427824 */ /* 0x001fe200078e02ff */
[----:B------:R-:W-:-:S02]  /*e410*/  PRMT R162, RZ, 0x7610, R162 ;  /* 0x00007610ffa27816 */ /* 0x000fc400000000a2 */
[----:B------:R-:W-:Y:S01]  /*e420*/  PRMT R163, RZ, 0x7610, R163 ;  /* 0x00007610ffa37816 */ /* 0x000fe200000000a3 */
[----:B------:R0:W-:Y:S01]  /*e430*/  STL.64 [R1+0x1288], R74 ;  /* 0x0012884a01007387 */ /* 0x0001e20000100a00 */
[----:B------:R-:W-:Y:S02]  /*e440*/  PRMT R164, RZ, 0x7610, R164 ;  /* 0x00007610ffa47816 */ /* 0x000fe400000000a4 */
[----:B------:R-:W-:Y:S01]  /*e450*/  PRMT R165, RZ, 0x7610, R165 ;  /* 0x00007610ffa57816 */ /* 0x000fe200000000a5 */
[----:B------:R-:W-:Y:S01]  /*e460*/  STL.64 [R1+0x1280], R76 ;  /* 0x0012804c01007387 */ /* 0x000fe20000100a00 */
[----:B------:R-:W-:Y:S01]  /*e470*/  IMAD R239, R249, 0x22, RZ ;  /* 0x00000022f9ef7824 */ /* 0x000fe200078e02ff */
[----:B------:R-:W-:Y:S02]  /*e480*/  PRMT R166, RZ, 0x7610, R166 ;  /* 0x00007610ffa67816 */ /* 0x000fe400000000a6 */
[----:B------:R-:W-:Y:S01]  /*e490*/  PRMT R167, RZ, 0x7610, R167 ;  /* 0x00007610ffa77816 */ /* 0x000fe200000000a7 */
[----:B------:R1:W-:Y:S01]  /*e4a0*/  STL.64 [R1+0x1278], R78 ;  /* 0x0012784e01007387 */ /* 0x0003e20000100a00 */
[----:B------:R-:W-:-:S02]  /*e4b0*/  PRMT R168, RZ, 0x7610, R168 ;  /* 0x00007610ffa87816 */ /* 0x000fc400000000a8 */
[----:B------:R-:W-:Y:S01]  /*e4c0*/  PRMT R169, RZ, 0x7610, R169 ;  /* 0x00007610ffa97816 */ /* 0x000fe200000000a9 */
[----:B------:R-:W-:Y:S01]  /*e4d0*/  STL.64 [R1+0x1270], R80 ;  /* 0x0012705001007387 */ /* 0x000fe20000100a00 */
[----:B------:R-:W-:Y:S01]  /*e4e0*/  IMAD R6, R245, 0x18, RZ ;  /* 0x00000018f5067824 */ /* 0x000fe200078e02ff */
[----:B------:R-:W-:Y:S01]  /*e4f0*/  PRMT R170, RZ, 0x7610, R170 ;  /* 0x00007610ffaa7816 */ /* 0x000fe200000000aa */
[----:B0-----:R-:W0:Y:S01]  /*e500*/  LDC R75, c[0x0][0x3d8] ;  /* 0x0000f600ff4b7b82 */ /* 0x001e220000000800 */
[----:B------:R2:W-:Y:S04]  /*e510*/  STL.64 [R1+0x1268], R82 ;  /* 0x0012685201007387 */ /* 0x0005e80000100a00 */
[----:B------:R-:W-:Y:S01]  /*e520*/  STL.64 [R1+0x1260], R84 ;  /* 0x0012605401007387 */ /* 0x000fe20000100a00 */
[----:B------:R-:W-:-:S02]  /*e530*/  PRMT R171, RZ, 0x7610, R171 ;  /* 0x00007610ffab7816 */ /* 0x000fc400000000ab */
[----:B------:R-:W-:Y:S01]  /*e540*/  PRMT R172, RZ, 0x7610, R172 ;  /* 0x00007610ffac7816 */ /* 0x000fe200000000ac */
[----:B------:R-:W-:Y:S01]  /*e550*/  STL.64 [R1+0x1258], R86 ;  /* 0x0012585601007387 */ /* 0x000fe20000100a00 */
[----:B------:R-:W-:Y:S01]  /*e560*/  PRMT R173, RZ, 0x7610, R173 ;  /* 0x00007610ffad7816 */ /* 0x000fe200000000ad */
[----:B-1----:R-:W1:Y:S02]  /*e570*/  LDC R79, c[0x0][0x3d8] ;  /* 0x0000f600ff4f7b82 */ /* 0x002e640000000800 */
[----:B------:R3:W-:Y:S04]  /*e580*/  STL.64 [R1+0x1250], R88 ;  /* 0x0012505801007387 */ /* 0x0007e80000100a00 */
[----:B------:R-:W-:Y:S01]  /*e590*/  STL.64 [R1+0x1248], R90 ;  /* 0x0012485a01007387 */ /* 0x000fe20000100a00 */
[----:B------:R-:W-:Y:S01]  /*e5a0*/  PRMT R174, RZ, 0x7610, R174 ;  /* 0x00007610ffae7816 */ /* 0x000fe200000000ae */
[----:B--2---:R-:W2:Y:S02]  /*e5b0*/  LDC R83, c[0x0][0x3d8] ;  /* 0x0000f600ff537b82 */ /* 0x004ea40000000800 */
[----:B------:R4:W-:Y:S04]  /*e5c0*/  STL.64 [R1+0x1240], R92 ;  /* 0x0012405c01007387 */ /* 0x0009e80000100a00 */
[----:B------:R-:W-:Y:S01]  /*e5d0*/  STL.64 [R1+0x1238], R94 ;  /* 0x0012385e01007387 */ /* 0x000fe20000100a00 */
[----:B------:R-:W-:Y:S01]  /*e5e0*/  PRMT R175, RZ, 0x7610, R175 ;  /* 0x00007610ffaf7816 */ /* 0x000fe200000000af */
[----:B---3--:R-:W3:Y:S02]  /*e5f0*/  LDC R89, c[0x0][0x3d8] ;  /* 0x0000f600ff597b82 */ /* 0x008ee40000000800 */
[----:B------:R-:W-:Y:S04]  /*e600*/  STL.64 [R1+0x1230], R96 ;  /* 0x0012306001007387 */ /* 0x000fe80000100a00 */
[----:B------:R-:W-:Y:S01]  /*e610*/  STL.64 [R1+0x1228], R98 ;  /* 0x0012286201007387 */ /* 0x000fe20000100a00 */
[----:B------:R-:W-:Y:S01]  /*e620*/  PRMT R176, RZ, 0x7610, R176 ;  /* 0x00007610ffb07816 */ /* 0x000fe200000000b0 */
[----:B----4-:R-:W4:Y:S02]  /*e630*/  LDC R93, c[0x0][0x3d8] ;  /* 0x0000f600ff5d7b82 */ /* 0x010f240000000800 */
        /* <DEDUP_REMOVED lines=12> */
[----:B------:R1:W-:Y:S04]  /*e700*/  STL.64 [R1+0x11f0], R112 ;  /* 0x0011f07001007387 */ /* 0x0003e80000100a00 */
[----:B------:R1:W-:Y:S01]  /*e710*/  STL.64 [R1+0x11e8], R114 ;  /* 0x0011e87201007387 */ /* 0x0003e20000100a00 */
        /* <DEDUP_REMOVED lines=8> */
[----:B-1----:R-:W-:Y:S01]  /*e7a0*/  SHF.L.U32 R113, R241, 0x3, RZ ;  /* 0x00000003f1717819 */ /* 0x002fe200000006ff */
[----:B------:R-:W1:Y:S02]  /*e7b0*/  LDC R36, c[0x0][0x3d8] ;  /* 0x0000f600ff247b82 */ /* 0x000e640000000800 */
[----:B------:R-:W-:Y:S04]  /*e7c0*/  STL.64 [R1+0x11c0], R124 ;  /* 0x0011c07c01007387 */ /* 0x000fe80000100a00 */
[----:B------:R-:W-:Y:S01]  /*e7d0*/  STL.64 [R1+0x11b8], R126 ;  /* 0x0011b87e01007387 */ /* 0x000fe20000100a00 */
[----:B------:R-:W-:Y:S01]  /*e7e0*/  LEA R112, R242, R242, 0x3 ;  /* 0x000000f2f2707211 */ /* 0x000fe200078e18ff */
[----:B------:R-:W-:Y:S01]  /*e7f0*/  IMAD R114, R244, 0x14, RZ ;  /* 0x00000014f4727824 */ /* 0x000fe200078e02ff */
[----:B------:R-:W-:Y:S01]  /*e800*/  LEA R109, R248, R248, 0x4 ;  /* 0x000000f8f86d7211 */ /* 0x000fe200078e20ff */
[----:B------:R-:W-:Y:S01]  /*e810*/  STL.64 [R1+0x11b0], R128 ;  /* 0x0011b08001007387 */ /* 0x000fe20000100a00 */
[----:B------:R-:W-:Y:S01]  /*e820*/  LEA R115, R238, R238, 0x1 ;  /* 0x000000eeee737211 */ /* 0x000fe200078e08ff */
[----:B------:R-:W0:Y:S02]  /*e830*/  LDC R0, c[0x0][0x3d8] ;  /* 0x0000f600ff007b82 */ /* 0x000e240000000800 */
[----:B------:R-:W-:Y:S04]  /*e840*/  STL.64 [R1+0x11a8], R130 ;  /* 0x0011a88201007387 */ /* 0x000fe80000100a00 */
[----:B------:R2:W-:Y:S01]  /*e850*/  STL.64 [R1+0x1640], R134 ;  /* 0x0016408601007387 */ /* 0x0005e20000100a00 */
[----:B------:R-:W-:Y:S01]  /*e860*/  IMAD R238, R243, 0x12, RZ ;  /* 0x00000012f3ee7824 */ /* 0x000fe200078e02ff */
[----:B------:R-:W-:Y:S01]  /*e870*/  PRMT R182, RZ, 0x7610, R182 ;  /* 0x00007610ffb67816 */ /* 0x000fe200000000b6 */
[----:B------:R-:W0:Y:S01]  /*e880*/  LDC R31, c[0x0][0x3d8] ;  /* 0x0000f600ff1f7b82 */ /* 0x000e220000000800 */
[----:B------:R-:W-:-:S02]  /*e890*/  PRMT R183, RZ, 0x7610, R183 ;  /* 0x00007610ffb77816 */ /* 0x000fc400000000b7 */
[----:B------:R-:W-:Y:S02]  /*e8a0*/  PRMT R184, RZ, 0x7610, R184 ;  /* 0x00007610ffb87816 */ /* 0x000fe400000000b8 */
[----:B------:R-:W-:Y:S02]  /*e8b0*/  PRMT R185, RZ, 0x7610, R185 ;  /* 0x00007610ffb97816 */ /* 0x000fe400000000b9 */
[----:B------:R-:W-:Y:S01]  /*e8c0*/  PRMT R186, RZ, 0x7610, R186 ;  /* 0x00007610ffba7816 */ /* 0x000fe200000000ba */
[----:B------:R-:W0:Y:S08]  /*e8d0*/  LDC R23, c[0x0][0x3d8] ;  /* 0x0000f600ff177b82 */ /* 0x000e300000000800 */
[----:B--2---:R-:W2:Y:S08]  /*e8e0*/  LDC R135, c[0x0][0x3d8] ;  /* 0x0000f600ff877b82 */ /* 0x004eb00000000800 */
[----:B------:R-:W0:Y:S01]  /*e8f0*/  LDC R134, c[0x0][0x3d8] ;  /* 0x0000f600ff867b82 */ /* 0x000e220000000800 */
[----:B------:R-:W-:-:S02]  /*e900*/  PRMT R187, RZ, 0x7610, R187 ;  /* 0x00007610ffbb7816 */ /* 0x000fc400000000bb */
[----:B------:R-:W-:Y:S01]  /*e910*/  SHF.L.U32 R110, R247, 0x4, RZ ;  /* 0x00000004f76e7819 */ /* 0x000fe200000006ff */
[----:B------:R-:W-:Y:S01]  /*e920*/  IMAD R111, R250, 0x24, RZ ;  /* 0x00000024fa6f7824 */ /* 0x000fe200078e02ff */
[----:B------:R-:W-:Y:S02]  /*e930*/  PRMT R188, RZ, 0x7610, R188 ;  /* 0x00007610ffbc7816 */ /* 0x000fe400000000bc */
[----:B------:R-:W-:Y:S01]  /*e940*/  PRMT R189, RZ, 0x7610, R189 ;  /* 0x00007610ffbd7816 */ /* 0x000fe200000000bd */
[----:B------:R-:W0:Y:S01]  /*e950*/  LDC R130, c[0x0][0x3d8] ;  /* 0x0000f600ff827b82 */ /* 0x000e220000000800 */
[----:B--2---:R-:W-:-:S07]  /*e960*/  IMAD R241, R135, 0x32, RZ ;  /* 0x0000003287f17824 */ /* 0x004fce00078e02ff */
[----:B------:R-:W2:Y:S08]  /*e970*/  LDC R116, c[0x0][0x3d8] ;  /* 0x0000f600ff747b82 */ /* 0x000eb00000000800 */
[----:B------:R-:W0:Y:S08]  /*e980*/  LDC R135, c[0x0][0x3d8] ;  /* 0x0000f600ff877b82 */ /* 0x000e300000000800 */
[----:B------:R-:W1:Y:S01]  /*e990*/  LDC R126, c[0x0][0x3d8] ;  /* 0x0000f600ff7e7b82 */ /* 0x000e620000000800 */
[----:B------:R-:W-:-:S02]  /*e9a0*/  PRMT R190, RZ, 0x7610, R190 ;  /* 0x00007610ffbe7816 */ /* 0x000fc400000000be */
[----:B------:R-:W-:Y:S02]  /*e9b0*/  PRMT R191, RZ, 0x7610, R191 ;  /* 0x00007610ffbf7816 */ /* 0x000fe400000000bf */
[----:B------:R-:W-:Y:S02]  /*e9c0*/  PRMT R192, RZ, 0x7610, R192 ;  /* 0x00007610ffc07816 */ /* 0x000fe400000000c0 */
[----:B------:R-:W-:Y:S01]  /*e9d0*/  PRMT R193, RZ, 0x7610, R193 ;  /* 0x00007610ffc17816 */ /* 0x000fe200000000c1 */
[----:B------:R-:W1:Y:S01]  /*e9e0*/  LDC R17, c[0x0][0x3d8] ;  /* 0x0000f600ff117b82 */ /* 0x000e620000000800 */
[----:B0-----:R-:W-:-:S07]  /*e9f0*/  IMAD R242, R135, 0x42, RZ ;  /* 0x0000004287f27824 */ /* 0x001fce00078e02ff */
[----:B------:R-:W0:Y:S08]  /*ea00*/  LDC R128, c[0x0][0x3d8] ;  /* 0x0000f600ff807b82 */ /* 0x000e300000000800 */
[----:B------:R-:W0:Y:S01]  /*ea10*/  LDC R135, c[0x0][0x3d8] ;  /* 0x0000f600ff877b82 */ /* 0x000e220000000800 */
[----:B------:R-:W-:Y:S02]  /*ea20*/  PRMT R194, RZ, 0x7610, R194 ;  /* 0x00007610ffc27816 */ /* 0x000fe400000000c2 */
[----:B------:R-:W-:-:S02]  /*ea30*/  PRMT R195, RZ, 0x7610, R195 ;  /* 0x00007610ffc37816 */ /* 0x000fc400000000c3 */
[----:B------:R-:W-:-:S03]  /*ea40*/  PRMT R196, RZ, 0x7610, R196 ;  /* 0x00007610ffc47816 */ /* 0x000fc600000000c4 */
[----:B------:R-:W1:Y:S08]  /*ea50*/  LDC R13, c[0x0][0x3d8] ;  /* 0x0000f600ff0d7b82 */ /* 0x000e700000000800 */
[----:B------:R-:W1:Y:S01]  /*ea60*/  LDC R5, c[0x0][0x3d8] ;  /* 0x0000f600ff057b82 */ /* 0x000e620000000800 */
[----:B0-----:R-:W-:-:S07]  /*ea70*/  IMAD R244, R135, 0x52, RZ ;  /* 0x0000005287f47824 */ /* 0x001fce00078e02ff */
[----:B------:R-:W0:Y:S08]  /*ea80*/  LDC R9, c[0x0][0x3d8] ;  /* 0x0000f600ff097b82 */ /* 0x000e300000000800 */
[----:B------:R-:W0:Y:S08]  /*ea90*/  LDC R135, c[0x0][0x3d8] ;  /* 0x0000f600ff877b82 */ /* 0x000e300000000800 */
[----:B------:R-:W1:Y:S08]  /*eaa0*/  LDC R4, c[0x0][0x3d8] ;  /* 0x0000f600ff047b82 */ /* 0x000e700000000800 */
[----:B------:R-:W1:Y:S01]  /*eab0*/  LDC R129, c[0x0][0x3d8] ;  /* 0x0000f600ff817b82 */ /* 0x000e620000000800 */
[----:B0-----:R-:W-:-:S07]  /*eac0*/  IMAD R246, R135, 0x62, RZ ;  /* 0x0000006287f67824 */ /* 0x001fce00078e02ff */
[----:B------:R-:W0:Y:S08]  /*ead0*/  LDC R199, c[0x0][0x3d8] ;  /* 0x0000f600ffc77b82 */ /* 0x000e300000000800 */
[----:B------:R-:W0:Y:S01]  /*eae0*/  LDC R135, c[0x0][0x3d8] ;  /* 0x0000f600ff877b82 */ /* 0x000e220000000800 */
[----:B------:R-:W-:-:S07]  /*eaf0*/  PRMT R205, RZ, 0x7610, R205 ;  /* 0x00007610ffcd7816 */ /* 0x000fce00000000cd */
[----:B------:R-:W1:Y:S01]  /*eb00*/  LDC R124, c[0x0][0x3d8] ;  /* 0x0000f600ff7c7b82 */ /* 0x000e620000000800 */
[----:B------:R-:W-:Y:S02]  /*eb10*/  PRMT R208, RZ, 0x7610, R208 ;  /* 0x00007610ffd07816 */ /* 0x000fe400000000d0 */
[----:B------:R-:W-:-:S05]  /*eb20*/  PRMT R209, RZ, 0x7610, R209 ;  /* 0x00007610ffd17816 */ /* 0x000fca00000000d1 */
[----:B------:R-:W1:Y:S01]  /*eb30*/  LDC R200, c[0x0][0x3d8] ;  /* 0x0000f600ffc87b82 */ /* 0x000e620000000800 */
[----:B0-----:R-:W-:-:S07]  /*eb40*/  IMAD R248, R135, 0x72, RZ ;  /* 0x0000007287f87824 */ /* 0x001fce00078e02ff */
[----:B------:R-:W0:Y:S08]  /*eb50*/  LDC R125, c[0x0][0x3d8] ;  /* 0x0000f600ff7d7b82 */ /* 0x000e300000000800 */
[----:B------:R-:W0:Y:S01]  /*eb60*/  LDC R135, c[0x0][0x3d8] ;  /* 0x0000f600ff877b82 */ /* 0x000e220000000800 */
[----:B------:R-:W-:Y:S02]  /*eb70*/  PRMT R210, RZ, 0x7610, R210 ;  /* 0x00007610ffd27816 */ /* 0x000fe400000000d2 */
[----:B------:R-:W-:-:S02]  /*eb80*/  PRMT R211, RZ, 0x7610, R211 ;  /* 0x00007610ffd37816 */ /* 0x000fc400000000d3 */
[----:B------:R-:W-:-:S03]  /*eb90*/  PRMT R212, RZ, 0x7610, R212 ;  /* 0x00007610ffd47816 */ /* 0x000fc600000000d4 */
[----:B------:R-:W1:Y:S01]  /*eba0*/  LDC R122, c[0x0][0x3d8] ;  /* 0x0000f600ff7a7b82 */ /* 0x000e620000000800 */
[----:B------:R-:W-:Y:S02]  /*ebb0*/  PRMT R213, RZ, 0x7610, R213 ;  /* 0x00007610ffd57816 */ /* 0x000fe400000000d5 */
[----:B------:R-:W-:Y:S02]  /*ebc0*/  PRMT R214, RZ, 0x7610, R214 ;  /* 0x00007610ffd67816 */ /* 0x000fe400000000d6 */
[----:B------:R-:W-:-:S03]  /*ebd0*/  PRMT R215, RZ, 0x7610, R215 ;  /* 0x00007610ffd77816 */ /* 0x000fc600000000d7 */
[----:B------:R-:W1:Y:S01]  /*ebe0*/  LDC R21, c[0x0][0x3d8] ;  /* 0x0000f600ff157b82 */ /* 0x000e620000000800 */
[----:B0-----:R-:W-:-:S07]  /*ebf0*/  IMAD R249, R135, 0x82, RZ ;  /* 0x0000008287f97824 */ /* 0x001fce00078e02ff */
[----:B------:R-:W0:Y:S08]  /*ec00*/  LDC R108, c[0x0][0x3d8] ;  /* 0x0000f600ff6c7b82 */ /* 0x000e300000000800 */
[----:B------:R-:W0:Y:S01]  /*ec10*/  LDC R135, c[0x0][0x3d8] ;  /* 0x0000f600ff877b82 */ /* 0x000e220000000800 */
[----:B------:R-:W-:-:S07]  /*ec20*/  IMAD R240, R134, 0x30, RZ ;  /* 0x0000003086f07824 */ /* 0x000fce00078e02ff */
        /* <DEDUP_REMOVED lines=8> */
[----:B------:R0:W-:Y:S04]  /*ecb0*/  STL.64 [R1+0x1638], R136 ;  /* 0x0016388801007387 */ /* 0x0001e80000100a00 */
[----:B------:R-:W-:Y:S01]  /*ecc0*/  STL.64 [R1+0x1630], R142 ;  /* 0x0016308e01007387 */ /* 0x000fe20000100a00 */
[----:B------:R-:W-:-:S02]  /*ecd0*/  PRMT R219, RZ, 0x7610, R219 ;  /* 0x00007610ffdb7816 */ /* 0x000fc400000000db */
[----:B------:R-:W1:Y:S01]  /*ece0*/  LDC R25, c[0x0][0x3d8] ;  /* 0x0000f600ff197b82 */ /* 0x000e620000000800 */
[----:B------:R-:W-:Y:S01]  /*ecf0*/  STL.64 [R1+0x1620], R144 ;  /* 0x0016209001007387 */ /* 0x000fe20000100a00 */
[----:B------:R-:W-:Y:S02]  /*ed00*/  PRMT R220, RZ, 0x7610, R220 ;  /* 0x00007610ffdc7816 */ /* 0x000fe400000000dc */
[----:B------:R-:W-:Y:S02]  /*ed10*/  PRMT R221, RZ, 0x7610, R221 ;  /* 0x00007610ffdd7816 */ /* 0x000fe400000000dd */
[----:B------:R-:W-:Y:S02]  /*ed20*/  PRMT R222, RZ, 0x7610, R222 ;  /* 0x00007610ffde7816 */ /* 0x000fe400000000de */
[----:B------:R-:W1:Y:S01]  /*ed30*/  LDC R107, c[0x0][0x3d8] ;  /* 0x0000f600ff6b7b82 */ /* 0x000e620000000800 */
[----:B0-----:R-:W-:-:S07]  /*ed40*/  IMAD R252, R135, 0xa0, RZ ;  /* 0x000000a087fc7824 */ /* 0x001fce00078e02ff */
[----:B------:R-:W0:Y:S08]  /*ed50*/  LDC R136, c[0x0][0x3d8] ;  /* 0x0000f600ff887b82 */ /* 0x000e300000000800 */
[----:B------:R-:W0:Y:S01]  /*ed60*/  LDC R135, c[0x0][0x3d8] ;  /* 0x0000f600ff877b82 */ /* 0x000e220000000800 */
[----:B------:R-:W-:Y:S04]  /*ed70*/  STL.64 [R1+0x1610], R146 ;  /* 0x0016109201007387 */ /* 0x000fe80000100a00 */
[----:B------:R-:W-:Y:S01]  /*ed80*/  STL.64 [R1+0x1600], R148 ;  /* 0x0016009401007387 */ /* 0x000fe20000100a00 */
[----:B-1----:R-:W-:-:S02]  /*ed90*/  IMAD R243, R134, 0x50, RZ ;  /* 0x0000005086f37824 */ /* 0x002fc400078e02ff */
[----:B------:R-:W1:Y:S01]  /*eda0*/  LDC R134, c[0x0][0x3d8] ;  /* 0x0000f600ff867b82 */ /* 0x000e620000000800 */
[----:B------:R-:W-:Y:S04]  /*edb0*/  STL.64 [R1+0x15f0], R150 ;  /* 0x0015f09601007387 */ /* 0x000fe80000100a00 */
[----:B------:R-:W-:Y:S03]  /*edc0*/  STL.64 [R1+0x15e0], R152 ;  /* 0x0015e09801007387 */ /* 0x000fe60000100a00 */
[----:B------:R-:W1:Y:S01]  /*edd0*/  LDC R137, c[0x0][0x3d8] ;  /* 0x0000f600ff897b82 */ /* 0x000e620000000800 */
[----:B------:R-:W-:Y:S04]  /*ede0*/  STL.64 [R1+0x15d0], R154 ;  /* 0x0015d09a01007387 */ /* 0x000fe80000100a00 */
[----:B------:R-:W-:Y:S01]  /*edf0*/  STL.64 [R1+0x15c0], R156 ;  /* 0x0015c09c01007387 */ /* 0x000fe20000100a00 */
[----:B------:R-:W-:-:S02]  /*ee00*/  PRMT R223, RZ, 0x7610, R223 ;  /* 0x00007610ffdf7816 */ /* 0x000fc400000000df */
[----:B------:R-:W2:Y:S01]  /*ee10*/  LDC R201, c[0x0][0x3d8] ;  /* 0x0000f600ffc97b82 */ /* 0x000ea20000000800 */
[----:B------:R-:W-:Y:S04]  /*ee20*/  STL.64 [R1+0x15b0], R158 ;  /* 0x0015b09e01007387 */ /* 0x000fe80000100a00 */
[----:B------:R-:W-:Y:S01]  /*ee30*/  STL.64 [R1+0x15a0], R160 ;  /* 0x0015a0a001007387 */ /* 0x000fe20000100a00 */
[----:B------:R-:W-:Y:S02]  /*ee40*/  SHF.L.U32 R0, R0, 0x1, RZ ;  /* 0x0000000100007819 */ /* 0x000fe400000006ff */
[----:B------:R-:W2:Y:S01]  /*ee50*/  LDC R106, c[0x0][0x3d8] ;  /* 0x0000f600ff6a7b82 */ /* 0x000ea20000000800 */
[----:B------:R-:W-:Y:S04]  /*ee60*/  STL.64 [R1+0x1590], R162 ;  /* 0x001590a201007387 */ /* 0x000fe80000100a00 */
[----:B------:R-:W-:Y:S01]  /*ee70*/  STL.64 [R1+0x1580], R164 ;  /* 0x001580a401007387 */ /* 0x000fe20000100a00 */
[----:B------:R-:W-:-:S02]  /*ee80*/  PRMT R224, RZ, 0x7610, R224 ;  /* 0x00007610ffe07816 */ /* 0x000fc400000000e0 */
[----:B------:R-:W2:Y:S01]  /*ee90*/  LDC R121, c[0x0][0x3d8] ;  /* 0x0000f600ff797b82 */ /* 0x000ea20000000800 */
[----:B------:R-:W-:Y:S04]  /*eea0*/  STL.64 [R1+0x1570], R166 ;  /* 0x001570a601007387 */ /* 0x000fe80000100a00 */
[----:B------:R0:W-:Y:S01]  /*eeb0*/  STL.64 [R1+0x1560], R168 ;  /* 0x001560a801007387 */ /* 0x0001e20000100a00 */
[----:B------:R-:W-:Y:S02]  /*eec0*/  PRMT R225, RZ, 0x7610, R225 ;  /* 0x00007610ffe17816 */ /* 0x000fe400000000e1 */
[----:B------:R-:W2:Y:S01]  /*eed0*/  LDC R118, c[0x0][0x3d8] ;  /* 0x0000f600ff767b82 */ /* 0x000ea20000000800 */
[----:B------:R-:W-:Y:S02]  /*eee0*/  PRMT R226, RZ, 0x7610, R226 ;  /* 0x00007610ffe27816 */ /* 0x000fe400000000e2 */
[----:B------:R-:W-:-:S02]  /*eef0*/  PRMT R227, RZ, 0x7610, R227 ;  /* 0x00007610ffe37816 */ /* 0x000fc400000000e3 */
[----:B------:R-:W-:Y:S02]  /*ef00*/  PRMT R228, RZ, 0x7610, R228 ;  /* 0x00007610ffe47816 */ /* 0x000fe400000000e4 */
[----:B------:R-:W-:Y:S01]  /*ef10*/  PRMT R229, RZ, 0x7610, R229 ;  /* 0x00007610ffe57816 */ /* 0x000fe200000000e5 */
[----:B------:R-:W2:Y:S01]  /*ef20*/  LDC R29, c[0x0][0x3d8] ;  /* 0x0000f600ff1d7b82 */ /* 0x000ea20000000800 */
[----:B0-----:R-:W-:-:S07]  /*ef30*/  IMAD R168, R135, 0xb0, RZ ;  /* 0x000000b087a87824 */ /* 0x001fce00078e02ff */
[----:B------:R-:W0:Y:S01]  /*ef40*/  LDC R135, c[0x0][0x3d8] ;  /* 0x0000f600ff877b82 */ /* 0x000e220000000800 */
[----:B-1----:R-:W-:-:S07]  /*ef50*/  IMAD R245, R134, 0x60, RZ ;  /* 0x0000006086f57824 */ /* 0x002fce00078e02ff */
[----:B------:R-:W1:Y:S01]  /*ef60*/  LDC R134, c[0x0][0x3d8] ;  /* 0x0000f600ff867b82 */ /* 0x000e620000000800 */
[----:B------:R-:W-:Y:S02]  /*ef70*/  PRMT R230, RZ, 0x7610, R230 ;  /* 0x00007610ffe67816 */ /* 0x000fe400000000e6 */
[----:B------:R-:W-:Y:S02]  /*ef80*/  PRMT R231, RZ, 0x7610, R231 ;  /* 0x00007610ffe77816 */ /* 0x000fe400000000e7 */
[----:B------:R-:W-:Y:S02]  /*ef90*/  PRMT R232, RZ, 0x7610, R232 ;  /* 0x00007610ffe87816 */ /* 0x000fe400000000e8 */
[----:B------:R-:W-:Y:S01]  /*efa0*/  PRMT R233, RZ, 0x7610, R233 ;  /* 0x00007610ffe97816 */ /* 0x000fe200000000e9 */
        /* <DEDUP_REMOVED lines=9> */
[----:B------:R-:W-:Y:S01]  /*f040*/  STL.64 [R1+0x1520], R176 ;  /* 0x001520b001007387 */ /* 0x000fe20000100a00 */
[----:B------:R-:W-:Y:S02]  /*f050*/  PRMT R234, RZ, 0x7610, R234 ;  /* 0x00007610ffea7816 */ /* 0x000fe400000000ea */
[----:B------:R-:W-:Y:S01]  /*f060*/  PRMT R235, RZ, 0x7610, R235 ;  /* 0x00007610ffeb7816 */ /* 0x000fe200000000eb */
[----:B------:R-:W-:Y:S01]  /*f070*/  STL.64 [R1+0x1510], R178 ;  /* 0x001510b201007387 */ /* 0x000fe20000100a00 */
[----:B------:R-:W-:Y:S01]  /*f080*/  PRMT R236, RZ, 0x7610, R236 ;  /* 0x00007610ffec7816 */ /* 0x000fe200000000ec */
[----:B------:R-:W2:Y:S02]  /*f090*/  LDC R33, c[0x0][0x3d8] ;  /* 0x0000f600ff217b82 */ /* 0x000ea40000000800 */
[----:B------:R-:W-:Y:S04]  /*f0a0*/  STL.64 [R1+0x1500], R180 ;  /* 0x001500b401007387 */ /* 0x000fe80000100a00 */
[----:B------:R-:W-:Y:S01]  /*f0b0*/  STL.64 [R1+0x14f0], R182 ;  /* 0x0014f0b601007387 */ /* 0x000fe20000100a00 */
[----:B------:R-:W-:Y:S01]  /*f0c0*/  PRMT R237, RZ, 0x7610, R237 ;  /* 0x00007610ffed7816 */ /* 0x000fe200000000ed */
[----:B------:R-:W2:Y:S02]  /*f0d0*/  LDC R104, c[0x0][0x3d8] ;  /* 0x0000f600ff687b82 */ /* 0x000ea40000000800 */
[----:B------:R-:W-:Y:S04]  /*f0e0*/  STL.64 [R1+0x14e0], R184 ;  /* 0x0014e0b801007387 */ /* 0x000fe80000100a00 */
[----:B------:R0:W-:Y:S02]  /*f0f0*/  STL.64 [R1+0x14d0], R186 ;  /* 0x0014d0ba01007387 */ /* 0x0001e40000100a00 */
[----:B------:R-:W2:Y:S08]  /*f100*/  LDC R131, c[0x0][0x3d8] ;  /* 0x0000f600ff837b82 */ /* 0x000eb00000000800 */
[----:B------:R-:W2:Y:S01]  /*f110*/  LDC R117, c[0x0][0x3d8] ;  /* 0x0000f600ff757b82 */ /* 0x000ea20000000800 */
[----:B0-----:R-:W-:-:S07]  /*f120*/  IMAD R186, R135, 0x79, RZ ;  /* 0x0000007987ba7824 */ /* 0x001fce00078e02ff */
[----:B------:R-:W0:Y:S01]  /*f130*/  LDC R135, c[0x0][0x3d8] ;  /* 0x0000f600ff877b82 */ /* 0x000e220000000800 */
[----:B-1----:R-:W-:Y:S01]  /*f140*/  IMAD R250, R134, 0x90, RZ ;  /* 0x0000009086fa7824 */ /* 0x002fe200078e02ff */
[----:B------:R0:W-:Y:S06]  /*f150*/  STL.64 [R1+0x14c8], R188 ;  /* 0x0014c8bc01007387 */ /* 0x0001ec0000100a00 */
[----:B------:R-:W1:Y:S08]  /*f160*/  LDC R134, c[0x0][0x3d8] ;  /* 0x0000f600ff867b82 */ /* 0x000e700000000800 */
[----:B------:R-:W1:Y:S01]  /*f170*/  LDC R37, c[0x0][0x3d8] ;  /* 0x0000f600ff257b82 */ /* 0x000e620000000800 */
[----:B0-----:R-:W-:-:S07]  /*f180*/  LEA R189, R135, R135, 0x7 ;  /* 0x0000008787bd7211 */ /* 0x001fce00078e38ff */
[----:B------:R-:W0:Y:S08]  /*f190*/  LDC R10, c[0x0][0x3d8] ;  /* 0x0000f600ff0a7b82 */ /* 0x000e300000000800 */
[----:B------:R-:W0:Y:S01]  /*f1a0*/  LDC R135, c[0x0][0x3d8] ;  /* 0x0000f600ff877b82 */ /* 0x000e220000000800 */
[----:B------:R-:W-:Y:S01]  /*f1b0*/  STL.64 [R1+0x14c0], R190 ;  /* 0x0014c0be01007387 */ /* 0x000fe20000100a00 */
[----:B-1----:R-:W-:-:S03]  /*f1c0*/  IMAD R188, R134, 0x112, RZ ;  /* 0x0000011286bc7824 */ /* 0x002fc600078e02ff */
[----:B------:R1:W-:Y:S03]  /*f1d0*/  STL.64 [R1+0x14b8], R192 ;  /* 0x0014b8c001007387 */ /* 0x0003e60000100a00 */
[----:B------:R-:W3:Y:S01]  /*f1e0*/  LDC R134, c[0x0][0x3d8] ;  /* 0x0000f600ff867b82 */ /* 0x000ee20000000800 */
[----:B------:R0:W-:Y:S07]  /*f1f0*/  STL.64 [R1+0x14b0], R194 ;  /* 0x0014b0c201007387 */ /* 0x0001ee0000100a00 */
[----:B------:R-:W3:Y:S01]  /*f200*/  LDC R103, c[0x0][0x3d8] ;  /* 0x0000f600ff677b82 */ /* 0x000ee20000000800 */
[----:B-1----:R-:W-:-:S02]  /*f210*/  IMAD R192, R130, 0x130, RZ ;  /* 0x0000013082c07824 */ /* 0x002fc400078e02ff */
[----:B--2---:R-:W-:Y:S01]  /*f220*/  IMAD R130, R116, 0xc1, RZ ;  /* 0x000000c174827824 */ /* 0x004fe200078e02ff */
[----:B------:R1:W-:Y:S04]  /*f230*/  STL.64 [R1+0x14a8], R196 ;  /* 0x0014a8c401007387 */ /* 0x0003e80000100a00 */
[----:B------:R-:W2:Y:S01]  /*f240*/  LDC R116, c[0x0][0x3d8] ;  /* 0x0000f600ff747b82 */ /* 0x000ea20000000800 */
[----:B0-----:R-:W-:Y:S02]  /*f250*/  IMAD R157, R135, 0x114, RZ ;  /* 0x00000114879d7824 */ /* 0x001fe400078e02ff */
[----:B------:R-:W-:-:S05]  /*f260*/  IMAD R195, R136, 0x110, RZ ;  /* 0x0000011088c37824 */ /* 0x000fca00078e02ff */
[----:B------:R-:W0:Y:S01]  /*f270*/  LDC R135, c[0x0][0x3d8] ;  /* 0x0000f600ff877b82 */ /* 0x000e220000000800 */
[----:B-1----:R-:W-:Y:S02]  /*f280*/  IMAD R197, R126, 0x150, RZ ;  /* 0x000001507ec57824 */ /* 0x002fe400078e02ff */
[----:B----4-:R-:W-:Y:S02]  /*f290*/  IMAD R126, R93, 0x192, RZ ;  /* 0x000001925d7e7824 */ /* 0x010fe400078e02ff */
[----:B---3--:R-:W-:-:S03]  /*f2a0*/  IMAD R93, R89, 0x1a0, RZ ;  /* 0x000001a0595d7824 */ /* 0x008fc600078e02ff */
[----:B------:R-:W1:Y:S01]  /*f2b0*/  LDC R136, c[0x0][0x3d8] ;  /* 0x0000f600ff887b82 */ /* 0x000e620000000800 */
[----:B------:R-:W-:Y:S02]  /*f2c0*/  IMAD R191, R137, 0x89, RZ ;  /* 0x0000008989bf7824 */ /* 0x000fe400078e02ff */
[----:B------:R-:W-:Y:S02]  /*f2d0*/  IMAD R89, R87, 0x1a2, RZ ;  /* 0x000001a257597824 */ /* 0x000fe400078e02ff */
[----:B------:R-:W-:Y:S02]  /*f2e0*/  IMAD R87, R83, 0x1a4, RZ ;  /* 0x000001a453577824 */ /* 0x000fe400078e02ff */
[----:B------:R-:W-:Y:S01]  /*f2f0*/  IMAD R83, R79, 0x1b0, RZ ;  /* 0x000001b04f537824 */ /* 0x000fe200078e02ff */
[----:B------:R-:W3:Y:S01]  /*f300*/  LDC R137, c[0x0][0x3d8] ;  /* 0x0000f600ff897b82 */ /* 0x000ee20000000800 */
[----:B------:R-:W-:Y:S01]  /*f310*/  IMAD R79, R75, 0x1b2, RZ ;  /* 0x000001b24b4f7824 */ /* 0x000fe200078e02ff */
[----:B------:R-:W-:Y:S01]  /*f320*/  STL.64 [R1+0x14a0], R204 ;  /* 0x0014a0cc01007387 */ /* 0x000fe20000100a00 */
[----:B------:R-:W-:-:S02]  /*f330*/  IMAD R75, R69, 0x1c0, RZ ;  /* 0x000001c0454b7824 */ /* 0x000fc400078e02ff */
[----:B------:R-:W-:Y:S01]  /*f340*/  IMAD R69, R58, 0x1c2, RZ ;  /* 0x000001c23a457824 */ /* 0x000fe200078e02ff */
[----:B------:R-:W-:Y:S01]  /*f350*/  STL.64 [R1+0x14d8], R208 ;  /* 0x0014d8d001007387 */ /* 0x000fe20000100a00 */
[----:B------:R-:W-:Y:S01]  /*f360*/  IMAD R58, R52, 0x1c4, RZ ;  /* 0x000001c4343a7824 */ /* 0x000fe200078e02ff */
[----:B------:R-:W4:Y:S01]  /*f370*/  LDC R68, c[0x0][0x3d8] ;  /* 0x0000f600ff447b82 */ /* 0x000f220000000800 */
[----:B------:R-:W-:Y:S01]  /*f380*/  IMAD R52, R42, 0x1d0, RZ ;  /* 0x000001d02a347824 */ /* 0x000fe200078e02ff */
[----:B------:R-:W-:Y:S01]  /*f390*/  STL.64 [R1+0x14e8], R210 ;  /* 0x0014e8d201007387 */ /* 0x000fe20000100a00 */
[----:B------:R-:W-:Y:S02]  /*f3a0*/  IMAD R42, R36, 0x1d2, RZ ;  /* 0x000001d2242a7824 */ /* 0x000fe400078e02ff */
[----:B------:R-:W-:Y:S01]  /*f3b0*/  IMAD R36, R31, 0x1e0, RZ ;  /* 0x000001e01f247824 */ /* 0x000fe200078e02ff */
[----:B------:R-:W-:Y:S01]  /*f3c0*/  STL.64 [R1+0x14f8], R212 ;  /* 0x0014f8d401007387 */ /* 0x000fe20000100a00 */
[----:B------:R-:W-:Y:S01]  /*f3d0*/  IMAD R31, R23, 0x1e2, RZ ;  /* 0x000001e2171f7824 */ /* 0x000fe200078e02ff */
[----:B------:R-:W3:Y:S02]  /*f3e0*/  LDC R127, c[0x0][0x3d8] ;  /* 0x0000f600ff7f7b82 */ /* 0x000ee40000000800 */
[----:B------:R-:W-:Y:S01]  /*f3f0*/  STL.64 [R1+0x1508], R214 ;  /* 0x001508d601007387 */ /* 0x000fe20000100a00 */
[----:B------:R-:W-:Y:S01]  /*f400*/  IMAD R23, R17, 0x1e4, RZ ;  /* 0x000001e411177824 */ /* 0x000fe200078e02ff */
[----:B------:R-:W-:-:S02]  /*f410*/  IADD3 R170, P4, PT, R0, R202, RZ ;  /* 0x000000ca00aa7210 */ /* 0x000fc40007f9e0ff */
[----:B------:R-:W-:Y:S01]  /*f420*/  STL.64 [R1+0x1518], R216 ;  /* 0x001518d801007387 */ /* 0x000fe20000100a00 */
[----:B------:R-:W-:Y:S01]  /*f430*/  IMAD R158, R128, 0x140, RZ ;  /* 0x00000140809e7824 */ /* 0x000fe200078e02ff */
[-C--:B------:R-:W-:Y:S01]  /*f440*/  LEA R128, P6, R5, R202.reuse, 0x2 ;  /* 0x000000ca05807211 */ /* 0x080fe200078c10ff */
[----:B------:R-:W-:Y:S01]  /*f450*/  IMAD R17, R13, 0x1f0, RZ ;  /* 0x000001f00d117824 */ /* 0x000fe200078e02ff */
[----:B------:R-:W-:Y:S01]  /*f460*/  STL.64 [R1+0x1528], R218 ;  /* 0x001528da01007387 */ /* 0x000fe20000100a00 */
[----:B------:R-:W-:Y:S01]  /*f470*/  IMAD R13, R9, 0x1f2, RZ ;  /* 0x000001f2090d7824 */ /* 0x000fe200078e02ff */
[----:B------:R-:W4:Y:S02]  /*f480*/  LDC R102, c[0x0][0x3d8] ;  /* 0x0000f600ff667b82 */ /* 0x000f240000000800 */
[----:B------:R-:W-:Y:S01]  /*f490*/  STL.64 [R1+0x1538], R220 ;  /* 0x001538dc01007387 */ /* 0x000fe20000100a00 */
[----:B------:R-:W-:Y:S01]  /*f4a0*/  IMAD R9, R4, 0x1f4, RZ ;  /* 0x000001f404097824 */ /* 0x000fe200078e02ff */
[----:B------:R-:W-:-:S02]  /*f4b0*/  IADD3 R4, P5, PT, R65, R202, RZ ;  /* 0x000000ca41047210 */ /* 0x000fc40007fbe0ff */
[----:B------:R0:W-:Y:S01]  /*f4c0*/  STL.64 [R1+0x1548], R222 ;  /* 0x001548de01007387 */ /* 0x0001e20000100a00 */
[----:B------:R-:W-:Y:S01]  /*f4d0*/  IMAD R190, R134, 0x122, RZ ;  /* 0x0000012286be7824 */ /* 0x000fe200078e02ff */
[-C--:B--2---:R-:W-:Y:S01]  /*f4e0*/  LEA.HI.X.SX32 R171, R116, R203.reuse, 0x1, P4 ;  /* 0x000000cb74ab7211 */ /* 0x084fe200020f0eff */
[----:B------:R-:W2:Y:S01]  /*f4f0*/  LDC R206, c[0x0][0x3d8] ;  /* 0x0000f600ffce7b82 */ /* 0x000ea20000000800 */
[----:B------:R-:W-:Y:S01]  /*f500*/  STL.64 [R1+0x1558], R224 ;  /* 0x001558e001007387 */ /* 0x000fe20000100a00 */
[----:B------:R-:W-:Y:S01]  /*f510*/  IMAD R196, R129, 0xa1, RZ ;  /* 0x000000a181c47824 */ /* 0x000fe200078e02ff */
[-C--:B------:R-:W-:Y:S02]  /*f520*/  LEA R134, P4, R199, R202.reuse, 0x4 ;  /* 0x000000cac7867211 */ /* 0x080fe400078820ff */
[----:B------:R-:W-:Y:S01]  /*f530*/  STL.64 [R1+0x1568], R226 ;  /* 0x001568e201007387 */ /* 0x000fe20000100a00 */
[----:B------:R-:W-:Y:S02]  /*f540*/  LEA.HI.X.SX32 R129, R0, R203, 0x1, P6 ;  /* 0x000000cb00817211 */ /* 0x000fe400030f0eff */
[----:B------:R-:W2:Y:S01]  /*f550*/  LDC R101, c[0x0][0x3d8] ;  /* 0x0000f600ff657b82 */ /* 0x000ea20000000800 */
[----:B------:R-:W-:Y:S01]  /*f560*/  STL.64 [R1+0x1578], R228 ;  /* 0x001578e401007387 */ /* 0x000fe20000100a00 */
[----:B0-----:R-:W-:Y:S01]  /*f570*/  IADD3 R222, P6, PT, R238, R202, RZ ;  /* 0x000000caeede7210 */ /* 0x001fe20007fde0ff */
[----:B------:R-:W-:-:S02]  /*f580*/  IMAD R169, R124, 0xa9, RZ ;  /* 0x000000a97ca97824 */ /* 0x000fc400078e02ff */
[----:B------:R-:W-:Y:S01]  /*f590*/  STL.64 [R1+0x1588], R230 ;  /* 0x001588e601007387 */ /* 0x000fe20000100a00 */
[-C--:B------:R-:W-:Y:S01]  /*f5a0*/  LEA.HI.X.SX32 R5, R115, R203.reuse, 0x1, P5 ;  /* 0x000000cb73057211 */ /* 0x080fe200028f0eff */
[----:B------:R-:W-:Y:S01]  /*f5b0*/  IMAD R193, R135, 0x124, RZ ;  /* 0x0000012487c17824 */ /* 0x000fe200078e02ff */
[----:B------:R-:W0:Y:S01]  /*f5c0*/  LDC R43, c[0x0][0x3d8] ;  /* 0x0000f600ff2b7b82 */ /* 0x000e220000000800 */
[----:B------:R-:W-:Y:S01]  /*f5d0*/  STL.64 [R1+0x1598], R232 ;  /* 0x001598e801007387 */ /* 0x000fe20000100a00 */
[-C--:B------:R-:W-:Y:S01]  /*f5e0*/  IADD3 R124, P5, PT, R114, R202.reuse, RZ ;  /* 0x000000ca727c7210 */ /* 0x080fe20007fbe0ff */
[----:B-1----:R-:W-:Y:S02]  /*f5f0*/  IMAD R156, R136, 0x120, RZ ;  /* 0x00000120889c7824 */ /* 0x002fe400078e02ff */
[----:B------:R-:W-:Y:S01]  /*f600*/  STL.64 [R1+0x15a8], R234 ;  /* 0x0015a8ea01007387 */ /* 0x000fe20000100a00 */
[-C--:B------:R-:W-:Y:S02]  /*f610*/  LEA.HI.X.SX32 R135, R113, R203.reuse, 0x1, P4 ;  /* 0x000000cb71877211 */ /* 0x080fe400020f0eff */
[----:B------:R-:W1:Y:S01]  /*f620*/  LDC R12, c[0x0][0x3d8] ;  /* 0x0000f600ff0c7b82 */ /* 0x000e620000000800 */
[----:B------:R-:W-:Y:S01]  /*f630*/  STL.64 [R1+0x15b8], R236 ;  /* 0x0015b8ec01007387 */ /* 0x000fe20000100a00 */
[-C--:B------:R-:W-:Y:S01]  /*f640*/  LEA R136, P4, R200, R202.reuse, 0x5 ;  /* 0x000000cac8887211 */ /* 0x080fe200078828ff */
[----:B------:R-:W-:Y:S01]  /*f650*/  IMAD R161, R125, 0x152, RZ ;  /* 0x000001527da17824 */ /* 0x000fe200078e02ff */
[-C--:B------:R-:W-:Y:S01]  /*f660*/  LEA.HI.X.SX32 R223, R112, R203.reuse, 0x1, P6 ;  /* 0x000000cb70df7211 */ /* 0x080fe200030f0eff */
[----:B------:R-:W-:Y:S01]  /*f670*/  STL.64 [R1+0x968], R170 ;  /* 0x000968aa01007387 */ /* 0x000fe20000100a00 */
[----:B------:R-:W-:Y:S01]  /*f680*/  IADD3 R172, P6, PT, R239, R202, RZ ;  /* 0x000000caefac7210 */ /* 0x000fe20007fde0ff */
[----:B------:R-:W-:Y:S01]  /*f690*/  IMAD R160, R122, 0x160, RZ ;  /* 0x000001607aa07824 */ /* 0x000fe200078e02ff */
[----:B------:R-:W0:Y:S01]  /*f6a0*/  LDC R63, c[0x0][0x3d8] ;  /* 0x0000f600ff3f7b82 */ /* 0x000e220000000800 */
[----:B------:R-:W-:Y:S01]  /*f6b0*/  STL.64 [R1+0x15c8], R170 ;  /* 0x0015c8aa01007387 */ /* 0x000fe20000100a00 */
[----:B------:R-:W-:Y:S01]  /*f6c0*/  LEA.HI.X.SX32 R125, R62, R203, 0x1, P5 ;  /* 0x000000cb3e7d7211 */ /* 0x000fe200028f0eff */
[----:B------:R-:W-:-:S02]  /*f6d0*/  IMAD R21, R21, 0x34, RZ ;  /* 0x0000003415157824 */ /* 0x000fc400078e02ff */
[----:B------:R-:W-:Y:S01]  /*f6e0*/  STL.64 [R1+0x960], R128 ;  /* 0x0009608001007387 */ /* 0x000fe20000100a00 */
[----:B---3--:R-:W-:Y:S01]  /*f6f0*/  IMAD R159, R137, 0x91, RZ ;  /* 0x00000091899f7824 */ /* 0x008fe200078e02ff */
[-C--:B------:R-:W-:Y:S01]  /*f700*/  IADD3 R122, P5, PT, R111, R202.reuse, RZ ;  /* 0x000000ca6f7a7210 */ /* 0x080fe20007fbe0ff */
[----:B------:R-:W3:Y:S01]  /*f710*/  LDC R51, c[0x0][0x3d8] ;  /* 0x0000f600ff337b82 */ /* 0x000ee20000000800 */
[----:B------:R-:W-:Y:S01]  /*f720*/  STL.64 [R1+0x15d8], R128 ;  /* 0x0015d88001007387 */ /* 0x000fe20000100a00 */
[-C--:B------:R-:W-:Y:S01]  /*f730*/  LEA.HI.X.SX32 R137, R110, R203.reuse, 0x1, P4 ;  /* 0x000000cb6e897211 */ /* 0x080fe200020f0eff */
[----:B------:R-:W-:Y:S02]  /*f740*/  IMAD R108, R108, 0x19, RZ ;  /* 0x000000196c6c7824 */ /* 0x000fe400078e02ff */
[----:B------:R-:W-:Y:S01]  /*f750*/  STL.64 [R1+0x958], R4 ;  /* 0x0009580401007387 */ /* 0x000fe20000100a00 */
[-C--:B------:R-:W-:Y:S01]  /*f760*/  LEA.HI.X.SX32 R173, R109, R203.reuse, 0x1, P6 ;  /* 0x000000cb6dad7211 */ /* 0x080fe200030f0eff */
[----:B------:R-:W-:Y:S01]  /*f770*/  IMAD R166, R123, 0xb1, RZ ;  /* 0x000000b17ba67824 */ /* 0x000fe200078e02ff */
[----:B------:R-:W0:Y:S01]  /*f780*/  LDC R70, c[0x0][0x3d8] ;  /* 0x0000f600ff467b82 */ /* 0x000e220000000800 */
[----:B------:R2:W-:Y:S01]  /*f790*/  STL.64 [R1+0x15e8], R4 ;  /* 0x0015e80401007387 */ /* 0x0005e20000100a00 */
[-C--:B------:R-:W-:Y:S01]  /*f7a0*/  IADD3 R220, P6, PT, R241, R202.reuse, RZ ;  /* 0x000000caf1dc7210 */ /* 0x080fe20007fde0ff */
[----:B------:R-:W-:Y:S01]  /*f7b0*/  IMAD R167, R120, 0x170, RZ ;  /* 0x0000017078a77824 */ /* 0x000fe200078e02ff */
[----:B------:R-:W-:Y:S01]  /*f7c0*/  LEA.HI.X.SX32 R123, R238, R203, 0x1, P5 ;  /* 0x000000cbee7b7211 */ /* 0x000fe200028f0eff */
[----:B------:R-:W-:Y:S01]  /*f7d0*/  STL.64 [R1+0x950], R134 ;  /* 0x0009508601007387 */ /* 0x000fe20000100a00 */
[----:B------:R-:W-:Y:S01]  /*f7e0*/  IMAD R25, R25, 0x44, RZ ;  /* 0x0000004419197824 */ /* 0x000fe200078e02ff */
[-C--:B------:R-:W-:Y:S01]  /*f7f0*/  IADD3 R120, P5, PT, R21, R202.reuse, RZ ;  /* 0x000000ca15787210 */ /* 0x080fe20007fbe0ff */
[----:B------:R-:W0:Y:S01]  /*f800*/  LDC R47, c[0x0][0x3d8] ;  /* 0x0000f600ff2f7b82 */ /* 0x000e220000000800 */
[----:B------:R-:W-:Y:S01]  /*f810*/  STL [R1+0x15f8], R62 ;  /* 0x0015f83e01007387 */ /* 0x000fe20000100800 */
[----:B--2---:R-:W-:-:S03]  /*f820*/  IADD3 R4, P4, PT, R240, R202, RZ ;  /* 0x000000caf0047210 */ /* 0x004fc60007f9e0ff */
[----:B------:R-:W-:Y:S01]  /*f830*/  STL.64 [R1+0x948], R222 ;  /* 0x000948de01007387 */ /* 0x000fe20000100a00 */
[----:B------:R-:W-:Y:S02]  /*f840*/  SHF.L.U32 R107, R107, 0x5, RZ ;  /* 0x000000056b6b7819 */ /* 0x000fe400000006ff */
[----:B------:R-:W2:Y:S01]  /*f850*/  LDC R100, c[0x0][0x3d8] ;  /* 0x0000f600ff647b82 */ /* 0x000ea20000000800 */
[-C--:B------:R-:W-:Y:S01]  /*f860*/  LEA.HI.X.SX32 R5, R6, R203.reuse, 0x1, P4 ;  /* 0x000000cb06057211 */ /* 0x080fe200020f0eff */
[----:B------:R-:W-:Y:S01]  /*f870*/  STL.64 [R1+0x1608], R222 ;  /* 0x001608de01007387 */ /* 0x000fe20000100a00 */
[----:B------:R-:W-:Y:S01]  /*f880*/  LEA R142, P4, R201, R202, 0x6 ;  /* 0x000000cac98e7211 */ /* 0x000fe200078830ff */
[----:B------:R-:W-:Y:S01]  /*f890*/  IMAD R165, R121, 0xb9, RZ ;  /* 0x000000b979a57824 */ /* 0x000fe200078e02ff */
[-C--:B------:R-:W-:Y:S01]  /*f8a0*/  LEA.HI.X.SX32 R221, R108, R203.reuse, 0x1, P6 ;  /* 0x000000cb6cdd7211 */ /* 0x080fe200030f0eff */
[----:B------:R-:W-:Y:S01]  /*f8b0*/  STL.64 [R1+0x940], R124 ;  /* 0x0009407c01007387 */ /* 0x000fe20000100a00 */
[----:B------:R-:W-:Y:S01]  /*f8c0*/  LEA R106, R106, R106, 0x5 ;  /* 0x0000006a6a6a7211 */ /* 0x000fe200078e28ff */
[----:B------:R-:W-:Y:S01]  /*f8d0*/  IMAD R163, R118, 0x172, RZ ;  /* 0x0000017276a37824 */ /* 0x000fe200078e02ff */
[-C--:B------:R-:W-:Y:S01]  /*f8e0*/  IADD3 R174, P6, PT, R242, R202.reuse, RZ ;  /* 0x000000caf2ae7210 */ /* 0x080fe20007fde0ff */
[----:B------:R-:W-:Y:S01]  /*f8f0*/  STL.64 [R1+0x1618], R124 ;  /* 0x0016187c01007387 */ /* 0x000fe20000100a00 */
[-C--:B------:R-:W-:Y:S01]  /*f900*/  LEA.HI.X.SX32 R121, R64, R203.reuse, 0x1, P5 ;  /* 0x000000cb40797211 */ /* 0x080fe200028f0eff */
[----:B------:R-:W-:Y:S01]  /*f910*/  IMAD R29, R29, 0x54, RZ ;  /* 0x000000541d1d7824 */ /* 0x000fe200078e02ff */
[----:B------:R-:W-:Y:S01]  /*f920*/  IADD3 R118, P5, PT, R25, R202, RZ ;  /* 0x000000ca19767210 */ /* 0x000fe20007fbe0ff */
[----:B------:R-:W-:Y:S01]  /*f930*/  STL.64 [R1+0x938], R136 ;  /* 0x0009388801007387 */ /* 0x000fe20000100a00 */
[-C--:B------:R-:W-:Y:S01]  /*f940*/  LEA.HI.X.SX32 R143, R107, R203.reuse, 0x1, P4 ;  /* 0x000000cb6b8f7211 */ /* 0x080fe200020f0eff */
[----:B------:R-:W-:Y:S01]  /*f950*/  IMAD R105, R105, 0x29, RZ ;  /* 0x0000002969697824 */ /* 0x000fe200078e02ff */
[----:B------:R-:W0:Y:S01]  /*f960*/  LDC R45, c[0x0][0x3d8] ;  /* 0x0000f600ff2d7b82 */ /* 0x000e220000000800 */
[----:B------:R-:W-:Y:S01]  /*f970*/  STL.64 [R1+0x930], R172 ;  /* 0x000930ac01007387 */ /* 0x000fe20000100a00 */
[----:B------:R-:W-:Y:S01]  /*f980*/  LEA.HI.X.SX32 R175, R106, R203, 0x1, P6 ;  /* 0x000000cb6aaf7211 */ /* 0x000fe200030f0eff */
[----:B------:R-:W-:-:S02]  /*f990*/  IMAD R162, R119, 0x180, RZ ;  /* 0x0000018077a27824 */ /* 0x000fc400078e02ff */
[----:B------:R1:W-:Y:S01]  /*f9a0*/  STL.64 [R1+0x1628], R172 ;  /* 0x001628ac01007387 */ /* 0x0003e20000100a00 */
[-C--:B------:R-:W-:Y:S01]  /*f9b0*/  IADD3 R218, P6, PT, R244, R202.reuse, RZ ;  /* 0x000000caf4da7210 */ /* 0x080fe20007fde0ff */
[----:B------:R-:W-:Y:S01]  /*f9c0*/  IMAD R33, R33, 0x64, RZ ;  /* 0x0000006421217824 */ /* 0x000fe200078e02ff */
[-C--:B------:R-:W-:Y:S01]  /*f9d0*/  LEA.HI.X.SX32 R119, R239, R203.reuse, 0x1, P5 ;  /* 0x000000cbef777211 */ /* 0x080fe200028f0eff */
[----:B------:R-:W0:Y:S01]  /*f9e0*/  LDC R59, c[0x0][0x3d8] ;  /* 0x0000f600ff3b7b82 */ /* 0x000e220000000800 */
[-C--:B------:R-:W-:Y:S01]  /*f9f0*/  IADD3 R116, P5, PT, R29, R202.reuse, RZ ;  /* 0x000000ca1d747210 */ /* 0x080fe20007fbe0ff */
[----:B------:R-:W-:Y:S01]  /*fa00*/  IMAD R104, R104, 0x31, RZ ;  /* 0x0000003168687824 */ /* 0x000fe200078e02ff */
[----:B------:R-:W-:Y:S02]  /*fa10*/  LEA.HI.X.SX32 R219, R105, R203, 0x1, P6 ;  /* 0x000000cb69db7211 */ /* 0x000fe400030f0eff */
[----:B-1----:R-:W-:-:S03]  /*fa20*/  IADD3 R172, P4, PT, R243, R202, RZ ;  /* 0x000000caf3ac7210 */ /* 0x002fc60007f9e0ff */
[----:B------:R-:W1:Y:S01]  /*fa30*/  LDC R14, c[0x0][0x3d8] ;  /* 0x0000f600ff0e7b82 */ /* 0x000e620000000800 */
[----:B------:R-:W-:Y:S01]  /*fa40*/  IMAD R194, R131, 0x99, RZ ;  /* 0x0000009983c27824 */ /* 0x000fe200078e02ff */
[-C--:B------:R-:W-:Y:S01]  /*fa50*/  LEA.HI.X.SX32 R173, R8, R203.reuse, 0x1, P4 ;  /* 0x000000cb08ad7211 */ /* 0x080fe200020f0eff */
[----:B------:R-:W-:Y:S01]  /*fa60*/  IMAD R131, R117, 0x190, RZ ;  /* 0x0000019075837824 */ /* 0x000fe200078e02ff */
[-C--:B------:R-:W-:Y:S02]  /*fa70*/  IADD3 R144, P4, PT, R245, R202.reuse, RZ ;  /* 0x000000caf5907210 */ /* 0x080fe40007f9e0ff */
[-C--:B------:R-:W-:Y:S02]  /*fa80*/  IADD3 R176, P6, PT, R246, R202.reuse, RZ ;  /* 0x000000caf6b07210 */ /* 0x080fe40007fde0ff */
[----:B------:R-:W0:Y:S01]  /*fa90*/  LDC R99, c[0x0][0x3d8] ;  /* 0x0000f600ff637b82 */ /* 0x000e220000000800 */
[-C--:B------:R-:W-:Y:S01]  /*faa0*/  LEA.HI.X.SX32 R117, R66, R203.reuse, 0x1, P5 ;  /* 0x000000cb42757211 */ /* 0x080fe200028f0eff */
[----:B------:R-:W-:Y:S01]  /*fab0*/  IMAD R37, R37, 0x74, RZ ;  /* 0x0000007425257824 */ /* 0x000fe200078e02ff */
[----:B------:R-:W-:Y:S01]  /*fac0*/  IADD3 R114, P5, PT, R33, R202, RZ ;  /* 0x000000ca21727210 */ /* 0x000fe20007fbe0ff */
[----:B------:R-:W-:Y:S01]  /*fad0*/  IMAD R10, R10, 0x38, RZ ;  /* 0x000000380a0a7824 */ /* 0x000fe200078e02ff */
[----:B------:R-:W-:-:S03]  /*fae0*/  LEA.HI.X.SX32 R145, R240, R203, 0x1, P4 ;  /* 0x000000cbf0917211 */ /* 0x000fc600020f0eff */
[----:B------:R-:W1:Y:S01]  /*faf0*/  LDC R39, c[0x0][0x3d8] ;  /* 0x0000f600ff277b82 */ /* 0x000e620000000800 */
[----:B------:R-:W-:Y:S01]  /*fb00*/  IMAD R103, R103, 0x39, RZ ;  /* 0x0000003967677824 */ /* 0x000fe200078e02ff */
[----:B------:R-:W-:Y:S02]  /*fb10*/  IADD3 R124, P4, PT, R247, R202, RZ ;  /* 0x000000caf77c7210 */ /* 0x000fe40007f9e0ff */
[----:B------:R-:W-:-:S04]  /*fb20*/  LEA.HI.X.SX32 R177, R104, R203, 0x1, P6 ;  /* 0x000000cb68b17211 */ /* 0x000fc800030f0eff */
[----:B------:R-:W1:Y:S01]  /*fb30*/  LDC R72, c[0x0][0x3d8] ;  /* 0x0000f600ff487b82 */ /* 0x000e620000000800 */
[----:B------:R-:W-:Y:S01]  /*fb40*/  IADD3 R216, P6, PT, R248, R202, RZ ;  /* 0x000000caf8d87210 */ /* 0x000fe20007fde0ff */
[----:B----4-:R-:W-:Y:S01]  /*fb50*/  IMAD R68, R68, 0x3a, RZ ;  /* 0x0000003a44447824 */ /* 0x010fe200078e02ff */
[----:B------:R-:W-:Y:S01]  /*fb60*/  LEA.HI.X.SX32 R115, R241, R203, 0x1, P5 ;  /* 0x000000cbf1737211 */ /* 0x000fe200028f0eff */
[----:B------:R-:W-:-:S04]  /*fb70*/  IMAD R127, R127, 0x84, RZ ;  /* 0x000000847f7f7824 */ /* 0x000fc800078e02ff */
[----:B------:R-:W4:Y:S01]  /*fb80*/  LDC R53, c[0x0][0x3d8] ;  /* 0x0000f600ff357b82 */ /* 0x000f220000000800 */
[----:B------:R-:W-:Y:S02]  /*fb90*/  IADD3 R112, P5, PT, R37, R202, RZ ;  /* 0x000000ca25707210 */ /* 0x000fe40007fbe0ff */
[----:B------:R-:W-:-:S05]  /*fba0*/  LEA.HI.X.SX32 R125, R10, R203, 0x1, P4 ;  /* 0x000000cb0a7d7211 */ /* 0x000fca00020f0eff */
[----:B------:R-:W1:Y:S01]  /*fbb0*/  LDC R98, c[0x0][0x3d8] ;  /* 0x0000f600ff627b82 */ /* 0x000e620000000800 */
[----:B------:R-:W-:Y:S02]  /*fbc0*/  SHF.L.U32 R102, R102, 0x6, RZ ;  /* 0x0000000666667819 */ /* 0x000fe400000006ff */
[----:B------:R-:W-:-:S05]  /*fbd0*/  LEA R146, P4, R206, R202, 0x7 ;  /* 0x000000cace927211 */ /* 0x000fca00078838ff */
[----:B------:R-:W1:Y:S01]  /*fbe0*/  LDC R85, c[0x0][0x3d8] ;  /* 0x0000f600ff557b82 */ /* 0x000e620000000800 */
[----:B------:R-:W-:Y:S02]  /*fbf0*/  LEA.HI.X.SX32 R217, R103, R203, 0x1, P6 ;  /* 0x000000cb67d97211 */ /* 0x000fe400030f0eff */
[----:B------:R-:W-:-:S05]  /*fc00*/  LEA R101, R101, R101, 0x6 ;  /* 0x0000006565657211 */ /* 0x000fca00078e30ff */
[----:B------:R-:W1:Y:S01]  /*fc10*/  LDC R77, c[0x0][0x3d8] ;  /* 0x0000f600ff4d7b82 */ /* 0x000e620000000800 */
[----:B------:R-:W-:Y:S01]  /*fc20*/  IADD3 R178, P6, PT, R249, R202, RZ ;  /* 0x000000caf9b27210 */ /* 0x000fe20007fde0ff */
[----:B0-----:R-:W-:Y:S01]  /*fc30*/  IMAD R43, R43, 0x94, RZ ;  /* 0x000000942b2b7824 */ /* 0x001fe200078e02ff */
[----:B------:R-:W-:-:S05]  /*fc40*/  LEA.HI.X.SX32 R113, R68, R203, 0x1, P5 ;  /* 0x000000cb44717211 */ /* 0x000fca00028f0eff */
[----:B------:R-:W0:Y:S01]  /*fc50*/  LDC R57, c[0x0][0x3d8] ;  /* 0x0000f600ff397b82 */ /* 0x000e220000000800 */
[----:B------:R-:W-:Y:S01]  /*fc60*/  IADD3 R110, P5, PT, R127, R202, RZ ;  /* 0x000000ca7f6e7210 */ /* 0x000fe20007fbe0ff */
[----:B------:R-:W-:Y:S01]  /*fc70*/  IMAD R12, R12, 0x48, RZ ;  /* 0x000000480c0c7824 */ /* 0x000fe200078e02ff */
[----:B------:R-:W-:-:S05]  /*fc80*/  LEA.HI.X.SX32 R147, R102, R203, 0x1, P4 ;  /* 0x000000cb66937211 */ /* 0x000fca00020f0eff */
[----:B------:R-:W0:Y:S01]  /*fc90*/  LDC R16, c[0x0][0x3d8] ;  /* 0x0000f600ff107b82 */ /* 0x000e220000000800 */
[----:B------:R-:W-:Y:S01]  /*fca0*/  IMAD R63, R63, 0x49, RZ ;  /* 0x000000493f3f7824 */ /* 0x000fe200078e02ff */
[----:B------:R-:W-:Y:S01]  /*fcb0*/  IADD3 R222, P4, PT, R250, R202, RZ ;  /* 0x000000cafade7210 */ /* 0x000fe20007f9e0ff */
[----:B---3--:R-:W-:Y:S01]  /*fcc0*/  IMAD R51, R51, 0xa2, RZ ;  /* 0x000000a233337824 */ /* 0x008fe200078e02ff */
[----:B------:R-:W-:-:S04]  /*fcd0*/  LEA.HI.X.SX32 R179, R101, R203, 0x1, P6 ;  /* 0x000000cb65b37211 */ /* 0x000fc800030f0eff */
[----:B------:R-:W3:Y:S01]  /*fce0*/  LDC R97, c[0x0][0x3d8] ;  /* 0x0000f600ff617b82 */ /* 0x000ee20000000800 */
[----:B------:R-:W-:Y:S01]  /*fcf0*/  IADD3 R214, P6, PT, R251, R202, RZ ;  /* 0x000000cafbd67210 */ /* 0x000fe20007fde0ff */
[----:B------:R-:W-:-:S06]  /*fd00*/  IMAD R70, R70, 0x4a, RZ ;  /* 0x0000004a46467824 */ /* 0x000fcc00078e02ff */
[----:B------:R-:W0:Y:S01]  /*fd10*/  LDC R56, c[0x0][0x3d8] ;  /* 0x0000f600ff387b82 */ /* 0x000e220000000800 */
[----:B------:R-:W-:Y:S01]  /*fd20*/  LEA.HI.X.SX32 R111, R242, R203, 0x1, P5 ;  /* 0x000000cbf26f7211 */ /* 0x000fe200028f0eff */
[----:B------:R-:W-:-:S06]  /*fd30*/  IMAD R47, R47, 0xa4, RZ ;  /* 0x000000a42f2f7824 */ /* 0x000fcc00078e02ff */
[----:B------:R-:W0:Y:S01]  /*fd40*/  LDC R3, c[0x0][0x3d8] ;  /* 0x0000f600ff037b82 */ /* 0x000e220000000800 */
[----:B------:R-:W-:-:S07]  /*fd50*/  IADD3 R108, P5, PT, R43, R202, RZ ;  /* 0x000000ca2b6c7210 */ /* 0x000fce0007fbe0ff */
[----:B------:R-:W0:Y:S01]  /*fd60*/  LDC R74, c[0x0][0x3d8] ;  /* 0x0000f600ff4a7b82 */ /* 0x000e220000000800 */
[----:B------:R-:W-:Y:S01]  /*fd70*/  LEA.HI.X.SX32 R223, R12, R203, 0x1, P4 ;  /* 0x000000cb0cdf7211 */ /* 0x000fe200020f0eff */
[----:B--2---:R-:W-:-:S06]  /*fd80*/  IMAD R100, R100, 0x51, RZ ;  /* 0x0000005164647824 */ /* 0x004fcc00078e02ff */
[----:B------:R-:W2:Y:S01]  /*fd90*/  LDC R73, c[0x0][0x3d8] ;  /* 0x0000f600ff497b82 */ /* 0x000ea20000000800 */
[----:B------:R-:W-:Y:S01]  /*fda0*/  IADD3 R148, P4, PT, R252, R202, RZ ;  /* 0x000000cafc947210 */ /* 0x000fe20007f9e0ff */
[----:B------:R-:W-:Y:S01]  /*fdb0*/  IMAD R45, R45, 0xb2, RZ ;  /* 0x000000b22d2d7824 */ /* 0x000fe200078e02ff */
[----:B------:R-:W-:-:S05]  /*fdc0*/  LEA.HI.X.SX32 R215, R63, R203, 0x1, P6 ;  /* 0x000000cb3fd77211 */ /* 0x000fca00030f0eff */
[----:B------:R-:W0:Y:S01]  /*fdd0*/  LDC R96, c[0x0][0x3d8] ;  /* 0x0000f600ff607b82 */ /* 0x000e220000000800 */
[----:B------:R-:W-:-:S07]  /*fde0*/  IADD3 R180, P6, PT, R51, R202, RZ ;  /* 0x000000ca33b47210 */ /* 0x000fce0007fde0ff */
[----:B------:R-:W0:Y:S01]  /*fdf0*/  LDC R19, c[0x0][0x3d8] ;  /* 0x0000f600ff137b82 */ /* 0x000e220000000800 */
[----:B------:R-:W-:Y:S01]  /*fe00*/  LEA.HI.X.SX32 R109, R70, R203, 0x1, P5 ;  /* 0x000000cb466d7211 */ /* 0x000fe200028f0eff */
[----:B------:R-:W-:-:S06]  /*fe10*/  IMAD R59, R59, 0xb4, RZ ;  /* 0x000000b43b3b7824 */ /* 0x000fcc00078e02ff */
[----:B------:R-:W0:Y:S01]  /*fe20*/  LDC R11, c[0x0][0x3d8] ;  /* 0x0000f600ff0b7b82 */ /* 0x000e220000000800 */
[-C--:B------:R-:W-:Y:S01]  /*fe30*/  IADD3 R106, P5, PT, R47, R202.reuse, RZ ;  /* 0x000000ca2f6a7210 */ /* 0x080fe20007fbe0ff */
[----:B-1----:R-:W-:Y:S01]  /*fe40*/  IMAD R14, R14, 0x58, RZ ;  /* 0x000000580e0e7824 */ /* 0x002fe200078e02ff */
[----:B------:R-:W-:Y:S05]  /*fe50*/  STL.64 [R1+0x928], R122 ;  /* 0x0009287a01007387 */ /* 0x000fea0000100a00 */
[----:B------:R-:W1:Y:S01]  /*fe60*/  LDC R67, c[0x0][0x3d8] ;  /* 0x0000f600ff437b82 */ /* 0x000e620000000800 */
[-C--:B------:R-:W-:Y:S01]  /*fe70*/  LEA.HI.X.SX32 R149, R243, R203.reuse, 0x1, P4 ;  /* 0x000000cbf3957211 */ /* 0x080fe200020f0eff */
[----:B------:R-:W-:Y:S01]  /*fe80*/  IMAD R99, R99, 0x59, RZ ;  /* 0x0000005963637824 */ /* 0x000fe200078e02ff */
[----:B------:R0:W-:Y:S05]  /*fe90*/  STL.64 [R1+0x920], R4 ;  /* 0x0009200401007387 */ /* 0x0001ea0000100a00 */
[----:B------:R-:W1:Y:S01]  /*fea0*/  LDC R18, c[0x0][0x3d8] ;  /* 0x0000f600ff127b82 */ /* 0x000e620000000800 */
[-C--:B------:R-:W-:Y:S01]  /*feb0*/  IADD3 R62, P4, PT, R168, R202.reuse, RZ ;  /* 0x000000caa83e7210 */ /* 0x080fe20007f9e0ff */
[----:B------:R-:W-:Y:S01]  /*fec0*/  IMAD R39, R39, 0xc2, RZ ;  /* 0x000000c227277824 */ /* 0x000fe200078e02ff */
[-C--:B------:R-:W-:Y:S01]  /*fed0*/  LEA.HI.X.SX32 R181, R100, R203.reuse, 0x1, P6 ;  /* 0x000000cb64b57211 */ /* 0x080fe200030f0eff */
[----:B------:R-:W-:Y:S04]  /*fee0*/  STL.64 [R1+0x918], R220 ;  /* 0x000918dc01007387 */ /* 0x000fe80000100a00 */
[----:B------:R-:W1:Y:S01]  /*fef0*/  LDC R95, c[0x0][0x3d8] ;  /* 0x0000f600ff5f7b82 */ /* 0x000e620000000800 */
[----:B------:R-:W-:Y:S01]  /*ff00*/  IADD3 R212, P6, PT, R45, R202, RZ ;  /* 0x000000ca2dd47210 */ /* 0x000fe20007fde0ff */
[----:B------:R-:W-:Y:S01]  /*ff10*/  IMAD R72, R72, 0x5a, RZ ;  /* 0x0000005a48487824 */ /* 0x000fe200078e02ff */
[----:B------:R-:W-:Y:S01]  /*ff20*/  STL.64 [R1+0x910], R120 ;  /* 0x0009107801007387 */ /* 0x000fe20000100a00 */
[----:B------:R-:W-:-:S04]  /*ff30*/  LEA.HI.X.SX32 R107, R244, R203, 0x1, P5 ;  /* 0x000000cbf46b7211 */ /* 0x000fc800028f0eff */
[----:B------:R-:W1:Y:S01]  /*ff40*/  LDC R76, c[0x0][0x3d8] ;  /* 0x0000f600ff4c7b82 */ /* 0x000e620000000800 */
[----:B----4-:R-:W-:Y:S01]  /*ff50*/  IMAD R53, R53, 0xc4, RZ ;  /* 0x000000c435357824 */ /* 0x010fe200078e02ff */
[----:B------:R-:W-:Y:S01]  /*ff60*/  STL.64 [R1+0x908], R142 ;  /* 0x0009088e01007387 */ /* 0x000fe20000100a00 */
[----:B------:R-:W-:-:S05]  /*ff70*/  IADD3 R104, P5, PT, R59, R202, RZ ;  /* 0x000000ca3b687210 */ /* 0x000fca0007fbe0ff */
[----:B------:R-:W4:Y:S01]  /*ff80*/  LDC R94, c[0x0][0x3d8] ;  /* 0x0000f600ff5e7b82 */ /* 0x000f220000000800 */
[----:B------:R-:W-:Y:S01]  /*ff90*/  STL.64 [R1+0x900], R174 ;  /* 0x000900ae01007387 */ /* 0x000fe20000100a00 */
[----:B------:R-:W-:Y:S01]  /*ffa0*/  LEA.HI.X.SX32 R63, R14, R203, 0x1, P4 ;  /* 0x000000cb0e3f7211 */ /* 0x000fe200020f0eff */
[----:B------:R-:W-:Y:S01]  /*ffb0*/  IMAD R98, R98, 0x61, RZ ;  /* 0x0000006162627824 */ /* 0x000fe200078e02ff */
[----:B------:R-:W-:-:S04]  /*ffc0*/  IADD3 R150, P4, PT, R164, R202, RZ ;  /* 0x000000caa4967210 */ /* 0x000fc80007f9e0ff */
[----:B------:R-:W1:Y:S01]  /*ffd0*/  LDC R198, c[0x0][0x3d8] ;  /* 0x0000f600ffc67b82 */ /* 0x000e620000000800 */
[----:B------:R-:W-:Y:S01]  /*ffe0*/  IMAD R85, R85, 0xd0, RZ ;  /* 0x000000d055557824 */ /* 0x000fe200078e02ff */
[----:B------:R-:W-:Y:S01]  /*fff0*/  STL.64 [R1+0x8f8], R118 ;  /* 0x0008f87601007387 */ /* 0x000fe20000100a00 */
[----:B------:R-:W-:-:S05]  /*10000*/  LEA.HI.X.SX32 R213, R99, R203, 0x1, P6 ;  /* 0x000000cb63d57211 */ /* 0x000fca00030f0eff */
[----:B------:R-:W4:Y:S01]  /*10010*/  LDC R207, c[0x0][0x3d8] ;  /* 0x0000f600ffcf7b82 */ /* 0x000f220000000800 */
[----:B------:R-:W-:Y:S01]  /*10020*/  IMAD R77, R77, 0xd2, RZ ;  /* 0x000000d24d4d7824 */ /* 0x000fe200078e02ff */
[----:B------:R-:W-:Y:S01]  /*10030*/  STL.64 [R1+0x8f0], R172 ;  /* 0x0008f0ac01007387 */ /* 0x000fe20000100a00 */
[-C--:B------:R-:W-:Y:S01]  /*10040*/  IADD3 R182, P6, PT, R39, R202.reuse, RZ ;  /* 0x000000ca27b67210 */ /* 0x080fe20007fde0ff */
[----:B0-----:R-:W-:Y:S01]  /*10050*/  IMAD R57, R57, 0xd4, RZ ;  /* 0x000000d439397824 */ /* 0x001fe200078e02ff */
[-C--:B------:R-:W-:Y:S01]  /*10060*/  LEA.HI.X.SX32 R105, R72, R203.reuse, 0x1, P5 ;  /* 0x000000cb48697211 */ /* 0x080fe200028f0eff */
[----:B------:R-:W-:Y:S02]  /*10070*/  STL.64 [R1+0x8e8], R218 ;  /* 0x0008e8da01007387 */ /* 0x000fe40000100a00 */
[----:B------:R-:W0:Y:S01]  /*10080*/  LDC R20, c[0x0][0x3d8] ;  /* 0x0000f600ff147b82 */ /* 0x000e220000000800 */
[-C--:B------:R-:W-:Y:S01]  /*10090*/  IADD3 R102, P5, PT, R53, R202.reuse, RZ ;  /* 0x000000ca35667210 */ /* 0x080fe20007fbe0ff */
[----:B------:R-:W-:Y:S01]  /*100a0*/  STL.64 [R1+0x8e0], R116 ;  /* 0x0008e07401007387 */ /* 0x000fe20000100a00 */
[----:B------:R-:W-:Y:S01]  /*100b0*/  IMAD R16, R16, 0x68, RZ ;  /* 0x0000006810107824 */ /* 0x000fe200078e02ff */
[-C--:B------:R-:W-:Y:S01]  /*100c0*/  LEA.HI.X.SX32 R151, R245, R203.reuse, 0x1, P4 ;  /* 0x000000cbf5977211 */ /* 0x080fe200020f0eff */
[----:B---3--:R-:W-:Y:S01]  /*100d0*/  IMAD R97, R97, 0x69, RZ ;  /* 0x0000006961617824 */ /* 0x008fe200078e02ff */
[----:B------:R-:W-:Y:S02]  /*100e0*/  STL.64 [R1+0x8d8], R144 ;  /* 0x0008d89001007387 */ /* 0x000fe40000100a00 */
[----:B------:R-:W3:Y:S01]  /*100f0*/  LDC R78, c[0x0][0x3d8] ;  /* 0x0000f600ff4e7b82 */ /* 0x000ee20000000800 */
[----:B------:R-:W-:Y:S01]  /*10100*/  IMAD R56, R56, 0xe0, RZ ;  /* 0x000000e038387824 */ /* 0x000fe200078e02ff */
[----:B------:R-:W-:Y:S01]  /*10110*/  STL.64 [R1+0x8d0], R176 ;  /* 0x0008d0b001007387 */ /* 0x000fe20000100a00 */
[-C--:B------:R-:W-:Y:S01]  /*10120*/  IADD3 R4, P4, PT, R85, R202.reuse, RZ ;  /* 0x000000ca55047210 */ /* 0x080fe20007f9e0ff */
[----:B------:R-:W-:Y:S01]  /*10130*/  IMAD R3, R3, 0xe2, RZ ;  /* 0x000000e203037824 */ /* 0x000fe200078e02ff */
[-C--:B------:R-:W-:Y:S01]  /*10140*/  LEA.HI.X.SX32 R183, R98, R203.reuse, 0x1, P6 ;  /* 0x000000cb62b77211 */ /* 0x080fe200030f0eff */
[----:B------:R-:W-:Y:S01]  /*10150*/  STL.64 [R1+0x8c8], R114 ;  /* 0x0008c87201007387 */ /* 0x000fe20000100a00 */
[-C--:B------:R-:W-:Y:S01]  /*10160*/  IADD3 R210, P6, PT, R77, R202.reuse, RZ ;  /* 0x000000ca4dd27210 */ /* 0x080fe20007fde0ff */
[----:B------:R-:W0:Y:S01]  /*10170*/  LDC R61, c[0x0][0x3d8] ;  /* 0x0000f600ff3d7b82 */ /* 0x000e220000000800 */
[----:B------:R-:W-:Y:S01]  /*10180*/  IMAD R74, R74, 0x6a, RZ ;  /* 0x0000006a4a4a7824 */ /* 0x000fe200078e02ff */
[----:B------:R-:W-:Y:S01]  /*10190*/  STL.64 [R1+0x8c0], R124 ;  /* 0x0008c07c01007387 */ /* 0x000fe20000100a00 */
[-C--:B------:R-:W-:Y:S01]  /*101a0*/  LEA.HI.X.SX32 R103, R246, R203.reuse, 0x1, P5 ;  /* 0x000000cbf6677211 */ /* 0x080fe200028f0eff */
[----:B--2---:R-:W-:Y:S01]  /*101b0*/  IMAD R73, R73, 0xe4, RZ ;  /* 0x000000e449497824 */ /* 0x004fe200078e02ff */
[-C--:B------:R-:W-:Y:S01]  /*101c0*/  IADD3 R100, P5, PT, R57, R202.reuse, RZ ;  /* 0x000000ca39647210 */ /* 0x080fe20007fbe0ff */
[----:B------:R-:W-:Y:S01]  /*101d0*/  STL.64 [R1+0x8b8], R216 ;  /* 0x0008b8d801007387 */ /* 0x000fe20000100a00 */
[-C--:B------:R-:W-:Y:S01]  /*101e0*/  LEA.HI.X.SX32 R5, R16, R203.reuse, 0x1, P4 ;  /* 0x000000cb10057211 */ /* 0x080fe200020f0eff */
[----:B------:R-:W2:Y:S01]  /*101f0*/  LDC R60, c[0x0][0x3d8] ;  /* 0x0000f600ff3c7b82 */ /* 0x000ea20000000800 */
[----:B------:R-:W-:Y:S01]  /*10200*/  IMAD R96, R96, 0x71, RZ ;  /* 0x0000007160607824 */ /* 0x000fe200078e02ff */
[----:B------:R-:W-:Y:S01]  /*10210*/  STL.64 [R1+0x8b0], R112 ;  /* 0x0008b07001007387 */ /* 0x000fe20000100a00 */
[----:B------:R-:W-:Y:S01]  /*10220*/  IMAD R19, R19, 0xf0, RZ ;  /* 0x000000f013137824 */ /* 0x000fe200078e02ff */
[-C--:B------:R-:W-:Y:S01]  /*10230*/  IADD3 R152, P4, PT, R56, R202.reuse, RZ ;  /* 0x000000ca38987210 */ /* 0x080fe20007f9e0ff */
[----:B------:R-:W-:Y:S01]  /*10240*/  IMAD R11, R11, 0xf2, RZ ;  /* 0x000000f20b0b7824 */ /* 0x000fe200078e02ff */
[----:B------:R-:W-:Y:S01]  /*10250*/  STL.64 [R1+0x8a8], R146 ;  /* 0x0008a89201007387 */ /* 0x000fe20000100a00 */
[-C--:B------:R-:W-:Y:S01]  /*10260*/  LEA.HI.X.SX32 R211, R97, R203.reuse, 0x1, P6 ;  /* 0x000000cb61d37211 */ /* 0x080fe200030f0eff */
[----:B------:R-:W2:Y:S01]  /*10270*/  LDC R22, c[0x0][0x3d8] ;  /* 0x0000f600ff167b82 */ /* 0x000ea20000000800 */
[-C--:B------:R-:W-:Y:S01]  /*10280*/  IADD3 R184, P6, PT, R3, R202.reuse, RZ ;  /* 0x000000ca03b87210 */ /* 0x080fe20007fde0ff */
[----:B------:R-:W-:Y:S01]  /*10290*/  STL.64 [R1+0x8a0], R178 ;  /* 0x0008a0b201007387 */ /* 0x000fe20000100a00 */
[-C--:B------:R-:W-:Y:S01]  /*102a0*/  LEA.HI.X.SX32 R101, R74, R203.reuse, 0x1, P5 ;  /* 0x000000cb4a657211 */ /* 0x080fe200028f0eff */
[----:B-1----:R-:W-:Y:S01]  /*102b0*/  IMAD R67, R67, 0xf4, RZ ;  /* 0x000000f443437824 */ /* 0x002fe200078e02ff */
[-C--:B------:R-:W-:Y:S01]  /*102c0*/  IADD3 R98, P5, PT, R73, R202.reuse, RZ ;  /* 0x000000ca49627210 */ /* 0x080fe20007fbe0ff */
[----:B------:R-:W-:Y:S02]  /*102d0*/  STL.64 [R1+0x898], R110 ;  /* 0x0008986e01007387 */ /* 0x000fe40000100a00 */
[----:B------:R-:W1:Y:S01]  /*102e0*/  LDC R55, c[0x0][0x3d8] ;  /* 0x0000f600ff377b82 */ /* 0x000e620000000800 */
[----:B------:R-:W-:Y:S01]  /*102f0*/  IMAD R18, R18, 0x78, RZ ;  /* 0x0000007812127824 */ /* 0x000fe200078e02ff */
[----:B------:R-:W-:Y:S01]  /*10300*/  STL.64 [R1+0x890], R222 ;  /* 0x000890de01007387 */ /* 0x000fe20000100a00 */
[-C--:B------:R-:W-:Y:S01]  /*10310*/  LEA.HI.X.SX32 R153, R247, R203.reuse, 0x1, P4 ;  /* 0x000000cbf7997211 */ /* 0x080fe200020f0eff */
[----:B------:R-:W-:Y:S01]  /*10320*/  IMAD R95, R95, 0x102, RZ ;  /* 0x000001025f5f7824 */ /* 0x000fe200078e02ff */
[-C--:B------:R-:W-:Y:S01]  /*10330*/  IADD3 R128, P4, PT, R19, R202.reuse, RZ ;  /* 0x000000ca13807210 */ /* 0x080fe20007f9e0ff */
[----:B------:R-:W-:Y:S02]  /*10340*/  STL.64 [R1+0x888], R214 ;  /* 0x000888d601007387 */ /* 0x000fe40000100a00 */
[----:B------:R-:W1:Y:S01]  /*10350*/  LDC R80, c[0x0][0x3d8] ;  /* 0x0000f600ff507b82 */ /* 0x000e620000000800 */
[-C--:B------:R-:W-:Y:S01]  /*10360*/  LEA.HI.X.SX32 R185, R96, R203.reuse, 0x1, P6 ;  /* 0x000000cb60b97211 */ /* 0x080fe200030f0eff */
[----:B------:R-:W-:Y:S01]  /*10370*/  STL.64 [R1+0x880], R108 ;  /* 0x0008806c01007387 */ /* 0x000fe20000100a00 */
[-C--:B------:R-:W-:Y:S01]  /*10380*/  IADD3 R208, P6, PT, R11, R202.reuse, RZ ;  /* 0x000000ca0bd07210 */ /* 0x080fe20007fde0ff */
[----:B------:R-:W-:Y:S01]  /*10390*/  IMAD R76, R76, 0x7a, RZ ;  /* 0x0000007a4c4c7824 */ /* 0x000fe200078e02ff */
[----:B------:R-:W-:Y:S01]  /*103a0*/  LEA.HI.X.SX32 R99, R248, R203, 0x1, P5 ;  /* 0x000000cbf8637211 */ /* 0x000fe200028f0eff */
[----:B------:R-:W-:Y:S02]  /*103b0*/  STL.64 [R1+0x878], R148 ;  /* 0x0008789401007387 */ /* 0x000fe40000100a00 */
[----:B------:R-:W1:Y:S01]  /*103c0*/  LDC R54, c[0x0][0x3d8] ;  /* 0x0000f600ff367b82 */ /* 0x000e620000000800 */
[----:B----4-:R-:W-:Y:S01]  /*103d0*/  IMAD R94, R94, 0x104, RZ ;  /* 0x000001045e5e7824 */ /* 0x010fe200078e02ff */
[----:B------:R-:W-:Y:S01]  /*103e0*/  STL.64 [R1+0x870], R180 ;  /* 0x000870b401007387 */ /* 0x000fe20000100a00 */
[----:B------:R-:W-:-:S02]  /*103f0*/  IADD3 R96, P5, PT, R67, R202, RZ ;  /* 0x000000ca43607210 */ /* 0x000fc40007fbe0ff */
[-C--:B------:R-:W-:Y:S01]  /*10400*/  LEA.HI.X.SX32 R129, R18, R203.reuse, 0x1, P4 ;  /* 0x000000cb12817211 */ /* 0x080fe200020f0eff */
[----:B------:R-:W-:Y:S01]  /*10410*/  STL.64 [R1+0x868], R106 ;  /* 0x0008686a01007387 */ /* 0x000fe20000100a00 */
[----:B------:R-:W-:Y:S01]  /*10420*/  SHF.L.U32 R198, R198, 0x7, RZ ;  /* 0x00000007c6c67819 */ /* 0x000fe200000006ff */
[----:B------:R-:W4:Y:S01]  /*10430*/  LDC R50, c[0x0][0x3d8] ;  /* 0x0000f600ff327b82 */ /* 0x000f220000000800 */
[-C--:B------:R-:W-:Y:S01]  /*10440*/  LEA R154, P4, R207, R202.reuse, 0x8 ;  /* 0x000000cacf9a7211 */ /* 0x080fe200078840ff */
[----:B------:R-:W-:Y:S01]  /*10450*/  STL.64 [R1+0x860], R62 ;  /* 0x0008603e01007387 */ /* 0x000fe20000100a00 */
[-C--:B------:R-:W-:Y:S02]  /*10460*/  LEA.HI.X.SX32 R209, R186, R203.reuse, 0x1, P6 ;  /* 0x000000cbbad17211 */ /* 0x080fe400030f0eff */
[-C--:B------:R-:W-:Y:S01]  /*10470*/  IADD3 R186, P6, PT, R95, R202.reuse, RZ ;  /* 0x000000ca5fba7210 */ /* 0x080fe20007fde0ff */
[----:B------:R-:W-:Y:S02]  /*10480*/  STL.64 [R1+0x858], R212 ;  /* 0x000858d401007387 */ /* 0x000fe40000100a00 */
[----:B------:R-:W1:Y:S01]  /*10490*/  LDC R24, c[0x0][0x3d8] ;  /* 0x0000f600ff187b82 */ /* 0x000e620000000800 */
[----:B------:R-:W-:Y:S01]  /*104a0*/  LEA.HI.X.SX32 R97, R76, R203, 0x1, P5 ;  /* 0x000000cb4c617211 */ /* 0x000fe200028f0eff */
[----:B------:R-:W-:Y:S01]  /*104b0*/  STL.64 [R1+0x850], R104 ;  /* 0x0008506801007387 */ /* 0x000fe20000100a00 */
[----:B------:R-:W-:Y:S01]  /*104c0*/  IADD3 R94, P5, PT, R94, R202, RZ ;  /* 0x000000ca5e5e7210 */ /* 0x000fe20007fbe0ff */
[----:B0-----:R-:W-:-:S02]  /*104d0*/  IMAD R20, R20, 0x88, RZ ;  /* 0x0000008814147824 */ /* 0x001fc400078e02ff */
[----:B------:R-:W-:Y:S02]  /*104e0*/  STL.64 [R1+0x848], R150 ;  /* 0x0008489601007387 */ /* 0x000fe40000100a00 */
[----:B------:R-:W0:Y:S01]  /*104f0*/  LDC R49, c[0x0][0x3d8] ;  /* 0x0000f600ff317b82 */ /* 0x000e220000000800 */
[-C--:B------:R-:W-:Y:S01]  /*10500*/  LEA.HI.X.SX32 R155, R198, R203.reuse, 0x1, P4 ;  /* 0x000000cbc69b7211 */ /* 0x080fe200020f0eff */
[----:B------:R-:W-:Y:S01]  /*10510*/  STL.64 [R1+0x840], R182 ;  /* 0x000840b601007387 */ /* 0x000fe20000100a00 */
[-C--:B------:R-:W-:Y:S02]  /*10520*/  IADD3 R170, P4, PT, R195, R202.reuse, RZ ;  /* 0x000000cac3aa7210 */ /* 0x080fe40007f9e0ff */
[-C--:B------:R-:W-:Y:S01]  /*10530*/  LEA.HI.X.SX32 R187, R189, R203.reuse, 0x1, P6 ;  /* 0x000000cbbdbb7211 */ /* 0x080fe200030f0eff */
[----:B------:R-:W-:Y:S02]  /*10540*/  STL.64 [R1+0x838], R102 ;  /* 0x0008386601007387 */ /* 0x000fe40000100a00 */
[----:B------:R-:W0:Y:S01]  /*10550*/  LDC R82, c[0x0][0x3d8] ;  /* 0x0000f600ff527b82 */ /* 0x000e220000000800 */
[----:B------:R-:W-:Y:S01]  /*10560*/  IADD3 R188, P6, PT, R188, R202, RZ ;  /* 0x000000cabcbc7210 */ /* 0x000fe20007fde0ff */
[----:B------:R-:W-:Y:S01]  /*10570*/  STL.64 [R1+0x830], R4 ;  /* 0x0008300401007387 */ /* 0x000fe20000100a00 */
[----:B---3--:R-:W-:Y:S01]  /*10580*/  IMAD R78, R78, 0x8a, RZ ;  /* 0x0000008a4e4e7824 */ /* 0x008fe200078e02ff */
[----:B------:R-:W-:-:S02]  /*10590*/  LEA.HI.X.SX32 R95, R249, R203, 0x1, P5 ;  /* 0x000000cbf95f7211 */ /* 0x000fc400028f0eff */
[----:B------:R-:W-:Y:S02]  /*105a0*/  STL.64 [R1+0x828], R210 ;  /* 0x000828d201007387 */ /* 0x000fe40000100a00 */
[----:B------:R-:W3:Y:S02]  /*105b0*/  LDC R48, c[0x0][0x3d8] ;  /* 0x0000f600ff307b82 */ /* 0x000ee40000000800 */
[----:B------:R2:W-:Y:S01]  /*105c0*/  STL.64 [R1+0x13a8], R72 ;  /* 0x0013a84801007387 */ /* 0x0005e20000100a00 */
[-C--:B------:R-:W-:Y:S01]  /*105d0*/  LEA.HI.X.SX32 R171, R20, R203.reuse, 0x1, P4 ;  /* 0x000000cb14ab7211 */ /* 0x080fe200020f0eff */
[----:B------:R-:W-:Y:S01]  /*105e0*/  IMAD R61, R61, 0x132, RZ ;  /* 0x000001323d3d7824 */ /* 0x000fe200078e02ff */
[-C--:B------:R-:W-:Y:S01]  /*105f0*/  IADD3 R156, P4, PT, R156, R202.reuse, RZ ;  /* 0x000000ca9c9c7210 */ /* 0x080fe20007f9e0ff */
[----:B------:R-:W-:Y:S01]  /*10600*/  STL.64 [R1+0x820], R100 ;  /* 0x0008206401007387 */ /* 0x000fe20000100a00 */
[----:B------:R-:W-:Y:S01]  /*10610*/  LEA.HI.X.SX32 R189, R191, R203, 0x1, P6 ;  /* 0x000000cbbfbd7211 */ /* 0x000fe200030f0eff */
[----:B------:R-:W0:Y:S01]  /*10620*/  LDC R44, c[0x0][0x3d8] ;  /* 0x0000f600ff2c7b82 */ /* 0x000e220000000800 */
[-C--:B------:R-:W-:Y:S01]  /*10630*/  IADD3 R190, P6, PT, R190, R202.reuse, RZ ;  /* 0x000000cabebe7210 */ /* 0x080fe20007fde0ff */
[----:B------:R-:W-:Y:S01]  /*10640*/  STL.64 [R1+0x818], R152 ;  /* 0x0008189801007387 */ /* 0x000fe20000100a00 */
[----:B--2---:R-:W-:-:S03]  /*10650*/  IADD3 R72, P5, PT, R157, R202, RZ ;  /* 0x000000ca9d487210 */ /* 0x004fc60007fbe0ff */
[----:B------:R-:W-:Y:S02]  /*10660*/  STL.64 [R1+0x810], R184 ;  /* 0x000810b801007387 */ /* 0x000fe40000100a00 */
[----:B------:R-:W2:Y:S01]  /*10670*/  LDC R26, c[0x0][0x3d8] ;  /* 0x0000f600ff1a7b82 */ /* 0x000ea20000000800 */
[----:B------:R-:W-:Y:S01]  /*10680*/  IMAD R60, R60, 0x134, RZ ;  /* 0x000001343c3c7824 */ /* 0x000fe200078e02ff */
[-C--:B------:R-:W-:Y:S01]  /*10690*/  LEA.HI.X.SX32 R73, R78, R203.reuse, 0x1, P5 ;  /* 0x000000cb4e497211 */ /* 0x080fe200028f0eff */
[----:B------:R4:W-:Y:S01]  /*106a0*/  STL.64 [R1+0x13b0], R66 ;  /* 0x0013b04201007387 */ /* 0x0009e20000100a00 */
[----:B------:R-:W-:Y:S01]  /*106b0*/  IMAD R22, R22, 0x98, RZ ;  /* 0x0000009816167824 */ /* 0x000fe200078e02ff */
[----:B------:R-:W-:-:S03]  /*106c0*/  LEA.HI.X.SX32 R157, R250, R203, 0x1, P4 ;  /* 0x000000cbfa9d7211 */ /* 0x000fc600020f0eff */
[----:B------:R-:W2:Y:S01]  /*106d0*/  LDC R41, c[0x0][0x3d8] ;  /* 0x0000f600ff297b82 */ /* 0x000ea20000000800 */
[-C--:B------:R-:W-:Y:S01]  /*106e0*/  IADD3 R236, P4, PT, R192, R202.reuse, RZ ;  /* 0x000000cac0ec7210 */ /* 0x080fe20007f9e0ff */
[----:B-1----:R-:W-:Y:S01]  /*106f0*/  IMAD R55, R55, 0x142, RZ ;  /* 0x0000014237377824 */ /* 0x002fe200078e02ff */
[----:B------:R-:W-:Y:S02]  /*10700*/  LEA.HI.X.SX32 R191, R159, R203, 0x1, P6 ;  /* 0x000000cb9fbf7211 */ /* 0x000fe400030f0eff */
[----:B----4-:R-:W-:-:S03]  /*10710*/  IADD3 R66, P5, PT, R193, R202, RZ ;  /* 0x000000cac1427210 */ /* 0x010fc60007fbe0ff */
[----:B------:R-:W1:Y:S01]  /*10720*/  LDC R84, c[0x0][0x3d8] ;  /* 0x0000f600ff547b82 */ /* 0x000e620000000800 */
[----:B------:R-:W-:Y:S01]  /*10730*/  IADD3 R192, P6, PT, R61, R202, RZ ;  /* 0x000000ca3dc07210 */ /* 0x000fe20007fde0ff */
[----:B------:R-:W-:Y:S01]  /*10740*/  IMAD R80, R80, 0x9a, RZ ;  /* 0x0000009a50507824 */ /* 0x000fe200078e02ff */
[----:B------:R-:W-:Y:S01]  /*10750*/  LEA.HI.X.SX32 R67, R251, R203, 0x1, P5 ;  /* 0x000000cbfb437211 */ /* 0x000fe200028f0eff */
[----:B------:R-:W-:-:S04]  /*10760*/  IMAD R54, R54, 0x144, RZ ;  /* 0x0000014436367824 */ /* 0x000fc800078e02ff */
[----:B------:R-:W4:Y:S01]  /*10770*/  LDC R40, c[0x0][0x3d8] ;  /* 0x0000f600ff287b82 */ /* 0x000f220000000800 */
[----:B------:R-:W-:Y:S01]  /*10780*/  STL.64 [R1+0x808], R98 ;  /* 0x0008086201007387 */ /* 0x000fe20000100a00 */
[-C--:B------:R-:W-:Y:S02]  /*10790*/  IADD3 R60, P5, PT, R60, R202.reuse, RZ ;  /* 0x000000ca3c3c7210 */ /* 0x080fe40007fbe0ff */
[-C--:B------:R-:W-:Y:S01]  /*107a0*/  LEA.HI.X.SX32 R237, R22, R203.reuse, 0x1, P4 ;  /* 0x000000cb16ed7211 */ /* 0x080fe200020f0eff */
[----:B------:R-:W-:Y:S01]  /*107b0*/  STL.64 [R1+0x800], R128 ;  /* 0x0008008001007387 */ /* 0x000fe20000100a00 */
[----:B------:R-:W-:Y:S02]  /*107c0*/  IADD3 R158, P4, PT, R158, R202, RZ ;  /* 0x000000ca9e9e7210 */ /* 0x000fe40007f9e0ff */
[----:B------:R-:W1:Y:S01]  /*107d0*/  LDC R38, c[0x0][0x3d8] ;  /* 0x0000f600ff267b82 */ /* 0x000e620000000800 */
[----:B------:R-:W-:Y:S01]  /*107e0*/  STL.64 [R1+0x7f8], R208 ;  /* 0x0007f8d001007387 */ /* 0x000fe20000100a00 */
[----:B------:R-:W-:-:S02]  /*107f0*/  LEA.HI.X.SX32 R193, R194, R203, 0x1, P6 ;  /* 0x000000cbc2c17211 */ /* 0x000fc400030f0eff */
[-C--:B------:R-:W-:Y:S01]  /*10800*/  IADD3 R194, P6, PT, R55, R202.reuse, RZ ;  /* 0x000000ca37c27210 */ /* 0x080fe20007fde0ff */
[----:B------:R-:W-:Y:S01]  /*10810*/  STL.64 [R1+0x7f0], R96 ;  /* 0x0007f06001007387 */ /* 0x000fe20000100a00 */
[-C--:B------:R-:W-:Y:S02]  /*10820*/  LEA.HI.X.SX32 R61, R80, R203.reuse, 0x1, P5 ;  /* 0x000000cb503d7211 */ /* 0x080fe400028f0eff */
[----:B------:R-:W1:Y:S01]  /*10830*/  LDC R28, c[0x0][0x3d8] ;  /* 0x0000f600ff1c7b82 */ /* 0x000e620000000800 */
[----:B------:R-:W-:Y:S01]  /*10840*/  STL.64 [R1+0x7e8], R154 ;  /* 0x0007e89a01007387 */ /* 0x000fe20000100a00 */
[----:B------:R-:W-:Y:S01]  /*10850*/  IMAD R50, R50, 0x154, RZ ;  /* 0x0000015432327824 */ /* 0x000fe200078e02ff */
[-C--:B------:R-:W-:Y:S01]  /*10860*/  IADD3 R54, P5, PT, R54, R202.reuse, RZ ;  /* 0x000000ca36367210 */ /* 0x080fe20007fbe0ff */
[----:B------:R-:W-:Y:S01]  /*10870*/  IMAD R24, R24, 0xa8, RZ ;  /* 0x000000a818187824 */ /* 0x000fe200078e02ff */
[----:B------:R-:W-:Y:S03]  /*10880*/  STL.64 [R1+0x7e0], R186 ;  /* 0x0007e0ba01007387 */ /* 0x000fe60000100a00 */
[----:B------:R-:W1:Y:S01]  /*10890*/  LDC R91, c[0x0][0x3d8] ;  /* 0x0000f600ff5b7b82 */ /* 0x000e620000000800 */
[----:B------:R-:W-:Y:S01]  /*108a0*/  STL.64 [R1+0x13b8], R20 ;  /* 0x0013b81401007387 */ /* 0x000fe20000100a00 */
[-C--:B------:R-:W-:Y:S01]  /*108b0*/  LEA.HI.X.SX32 R159, R252, R203.reuse, 0x1, P4 ;  /* 0x000000cbfc9f7211 */ /* 0x080fe200020f0eff */
[----:B0-----:R-:W-:Y:S01]  /*108c0*/  IMAD R49, R49, 0x162, RZ ;  /* 0x0000016231317824 */ /* 0x001fe200078e02ff */
[----:B------:R-:W-:Y:S01]  /*108d0*/  IADD3 R234, P4, PT, R197, R202, RZ ;  /* 0x000000cac5ea7210 */ /* 0x000fe20007f9e0ff */
[----:B------:R-:W-:Y:S01]  /*108e0*/  STL.64 [R1+0x7d8], R94 ;  /* 0x0007d85e01007387 */ /* 0x000fe20000100a00 */
[----:B------:R-:W-:-:S02]  /*108f0*/  LEA.HI.X.SX32 R195, R196, R203, 0x1, P6 ;  /* 0x000000cbc4c37211 */ /* 0x000fc400030f0eff */
[----:B------:R-:W0:Y:S01]  /*10900*/  LDC R86, c[0x0][0x3d8] ;  /* 0x0000f600ff567b82 */ /* 0x000e220000000800 */
[----:B------:R-:W-:Y:S01]  /*10910*/  STL.64 [R1+0x7d0], R170 ;  /* 0x0007d0aa01007387 */ /* 0x000fe20000100a00 */
[-C--:B------:R-:W-:Y:S01]  /*10920*/  IADD3 R196, P6, PT, R161, R202.reuse, RZ ;  /* 0x000000caa1c47210 */ /* 0x080fe20007fde0ff */
[----:B------:R-:W-:Y:S01]  /*10930*/  IMAD R82, R82, 0xaa, RZ ;  /* 0x000000aa52527824 */ /* 0x000fe200078e02ff */
[----:B------:R-:W-:Y:S01]  /*10940*/  LEA.HI.X.SX32 R55, R51, R203, 0x1, P5 ;  /* 0x000000cb33377211 */ /* 0x000fe200028f0eff */
[----:B------:R-:W-:Y:S01]  /*10950*/  STL.64 [R1+0x7c8], R188 ;  /* 0x0007c8bc01007387 */ /* 0x000fe20000100a00 */
[----:B---3--:R-:W-:Y:S02]  /*10960*/  IMAD R48, R48, 0x164, RZ ;  /* 0x0000016430307824 */ /* 0x008fe400078e02ff */
[----:B------:R-:W3:Y:S01]  /*10970*/  LDC R81, c[0x0][0x3d8] ;  /* 0x0000f600ff517b82 */ /* 0x000ee20000000800 */
[----:B------:R-:W-:Y:S01]  /*10980*/  STL.64 [R1+0x7c0], R72 ;  /* 0x0007c04801007387 */ /* 0x000fe20000100a00 */
[----:B------:R-:W-:-:S02]  /*10990*/  IADD3 R50, P5, PT, R50, R202, RZ ;  /* 0x000000ca32327210 */ /* 0x000fc40007fbe0ff */
[-C--:B------:R-:W-:Y:S01]  /*109a0*/  LEA.HI.X.SX32 R235, R24, R203.reuse, 0x1, P4 ;  /* 0x000000cb18eb7211 */ /* 0x080fe200020f0eff */
[----:B------:R-:W-:Y:S01]  /*109b0*/  STL.64 [R1+0x7b8], R156 ;  /* 0x0007b89c01007387 */ /* 0x000fe20000100a00 */
[-C--:B------:R-:W-:Y:S02]  /*109c0*/  IADD3 R160, P4, PT, R160, R202.reuse, RZ ;  /* 0x000000caa0a07210 */ /* 0x080fe40007f9e0ff */
[----:B------:R-:W0:Y:S01]  /*109d0*/  LDC R27, c[0x0][0x3d8] ;  /* 0x0000f600ff1b7b82 */ /* 0x000e220000000800 */
[----:B------:R-:W-:Y:S01]  /*109e0*/  STL.64 [R1+0x7b0], R190 ;  /* 0x0007b0be01007387 */ /* 0x000fe20000100a00 */
[-C--:B------:R-:W-:Y:S02]  /*109f0*/  LEA.HI.X.SX32 R197, R169, R203.reuse, 0x1, P6 ;  /* 0x000000cba9c57211 */ /* 0x080fe400030f0eff */
[----:B------:R-:W-:Y:S01]  /*10a00*/  IADD3 R204, P6, PT, R49, R202, RZ ;  /* 0x000000ca31cc7210 */ /* 0x000fe20007fde0ff */
[----:B------:R-:W-:Y:S01]  /*10a10*/  STL [R1+0x13c0], R22 ;  /* 0x0013c01601007387 */ /* 0x000fe20000100800 */
[----:B------:R-:W-:-:S02]  /*10a20*/  LEA.HI.X.SX32 R51, R82, R203, 0x1, P5 ;  /* 0x000000cb52337211 */ /* 0x000fc400028f0eff */
[----:B------:R-:W0:Y:S01]  /*10a30*/  LDC R30, c[0x0][0x3d8] ;  /* 0x0000f600ff1e7b82 */ /* 0x000e220000000800 */
[----:B------:R-:W-:Y:S01]  /*10a40*/  STL.64 [R1+0x7a8], R66 ;  /* 0x0007a84201007387 */ /* 0x000fe20000100a00 */
[----:B------:R-:W-:Y:S01]  /*10a50*/  IMAD R44, R44, 0x174, RZ ;  /* 0x000001742c2c7824 */ /* 0x000fe200078e02ff */
[-C--:B------:R-:W-:Y:S01]  /*10a60*/  IADD3 R48, P5, PT, R48, R202.reuse, RZ ;  /* 0x000000ca30307210 */ /* 0x080fe20007fbe0ff */
[----:B--2---:R-:W-:Y:S01]  /*10a70*/  IMAD R26, R26, 0xb8, RZ ;  /* 0x000000b81a1a7824 */ /* 0x004fe200078e02ff */
[----:B------:R-:W-:Y:S03]  /*10a80*/  STL.64 [R1+0x7a0], R236 ;  /* 0x0007a0ec01007387 */ /* 0x000fe60000100a00 */
[----:B------:R-:W2:Y:S01]  /*10a90*/  LDC R71, c[0x0][0x3d8] ;  /* 0x0000f600ff477b82 */ /* 0x000ea20000000800 */
[----:B------:R-:W-:Y:S01]  /*10aa0*/  STL.64 [R1+0x798], R192 ;  /* 0x000798c001007387 */ /* 0x000fe20000100a00 */
[-C--:B------:R-:W-:Y:S01]  /*10ab0*/  LEA.HI.X.SX32 R161, R168, R203.reuse, 0x1, P4 ;  /* 0x000000cba8a17211 */ /* 0x080fe200020f0eff */
[----:B------:R-:W-:Y:S01]  /*10ac0*/  IMAD R41, R41, 0x182, RZ ;  /* 0x0000018229297824 */ /* 0x000fe200078e02ff */
[----:B------:R-:W-:Y:S01]  /*10ad0*/  IADD3 R232, P4, PT, R167, R202, RZ ;  /* 0x000000caa7e87210 */ /* 0x000fe20007f9e0ff */
[----:B------:R-:W-:Y:S01]  /*10ae0*/  STL.64 [R1+0x790], R60 ;  /* 0x0007903c01007387 */ /* 0x000fe20000100a00 */
[----:B------:R-:W-:-:S02]  /*10af0*/  LEA.HI.X.SX32 R205, R166, R203, 0x1, P6 ;  /* 0x000000cba6cd7211 */ /* 0x000fc400030f0eff */
[----:B------:R-:W2:Y:S01]  /*10b00*/  LDC R88, c[0x0][0x3d8] ;  /* 0x0000f600ff587b82 */ /* 0x000ea20000000800 */
[----:B------:R-:W-:Y:S01]  /*10b10*/  STL.64 [R1+0x788], R158 ;  /* 0x0007889e01007387 */ /* 0x000fe20000100a00 */
[-C--:B------:R-:W-:Y:S01]  /*10b20*/  IADD3 R250, P6, PT, R163, R202.reuse, RZ ;  /* 0x000000caa3fa7210 */ /* 0x080fe20007fde0ff */
[----:B-1----:R-:W-:Y:S01]  /*10b30*/  IMAD R84, R84, 0xba, RZ ;  /* 0x000000ba54547824 */ /* 0x002fe200078e02ff */
[----:B------:R-:W-:Y:S01]  /*10b40*/  LEA.HI.X.SX32 R49, R45, R203, 0x1, P5 ;  /* 0x000000cb2d317211 */ /* 0x000fe200028f0eff */
[----:B------:R-:W-:Y:S01]  /*10b50*/  STL.64 [R1+0x780], R194 ;  /* 0x000780c201007387 */ /* 0x000fe20000100a00 */
[----:B----4-:R-:W-:Y:S02]  /*10b60*/  IMAD R40, R40, 0x184, RZ ;  /* 0x0000018428287824 */ /* 0x010fe400078e02ff */
[----:B------:R-:W1:Y:S01]  /*10b70*/  LDC R46, c[0x0][0x3d8] ;  /* 0x0000f600ff2e7b82 */ /* 0x000e620000000800 */
[----:B------:R-:W-:Y:S01]  /*10b80*/  STL.64 [R1+0x13c8], R24 ;  /* 0x0013c81801007387 */ /* 0x000fe20000100a00 */
[----:B------:R-:W-:-:S02]  /*10b90*/  IADD3 R44, P5, PT, R44, R202, RZ ;  /* 0x000000ca2c2c7210 */ /* 0x000fc40007fbe0ff */
[-C--:B------:R-:W-:Y:S01]  /*10ba0*/  LEA.HI.X.SX32 R233, R26, R203.reuse, 0x1, P4 ;  /* 0x000000cb1ae97211 */ /* 0x080fe200020f0eff */
[----:B------:R-:W-:Y:S01]  /*10bb0*/  STL.64 [R1+0x778], R54 ;  /* 0x0007783601007387 */ /* 0x000fe20000100a00 */
[-C--:B------:R-:W-:Y:S02]  /*10bc0*/  IADD3 R162, P4, PT, R162, R202.reuse, RZ ;  /* 0x000000caa2a27210 */ /* 0x080fe40007f9e0ff */
[----:B------:R-:W4:Y:S01]  /*10bd0*/  LDC R2, c[0x0][0x3d8] ;  /* 0x0000f600ff027b82 */ /* 0x000f220000000800 */
[----:B------:R-:W-:Y:S01]  /*10be0*/  STL.64 [R1+0x770], R234 ;  /* 0x000770ea01007387 */ /* 0x000fe20000100a00 */
[-C--:B------:R-:W-:Y:S02]  /*10bf0*/  LEA.HI.X.SX32 R251, R165, R203.reuse, 0x1, P6 ;  /* 0x000000cba5fb7211 */ /* 0x080fe400030f0eff */
[----:B------:R-:W-:Y:S01]  /*10c00*/  IADD3 R248, P6, PT, R41, R202, RZ ;  /* 0x000000ca29f87210 */ /* 0x000fe20007fde0ff */
[----:B------:R-:W-:Y:S01]  /*10c10*/  STL.64 [R1+0x768], R196 ;  /* 0x000768c401007387 */ /* 0x000fe20000100a00 */
[----:B------:R-:W-:-:S02]  /*10c20*/  LEA.HI.X.SX32 R45, R84, R203, 0x1, P5 ;  /* 0x000000cb542d7211 */ /* 0x000fc400028f0eff */
[----:B------:R-:W4:Y:S01]  /*10c30*/  LDC R32, c[0x0][0x3d8] ;  /* 0x0000f600ff207b82 */ /* 0x000f220000000800 */
[----:B------:R-:W-:Y:S01]  /*10c40*/  STL.64 [R1+0x760], R50 ;  /* 0x0007603201007387 */ /* 0x000fe20000100a00 */
[----:B------:R-:W-:Y:S01]  /*10c50*/  IMAD R38, R38, 0x194, RZ ;  /* 0x0000019426267824 */ /* 0x000fe200078e02ff */
[-C--:B------:R-:W-:Y:S01]  /*10c60*/  IADD3 R40, P5, PT, R40, R202.reuse, RZ ;  /* 0x000000ca28287210 */ /* 0x080fe20007fbe0ff */
[----:B------:R-:W-:Y:S01]  /*10c70*/  IMAD R28, R28, 0xc8, RZ ;  /* 0x000000c81c1c7824 */ /* 0x000fe200078e02ff */
[----:B------:R-:W-:Y:S01]  /*10c80*/  STL.64 [R1+0x758], R160 ;  /* 0x000758a001007387 */ /* 0x000fe20000100a00 */
[----:B------:R-:W-:Y:S02]  /*10c90*/  LEA.HI.X.SX32 R163, R164, R203, 0x1, P4 ;  /* 0x000000cba4a37211 */ /* 0x000fe400020f0eff */
[----:B------:R-:W4:Y:S01]  /*10ca0*/  LDC R35, c[0x0][0x3d8] ;  /* 0x0000f600ff237b82 */ /* 0x000f220000000800 */
[----:B------:R-:W-:Y:S01]  /*10cb0*/  STL.64 [R1+0x750], R204 ;  /* 0x000750cc01007387 */ /* 0x000fe20000100a00 */
[----:B------:R-:W-:Y:S01]  /*10cc0*/  IMAD R91, R91, 0xc9, RZ ;  /* 0x000000c95b5b7824 */ /* 0x000fe200078e02ff */
[----:B------:R-:W-:-:S02]  /*10cd0*/  IADD3 R230, P4, PT, R131, R202, RZ ;  /* 0x000000ca83e67210 */ /* 0x000fc40007f9e0ff */
[----:B------:R-:W-:Y:S01]  /*10ce0*/  STL [R1+0x13d0], R26 ;  /* 0x0013d01a01007387 */ /* 0x000fe20000100800 */
[-C--:B------:R-:W-:Y:S02]  /*10cf0*/  LEA.HI.X.SX32 R249, R130, R203.reuse, 0x1, P6 ;  /* 0x000000cb82f97211 */ /* 0x080fe400030f0eff */
[----:B------:R-:W4:Y:S01]  /*10d00*/  LDC R90, c[0x0][0x3d8] ;  /* 0x0000f600ff5a7b82 */ /* 0x000f220000000800 */
[----:B------:R-:W-:Y:S01]  /*10d10*/  STL.64 [R1+0x748], R48 ;  /* 0x0007483001007387 */ /* 0x000fe20000100a00 */
[-C--:B------:R-:W-:Y:S01]  /*10d20*/  IADD3 R246, P6, PT, R126, R202.reuse, RZ ;  /* 0x000000ca7ef67210 */ /* 0x080fe20007fde0ff */
[----:B0-----:R-:W-:Y:S01]  /*10d30*/  IMAD R86, R86, 0xca, RZ ;  /* 0x000000ca56567824 */ /* 0x001fe200078e02ff */
[-C--:B------:R-:W-:Y:S01]  /*10d40*/  LEA.HI.X.SX32 R41, R39, R203.reuse, 0x1, P5 ;  /* 0x000000cb27297211 */ /* 0x080fe200028f0eff */
[----:B------:R-:W-:Y:S01]  /*10d50*/  STL.64 [R1+0x740], R232 ;  /* 0x000740e801007387 */ /* 0x000fe20000100a00 */
[-C--:B------:R-:W-:Y:S02]  /*10d60*/  IADD3 R38, P5, PT, R38, R202.reuse, RZ ;  /* 0x000000ca26267210 */ /* 0x080fe40007fbe0ff */
[----:B------:R-:W0:Y:S01]  /*10d70*/  LDC R15, c[0x0][0x3d8] ;  /* 0x0000f600ff0f7b82 */ /* 0x000e220000000800 */
[----:B------:R-:W-:Y:S01]  /*10d80*/  STL.64 [R1+0x738], R250 ;  /* 0x000738fa01007387 */ /* 0x000fe20000100a00 */
[-C--:B------:R-:W-:Y:S01]  /*10d90*/  LEA.HI.X.SX32 R231, R28, R203.reuse, 0x1, P4 ;  /* 0x000000cb1ce77211 */ /* 0x080fe200020f0eff */
[----:B---3--:R-:W-:Y:S01]  /*10da0*/  IMAD R81, R81, 0xd1, RZ ;  /* 0x000000d151517824 */ /* 0x008fe200078e02ff */
[----:B------:R-:W-:Y:S01]  /*10db0*/  IADD3 R164, P4, PT, R93, R202, RZ ;  /* 0x000000ca5da47210 */ /* 0x000fe20007f9e0ff */
[----:B------:R-:W-:Y:S01]  /*10dc0*/  STL.64 [R1+0x730], R44 ;  /* 0x0007302c01007387 */ /* 0x000fe20000100a00 */
[----:B------:R-:W-:-:S02]  /*10dd0*/  LEA.HI.X.SX32 R247, R91, R203, 0x1, P6 ;  /* 0x000000cb5bf77211 */ /* 0x000fc400030f0eff */
[----:B------:R-:W3:Y:S01]  /*10de0*/  LDC R34, c[0x0][0x3d8] ;  /* 0x0000f600ff227b82 */ /* 0x000ee20000000800 */
[----:B------:R-:W-:Y:S01]  /*10df0*/  STL.64 [R1+0x728], R162 ;  /* 0x000728a201007387 */ /* 0x000fe20000100a00 */
[-C--:B------:R-:W-:Y:S01]  /*10e00*/  IADD3 R206, P6, PT, R89, R202.reuse, RZ ;  /* 0x000000ca59ce7210 */ /* 0x080fe20007fde0ff */
[----:B------:R-:W-:Y:S01]  /*10e10*/  IMAD R27, R27, 0x1b4, RZ ;  /* 0x000001b41b1b7824 */ /* 0x000fe200078e02ff */
[-C--:B------:R-:W-:Y:S01]  /*10e20*/  LEA.HI.X.SX32 R39, R86, R203.reuse, 0x1, P5 ;  /* 0x000000cb56277211 */ /* 0x080fe200028f0eff */
[----:B------:R-:W-:Y:S01]  /*10e30*/  STL.64 [R1+0x720], R248 ;  /* 0x000720f801007387 */ /* 0x000fe20000100a00 */
[----:B------:R-:W-:Y:S01]  /*10e40*/  IMAD R30, R30, 0xd8, RZ ;  /* 0x000000d81e1e7824 */ /* 0x000fe200078e02ff */
[-C--:B------:R-:W-:Y:S01]  /*10e50*/  LEA.HI.X.SX32 R165, R85, R203.reuse, 0x1, P4 ;  /* 0x000000cb55a57211 */ /* 0x080fe200020f0eff */
[----:B--2---:R-:W-:Y:S01]  /*10e60*/  IMAD R71, R71, 0xd9, RZ ;  /* 0x000000d947477824 */ /* 0x004fe200078e02ff */
[----:B------:R2:W-:Y:S01]  /*10e70*/  STL.64 [R1+0x13d8], R28 ;  /* 0x0013d81c01007387 */ /* 0x0005e20000100a00 */
[-C--:B------:R-:W-:Y:S01]  /*10e80*/  IADD3 R228, P4, PT, R83, R202.reuse, RZ ;  /* 0x000000ca53e47210 */ /* 0x080fe20007f9e0ff */
[----:B------:R-:W-:Y:S01]  /*10e90*/  IMAD R88, R88, 0xda, RZ ;  /* 0x000000da58587824 */ /* 0x000fe200078e02ff */
[-C--:B------:R-:W-:Y:S01]  /*10ea0*/  LEA.HI.X.SX32 R207, R81, R203.reuse, 0x1, P6 ;  /* 0x000000cb51cf7211 */ /* 0x080fe200030f0eff */
[----:B------:R-:W-:Y:S01]  /*10eb0*/  STL.64 [R1+0x718], R40 ;  /* 0x0007182801007387 */ /* 0x000fe20000100a00 */
[-C--:B------:R-:W-:Y:S01]  /*10ec0*/  IADD3 R200, P6, PT, R79, R202.reuse, RZ ;  /* 0x000000ca4fc87210 */ /* 0x080fe20007fde0ff */
[----:B-1----:R-:W-:Y:S01]  /*10ed0*/  IMAD R46, R46, 0xe1, RZ ;  /* 0x000000e12e2e7824 */ /* 0x002fe200078e02ff */
[----:B------:R-:W-:Y:S01]  /*10ee0*/  PRMT R133, RZ, 0x7610, R133 ;  /* 0x00007610ff857816 */ /* 0x000fe20000000085 */
[----:B----4-:R-:W-:Y:S01]  /*10ef0*/  IMAD R2, R2, 0x1d4, RZ ;  /* 0x000001d402027824 */ /* 0x010fe200078e02ff */
[----:B------:R-:W1:Y:S01]  /*10f00*/  @!P2 SYNCS.CCTL.IV [UR4+0x20000] ;  /* 0x02000000ff00a9b1 */ /* 0x000e620008000004 */
[-C--:B--2---:R-:W-:Y:S01]  /*10f10*/  IADD3 R28, P5, PT, R87, R202.reuse, RZ ;  /* 0x000000ca571c7210 */ /* 0x084fe20007fbe0ff */
[----:B------:R-:W-:Y:S01]  /*10f20*/  STL.64 [R1+0x710], R230 ;  /* 0x000710e601007387 */ /* 0x000fe20000100a00 */
[-C--:B------:R-:W-:Y:S01]  /*10f30*/  LEA.HI.X.SX32 R229, R30, R203.reuse, 0x1, P4 ;  /* 0x000000cb1ee57211 */ /* 0x080fe200020f0eff */
[----:B------:R-:W-:Y:S01]  /*10f40*/  IMAD R32, R32, 0xe8, RZ ;  /* 0x000000e820207824 */ /* 0x000fe200078e02ff */
[-C--:B------:R-:W-:Y:S01]  /*10f50*/  LEA.HI.X.SX32 R29, R77, R203.reuse, 0x1, P5 ;  /* 0x000000cb4d1d7211 */ /* 0x080fe200028f0eff */
[----:B------:R-:W-:Y:S01]  /*10f60*/  IMAD R35, R35, 0xe9, RZ ;  /* 0x000000e923237824 */ /* 0x000fe200078e02ff */
[-C--:B------:R-:W-:Y:S01]  /*10f70*/  IADD3 R26, P5, PT, R27, R202.reuse, RZ ;  /* 0x000000ca1b1a7210 */ /* 0x080fe20007fbe0ff */
[----:B------:R-:W-:Y:S01]  /*10f80*/  STL.64 [R1+0x708], R246 ;  /* 0x000708f601007387 */ /* 0x000fe20000100a00 */
[-C--:B------:R-:W-:Y:S01]  /*10f90*/  IADD3 R166, P4, PT, R75, R202.reuse, RZ ;  /* 0x000000ca4ba67210 */ /* 0x080fe20007f9e0ff */
[----:B------:R-:W-:Y:S01]  /*10fa0*/  IMAD R90, R90, 0xea, RZ ;  /* 0x000000ea5a5a7824 */ /* 0x000fe200078e02ff */
[-C--:B------:R-:W-:Y:S01]  /*10fb0*/  LEA.HI.X.SX32 R201, R71, R203.reuse, 0x1, P6 ;  /* 0x000000cb47c97211 */ /* 0x080fe200030f0eff */
[----:B------:R-:W-:Y:S01]  /*10fc0*/  STL.64 [R1+0x700], R38 ;  /* 0x0007002601007387 */ /* 0x000fe20000100a00 */
[-C--:B------:R-:W-:Y:S01]  /*10fd0*/  IADD3 R198, P6, PT, R69, R202.reuse, RZ ;  /* 0x000000ca45c67210 */ /* 0x080fe20007fde0ff */
[----:B0-----:R-:W-:Y:S01]  /*10fe0*/  IMAD R15, R15, 0xf1, RZ ;  /* 0x000000f10f0f7824 */ /* 0x001fe200078e02ff */
[-C--:B------:R-:W-:Y:S01]  /*10ff0*/  LEA.HI.X.SX32 R27, R88, R203.reuse, 0x1, P5 ;  /* 0x000000cb581b7211 */ /* 0x080fe200028f0eff */
[----:B------:R-:W-:Y:S01]  /*11000*/  STL.64 [R1+0x6f8], R164 ;  /* 0x0006f8a401007387 */ /* 0x000fe20000100a00 */
[-C--:B------:R-:W-:Y:S01]  /*11010*/  IADD3 R24, P5, PT, R58, R202.reuse, RZ ;  /* 0x000000ca3a187210 */ /* 0x080fe20007fbe0ff */
[----:B---3--:R-:W-:Y:S01]  /*11020*/  IMAD R34, R34, 0xf8, RZ ;  /* 0x000000f822227824 */ /* 0x008fe200078e02ff */
[-C--:B------:R-:W-:Y:S01]  /*11030*/  LEA.HI.X.SX32 R167, R56, R203.reuse, 0x1, P4 ;  /* 0x000000cb38a77211 */ /* 0x080fe200020f0eff */
[----:B------:R-:W-:Y:S01]  /*11040*/  STL.64 [R1+0x6f0], R206 ;  /* 0x0006f0ce01007387 */ /* 0x000fe20000100a00 */
[-C--:B------:R-:W-:Y:S01]  /*11050*/  LEA.HI.X.SX32 R199, R46, R203.reuse, 0x1, P6 ;  /* 0x000000cb2ec77211 */ /* 0x080fe200030f0eff */
[----:B------:R-:W-:Y:S01]  /*11060*/  NOP ;  /* 0x0000000000007918 */ /* 0x000fe20000000000 */
[----:B------:R-:W-:Y:S01]  /*11070*/  LEA.HI.X.SX32 R25, R3, R203, 0x1, P5 ;  /* 0x000000cb03197211 */ /* 0x000fe200028f0eff */
[----:B------:R-:W-:Y:S01]  /*11080*/  STL [R1+0x13e0], R30 ;  /* 0x0013e01e01007387 */ /* 0x000fe20000100800 */
[-C--:B------:R-:W-:Y:S01]  /*11090*/  IADD3 R226, P4, PT, R52, R202.reuse, RZ ;  /* 0x000000ca34e27210 */ /* 0x080fe20007f9e0ff */
[----:B------:R-:W0:Y:S02]  /*110a0*/  LDC R7, c[0x0][0x3d8] ;  /* 0x0000f600ff077b82 */ /* 0x000e240000000800 */
[----:B------:R-:W-:Y:S01]  /*110b0*/  STL.64 [R1+0x6e8], R28 ;  /* 0x0006e81c01007387 */ /* 0x000fe20000100a00 */
[----:B------:R-:W-:-:S03]  /*110c0*/  IADD3 R130, P6, PT, R42, R202, RZ ;  /* 0x000000ca2a827210 */ /* 0x000fc60007fde0ff */
[----:B------:R-:W-:Y:S01]  /*110d0*/  STL.64 [R1+0x6e0], R228 ;  /* 0x0006e0e401007387 */ /* 0x000fe20000100a00 */
[----:B------:R-:W-:Y:S01]  /*110e0*/  IADD3 R2, P5, PT, R2, R202, RZ ;  /* 0x000000ca02027210 */ /* 0x000fe20007fbe0ff */
[----:B------:R-:W2:Y:S02]  /*110f0*/  LDC R92, c[0x0][0x3d8] ;  /* 0x0000f600ff5c7b82 */ /* 0x000ea40000000800 */
[----:B------:R-:W-:Y:S01]  /*11100*/  STL.64 [R1+0x6d8], R200 ;  /* 0x0006d8c801007387 */ /* 0x000fe20000100a00 */
[----:B------:R-:W-:-:S03]  /*11110*/  LEA.HI.X.SX32 R227, R32, R203, 0x1, P4 ;  /* 0x000000cb20e37211 */ /* 0x000fc600020f0eff */
[----:B------:R-:W-:Y:S01]  /*11120*/  STL.64 [R1+0x6d0], R26 ;  /* 0x0006d01a01007387 */ /* 0x000fe20000100a00 */
[----:B------:R-:W-:Y:S01]  /*11130*/  IADD3 R168, P4, PT, R36, R202, RZ ;  /* 0x000000ca24a87210 */ /* 0x000fe20007f9e0ff */
[----:B------:R-:W3:Y:S02]  /*11140*/  LDC R245, c[0x0][0x3d8] ;  /* 0x0000f600fff57b82 */ /* 0x000ee40000000800 */
[----:B------:R-:W-:Y:S01]  /*11150*/  STL.64 [R1+0x6c8], R166 ;  /* 0x0006c8a601007387 */ /* 0x000fe20000100a00 */
[----:B------:R-:W-:-:S03]  /*11160*/  LEA.HI.X.SX32 R131, R35, R203, 0x1, P6 ;  /* 0x000000cb23837211 */ /* 0x000fc600030f0eff */
[----:B------:R-:W-:Y:S01]  /*11170*/  STL.64 [R1+0x6c0], R198 ;  /* 0x0006c0c601007387 */ /* 0x000fe20000100a00 */
[-C--:B------:R-:W-:Y:S01]  /*11180*/  LEA.HI.X.SX32 R3, R90, R203.reuse, 0x1, P5 ;  /* 0x000000cb5a037211 */ /* 0x080fe200028f0eff */
[----:B------:R-:W4:Y:S02]  /*11190*/  LDC R252, c[0x0][0x3d8] ;  /* 0x0000f600fffc7b82 */ /* 0x000f240000000800 */
[----:B------:R1:W-:Y:S01]  /*111a0*/  STL.64 [R1+0x13e8], R32 ;  /* 0x0013e82001007387 */ /* 0x0003e20000100a00 */
[-C--:B------:R-:W-:Y:S02]  /*111b0*/  IADD3 R22, P5, PT, R23, R202.reuse, RZ ;  /* 0x000000ca17167210 */ /* 0x080fe40007fbe0ff */
[-C--:B------:R-:W-:Y:S01]  /*111c0*/  LEA.HI.X.SX32 R169, R19, R203.reuse, 0x1, P4 ;  /* 0x000000cb13a97211 */ /* 0x080fe200020f0eff */
[----:B------:R-:W-:Y:S01]  /*111d0*/  STL.64 [R1+0x6b8], R24 ;  /* 0x0006b81801007387 */ /* 0x000fe20000100a00 */
[-C--:B------:R-:W-:Y:S01]  /*111e0*/  IADD3 R224, P4, PT, R17, R202.reuse, RZ ;  /* 0x000000ca11e07210 */ /* 0x080fe20007f9e0ff */
[----:B------:R-:W3:Y:S01]  /*111f0*/  LDC R126, c[0x0][0x3d8] ;  /* 0x0000f600ff7e7b82 */ /* 0x000ee20000000800 */
[----:B------:R-:W-:Y:S01]  /*11200*/  LEA.HI.X.SX32 R23, R11, R203, 0x1, P5 ;  /* 0x000000cb0b177211 */ /* 0x000fe200028f0eff */
[----:B------:R-:W3:Y:S01]  /*11210*/  @P1 LDG.E.U16 R133, desc[UR8][R134.64] ;  /* 0x0000000886851981 */ /* 0x000ee2000c1e1500 */
[----:B-1----:R-:W-:-:S03]  /*11220*/  IADD3 R32, P6, PT, R31, R202, RZ ;  /* 0x000000ca1f207210 */ /* 0x002fc60007fde0ff */
[----:B------:R-:W-:Y:S01]  /*11230*/  STL.64 [R1+0x6b0], R226 ;  /* 0x0006b0e201007387 */ /* 0x000fe20000100a00 */
[-C--:B------:R-:W-:Y:S01]  /*11240*/  LEA.HI.X.SX32 R225, R34, R203.reuse, 0x1, P4 ;  /* 0x000000cb22e17211 */ /* 0x080fe200020f0eff */
[----:B0-----:R-:W-:Y:S01]  /*11250*/  IMAD R7, R7, 0xf9, RZ ;  /* 0x000000f907077824 */ /* 0x001fe200078e02ff */
[----:B------:R-:W-:Y:S01]  /*11260*/  LEA.HI.X.SX32 R33, R15, R203, 0x1, P6 ;  /* 0x000000cb0f217211 */ /* 0x000fe200030f0eff */
[----:B------:R-:W-:Y:S01]  /*11270*/  STL.64 [R1+0x6a8], R130 ;  /* 0x0006a88201007387 */ /* 0x000fe20000100a00 */
[----:B--2---:R-:W-:Y:S01]  /*11280*/  IMAD R92, R92, 0xfa, RZ ;  /* 0x000000fa5c5c7824 */ /* 0x004fe200078e02ff */
[-C--:B------:R-:W-:Y:S01]  /*11290*/  IADD3 R20, P5, PT, R9, R202.reuse, RZ ;  /* 0x000000ca09147210 */ /* 0x080fe20007fbe0ff */
[----:B------:R-:W0:Y:S01]  /*112a0*/  LDC R11, c[0x0][0x3d8] ;  /* 0x0000f600ff0b7b82 */ /* 0x000e220000000800 */
[----:B------:R-:W-:Y:S04]  /*112b0*/  STL.64 [R1+0x380], R2 ;  /* 0x0003800201007387 */ /* 0x000fe80000100a00 */
[----:B------:R-:W-:Y:S01]  /*112c0*/  STL.64 [R1+0x360], R168 ;  /* 0x000360a801007387 */ /* 0x000fe20000100a00 */
[----:B------:R-:W-:-:S02]  /*112d0*/  IADD3 R30, P6, PT, R13, R202, RZ ;  /* 0x000000ca0d1e7210 */ /* 0x000fc40007fde0ff */
[-C--:B------:R-:W-:Y:S01]  /*112e0*/  LEA.HI.X.SX32 R21, R92, R203.reuse, 0x1, P5 ;  /* 0x000000cb5c157211 */ /* 0x080fe200028f0eff */
[----:B------:R-:W-:Y:S01]  /*112f0*/  STL.64 [R1+0x358], R32 ;  /* 0x0003582001007387 */ /* 0x000fe20000100a00 */
[----:B------:R-:W-:Y:S01]  /*11300*/  PRMT R138, RZ, 0x7610, R138 ;  /* 0x00007610ff8a7816 */ /* 0x000fe2000000008a */
[----:B------:R-:W1:Y:S02]  /*11310*/  LDC R9, c[0x0][0x3d8] ;  /* 0x0000f600ff097b82 */ /* 0x000e640000000800 */
[----:B------:R-:W-:Y:S04]  /*11320*/  STL.64 [R1+0x350], R22 ;  /* 0x0003501601007387 */ /* 0x000fe80000100a00 */
[----:B------:R2:W-:Y:S01]  /*11330*/  STL [R1+0x13f0], R34 ;  /* 0x0013f02201007387 */ /* 0x0005e20000100800 */
[----:B------:R-:W-:Y:S01]  /*11340*/  LEA.HI.X.SX32 R31, R7, R203, 0x1, P6 ;  /* 0x000000cb071f7211 */ /* 0x000fe200030f0eff */
[----:B------:R-:W0:Y:S02]  /*11350*/  LDC R13, c[0x0][0x3d8] ;  /* 0x0000f600ff0d7b82 */ /* 0x000e240000000800 */
[----:B------:R-:W3:Y:S01]  /*11360*/  @P1 LDG.E.U16 R138, desc[UR8][R144.64] ;  /* 0x00000008908a1981 */ /* 0x000ee2000c1e1500 */
[----:B------:R-:W-:-:S02]  /*11370*/  PRMT R139, RZ, 0x7610, R139 ;  /* 0x00007610ff8b7816 */ /* 0x000fc4000000008b */
[----:B------:R-:W-:Y:S01]  /*11380*/  PRMT R140, RZ, 0x7610, R140 ;  /* 0x00007610ff8c7816 */ /* 0x000fe2000000008c */
[----:B------:R-:W3:Y:S01]  /*11390*/  @P1 LDG.E.U16 R132, desc[UR8][R202.64] ;  /* 0x00000008ca841981 */ /* 0x000ee2000c1e1500 */
[----:B------:R-:W-:Y:S01]  /*113a0*/  PRMT R141, RZ, 0x7610, R141 ;  /* 0x00007610ff8d7816 */ /* 0x000fe2000000008d */
[----:B------:R-:W0:Y:S01]  /*113b0*/  LDC R15, c[0x0][0x3d8] ;  /* 0x0000f600ff0f7b82 */ /* 0x000e220000000800 */
[----:B------:R-:W-:Y:S01]  /*113c0*/  PRMT R238, RZ, 0x7610, R238 ;  /* 0x00007610ffee7816 */ /* 0x000fe200000000ee */
[----:B--2---:R-:W2:Y:S04]  /*113d0*/  LDL.64 R34, [R1+0x920] ;  /* 0x0009200001227983 */ /* 0x004ea80000100a00 */
[----:B------:R-:W-:Y:S02]  /*113e0*/  STL.64 [R1+0x330], R224 ;  /* 0x000330e001007387 */ /* 0x000fe40000100a00 */
[----:B------:R-:W0:Y:S02]  /*113f0*/  LDC R17, c[0x0][0x3d8] ;  /* 0x0000f600ff117b82 */ /* 0x000e240000000800 */
[----:B------:R-:W2:Y:S04]  /*11400*/  LDL.LU.64 R134, [R1+0x1640] ;  /* 0x0016400001867983 */ /* 0x000ea80000300a00 */
[----:B------:R-:W3:Y:S02]  /*11410*/  @P1 LDG.E.U16 R139, desc[UR8][R124.64] ;  /* 0x000000087c8b1981 */ /* 0x000ee4000c1e1500 */
[----:B------:R-:W0:Y:S02]  /*11420*/  LDC R19, c[0x0][0x3d8] ;  /* 0x0000f600ff137b82 */ /* 0x000e240000000800 */
[----:B------:R-:W3:Y:S04]  /*11430*/  @P1 LDG.E.U16 R140, desc[UR8][R146.64] ;  /* 0x00000008928c1981 */ /* 0x000ee8000c1e1500 */
[----:B------:R-:W3:Y:S02]  /*11440*/  @P1 LDG.E.U16 R141, desc[UR8][R222.64] ;  /* 0x00000008de8d1981 */ /* 0x000ee4000c1e1500 */
[----:B------:R-:W0:Y:S08]  /*11450*/  LDC R36, c[0x0][0x3d8] ;  /* 0x0000f600ff247b82 */ /* 0x000e300000000800 */
        /* <DEDUP_REMOVED lines=15> */
[----:B------:R-:W0:Y:S01]  /*11550*/  LDC R89, c[0x0][0x3d8] ;  /* 0x0000f600ff597b82 */ /* 0x000e220000000800 */
[----:B--2---:R-:W2:Y:S04]  /*11560*/  @P1 LDG.E.U16 R134, desc[UR8][R136.64] ;  /* 0x0000000888861981 */ /* 0x004ea8000c1e1500 */
[----:B------:R0:W2:Y:S04]  /*11570*/  @P1 LDG.E.U16 R135, desc[UR8][R34.64] ;  /* 0x0000000822871981 */ /* 0x0000a8000c1e1500 */
[----:B------:R-:W2:Y:S04]  /*11580*/  LDL.LU.64 R136, [R1+0x1638] ;  /* 0x0016380001887983 */ /* 0x000ea80000300a00 */
[----:B------:R-:W-:Y:S01]  /*11590*/  STL.64 [R1+0x328], R30 ;  /* 0x0003281e01007387 */ /* 0x000fe20000100a00 */
[----:B---3--:R-:W-:Y:S01]  /*115a0*/  LEA R7, R245, R245, 0x2 ;  /* 0x000000f5f5077211 */ /* 0x008fe200078e10ff */
[----:B-1----:R-:W-:Y:S01]  /*115b0*/  IMAD R9, R9, 0x26, RZ ;  /* 0x0000002609097824 */ /* 0x002fe200078e02ff */
[----:B0-----:R-:W0:Y:S01]  /*115c0*/  LDC R35, c[0x0][0x3d8] ;  /* 0x0000f600ff237b82 */ /* 0x001e220000000800 */
[----:B------:R1:W-:Y:S01]  /*115d0*/  STL.64 [R1+0x320], R20 ;  /* 0x0003201401007387 */ /* 0x0003e20000100a00 */
[----:B------:R-:W-:-:S02]  /*115e0*/  IMAD R11, R11, 0x13, RZ ;  /* 0x000000130b0b7824 */ /* 0x000fc400078e02ff */
[----:B------:R-:W-:Y:S02]  /*115f0*/  IMAD R13, R13, 0x1b, RZ ;  /* 0x0000001b0d0d7824 */ /* 0x000fe400078e02ff */
[----:B------:R-:W-:Y:S02]  /*11600*/  IMAD R15, R15, 0x23, RZ ;  /* 0x000000230f0f7824 */ /* 0x000fe400078e02ff */
[----:B------:R-:W3:Y:S01]  /*11610*/  LDC R34, c[0x0][0x3d8] ;  /* 0x0000f600ff227b82 */ /* 0x000ee20000000800 */
[----:B--2---:R-:W2:Y:S04]  /*11620*/  @P1 LDG.E.U16 R136, desc[UR8][R142.64] ;  /* 0x000000088e881981 */ /* 0x004ea8000c1e1500 */
[----:B------:R-:W2:Y:S04]  /*11630*/  @P1 LDG.E.U16 R137, desc[UR8][R172.64] ;  /* 0x00000008ac891981 */ /* 0x000ea8000c1e1500 */
[----:B------:R-:W2:Y:S04]  /*11640*/  LDL.LU.64 R142, [R1+0x1630] ;  /* 0x00163000018e7983 */ /* 0x000ea80000300a00 */
[----:B------:R-:W3:Y:S04]  /*11650*/  LDL.LU.64 R172, [R1+0x1628] ;  /* 0x0016280001ac7983 */ /* 0x000ee80000300a00 */
[----:B------:R-:W3:Y:S04]  /*11660*/  LDL.LU.64 R144, [R1+0x1620] ;  /* 0x0016200001907983 */ /* 0x000ee80000300a00 */
[----:B------:R-:W4:Y:S04]  /*11670*/  LDL.LU.64 R124, [R1+0x1618] ;  /* 0x00161800017c7983 */ /* 0x000f280000300a00 */
[----:B------:R-:W4:Y:S04]  /*11680*/  LDL.LU.64 R146, [R1+0x1610] ;  /* 0x0016100001927983 */ /* 0x000f280000300a00 */
[----:B------:R-:W4:Y:S04]  /*11690*/  LDL.LU.64 R222, [R1+0x1608] ;  /* 0x0016080001de7983 */ /* 0x000f280000300a00 */
[----:B--2---:R-:W2:Y:S04]  /*116a0*/  @P1 LDG.E.U16 R142, desc[UR8][R148.64] ;  /* 0x00000008948e1981 */ /* 0x004ea8000c1e1500 */
[----:B------:R0:W2:Y:S04]  /*116b0*/  @P1 LDG.E.U16 R143, desc[UR8][R62.64] ;  /* 0x000000083e8f1981 */ /* 0x0000a8000c1e1500 */
[----:B---3--:R-:W3:Y:S04]  /*116c0*/  @P1 LDG.E.U16 R144, desc[UR8][R150.64] ;  /* 0x0000000896901981 */ /* 0x008ee8000c1e1500 */
[----:B------:R-:W2:Y:S01]  /*116d0*/  LDL.LU.64 R148, [R1+0x1600] ;  /* 0x0016000001947983 */ /* 0x000ea20000300a00 */
[----:B0-----:R-:W0:Y:S03]  /*116e0*/  LDC R63, c[0x0][0x3d8] ;  /* 0x0000f600ff3f7b82 */ /* 0x001e260000000800 */
[----:B------:R-:W3:Y:S04]  /*116f0*/  LDL.LU R62, [R1+0x15f8] ;  /* 0x0015f800013e7983 */ /* 0x000ee80000300800 */
[----:B------:R-:W3:Y:S04]  /*11700*/  LDL.LU.64 R150, [R1+0x15f0] ;  /* 0x0015f00001967983 */ /* 0x000ee80000300a00 */
[----:B------:R-:W3:Y:S04]  /*11710*/  @P1 LDG.E.U16 R145, desc[UR8][R4.64] ;  /* 0x0000000804911981 */ /* 0x000ee8000c1e1500 */
[----:B----4-:R-:W4:Y:S04]  /*11720*/  @P1 LDG.E.U16 R146, desc[UR8][R152.64] ;  /* 0x0000000898921981 */ /* 0x010f28000c1e1500 */
[----:B------:R-:W4:Y:S04]  /*11730*/  @P1 LDG.E.U16 R147, desc[UR8][R128.64] ;  /* 0x0000000880931981 */ /* 0x000f28000c1e1500 */
[----:B------:R-:W4:Y:S04]  /*11740*/  LDL.LU.64 R4, [R1+0x15e8] ;  /* 0x0015e80001047983 */ /* 0x000f280000300a00 */
[----:B------:R-:W4:Y:S04]  /*11750*/  LDL.LU.64 R152, [R1+0x15e0] ;  /* 0x0015e00001987983 */ /* 0x000f280000300a00 */
[----:B------:R-:W4:Y:S04]  /*11760*/  LDL.LU.64 R128, [R1+0x15d8] ;  /* 0x0015d80001807983 */ /* 0x000f280000300a00 */
[----:B--2---:R-:W2:Y:S04]  /*11770*/  @P1 LDG.E.U16 R148, desc[UR8][R154.64] ;  /* 0x000000089a941981 */ /* 0x004ea8000c1e1500 */
[----:B------:R-:W2:Y:S04]  /*11780*/  @P1 LDG.E.U16 R149, desc[UR8][R170.64] ;  /* 0x00000008aa951981 */ /* 0x000ea8000c1e1500 */
[----:B---3--:R-:W3:Y:S04]  /*11790*/  @P1 LDG.E.U16 R150, desc[UR8][R156.64] ;  /* 0x000000089c961981 */ /* 0x008ee8000c1e1500 */
[----:B------:R-:W2:Y:S04]  /*117a0*/  LDL.LU.64 R154, [R1+0x15d0] ;  /* 0x0015d000019a7983 */ /* 0x000ea80000300a00 */
[----:B------:R-:W3:Y:S04]  /*117b0*/  LDL.LU.64 R170, [R1+0x15c8] ;  /* 0x0015c80001aa7983 */ /* 0x000ee80000300a00 */
[----:B------:R-:W3:Y:S04]  /*117c0*/  LDL.LU.64 R156, [R1+0x15c0] ;  /* 0x0015c000019c7983 */ /* 0x000ee80000300a00 */
[----:B------:R-:W3:Y:S04]  /*117d0*/  @P1 LDG.E.U16 R151, desc[UR8][R236.64] ;  /* 0x00000008ec971981 */ /* 0x000ee8000c1e1500 */
[----:B----4-:R-:W4:Y:S04]  /*117e0*/  @P1 LDG.E.U16 R152, desc[UR8][R158.64] ;  /* 0x000000089e981981 */ /* 0x010f28000c1e1500 */
[----:B------:R-:W4:Y:S04]  /*117f0*/  @P1 LDG.E.U16 R153, desc[UR8][R234.64] ;  /* 0x00000008ea991981 */ /* 0x000f28000c1e1500 */
[----:B------:R-:W4:Y:S04]  /*11800*/  LDL.LU.64 R236, [R1+0x15b8] ;  /* 0x0015b80001ec7983 */ /* 0x000f280000300a00 */
[----:B------:R-:W4:Y:S04]  /*11810*/  LDL.LU.64 R158, [R1+0x15b0] ;  /* 0x0015b000019e7983 */ /* 0x000f280000300a00 */
[----:B------:R-:W4:Y:S04]  /*11820*/  LDL.LU.64 R234, [R1+0x15a8] ;  /* 0x0015a80001ea7983 */ /* 0x000f280000300a00 */
[----:B------:R0:W4:Y:S02]  /*11830*/  @P1 LDG.E.U16 R238, desc[UR8][R4.64] ;  /* 0x0000000804ee1981 */ /* 0x000124000c1e1500 */
[----:B0-----:R-:W0:Y:S08]  /*11840*/  LDC R4, c[0x0][0x3d8] ;  /* 0x0000f600ff047b82 */ /* 0x001e300000000800 */
[----:B------:R-:W0:Y:S01]  /*11850*/  LDC R5, c[0x0][0x3d8] ;  /* 0x0000f600ff057b82 */ /* 0x000e220000000800 */
        /* <DEDUP_REMOVED lines=12> */
[----:B------:R-:W4:Y:S04]  /*11920*/  @P1 LDG.E.U16 R235, desc[UR8][R2.64] ;  /* 0x0000000802eb1981 */ /* 0x000f28000c1e1500 */
[----:B------:R0:W4:Y:S04]  /*11930*/  @P1 LDG.E.U16 R234, desc[UR8][R24.64] ;  /* 0x0000000818ea1981 */ /* 0x000128000c1e1500 */
[----:B------:R1:W4:Y:S04]  /*11940*/  @P1 LDG.E.U16 R236, desc[UR8][R22.64] ;  /* 0x0000000816ec1981 */ /* 0x000328000c1e1500 */
[----:B------:R1:W4:Y:S01]  /*11950*/  @P1 LDG.E.U16 R237, desc[UR8][R20.64] ;  /* 0x0000000814ed1981 */ /* 0x000322000c1e1500 */
[-C--:B------:R-:W-:Y:S01]  /*11960*/  IADD3 R62, P4, PT, R62, R202.reuse, RZ ;  /* 0x000000ca3e3e7210 */ /* 0x080fe20007f9e0ff */
[----:B0-----:R-:W0:Y:S02]  /*11970*/  LDC R25, c[0x0][0x3d8] ;  /* 0x0000f600ff197b82 */ /* 0x001e240000000800 */
[----:B--2---:R-:W2:Y:S01]  /*11980*/  @P1 LDG.E.U16 R160, desc[UR8][R166.64] ;  /* 0x00000008a6a01981 */ /* 0x004ea2000c1e1500 */
[----:B------:R-:W-:-:S05]  /*11990*/  LEA R4, P6, R4, R202, 0x3 ;  /* 0x000000ca04047211 */ /* 0x000fca00078c18ff */
[----:B------:R-:W0:Y:S01]  /*119a0*/  LDC R24, c[0x0][0x3d8] ;  /* 0x0000f600ff187b82 */ /* 0x000e220000000800 */
[----:B------:R-:W2:Y:S04]  /*119b0*/  @P1 LDG.E.U16 R161, desc[UR8][R226.64] ;  /* 0x00000008e2a11981 */ /* 0x000ea8000c1e1500 */
[----:B---3--:R-:W3:Y:S03]  /*119c0*/  @P1 LDG.E.U16 R162, desc[UR8][R168.64] ;  /* 0x00000008a8a21981 */ /* 0x008ee6000c1e1500 */
[----:B-1----:R-:W1:Y:S01]  /*119d0*/  LDC R23, c[0x0][0x3d8] ;  /* 0x0000f600ff177b82 */ /* 0x002e620000000800 */
[----:B------:R-:W2:Y:S04]  /*119e0*/  LDL.LU.64 R166, [R1+0x1570] ;  /* 0x0015700001a67983 */ /* 0x000ea80000300a00 */
[----:B------:R-:W3:Y:S03]  /*119f0*/  LDL.LU.64 R226, [R1+0x1568] ;  /* 0x0015680001e27983 */ /* 0x000ee60000300a00 */
[----:B------:R-:W0:Y:S01]  /*11a00*/  LDC R21, c[0x0][0x3d8] ;  /* 0x0000f600ff157b82 */ /* 0x000e220000000800 */
[----:B------:R-:W3:Y:S04]  /*11a10*/  LDL.LU.64 R168, [R1+0x1560] ;  /* 0x0015600001a87983 */ /* 0x000ee80000300a00 */
[----:B------:R-:W3:Y:S03]  /*11a20*/  @P1 LDG.E.U16 R163, desc[UR8][R224.64] ;  /* 0x00000008e0a31981 */ /* 0x000ee6000c1e1500 */
[----:B------:R-:W0:Y:S01]  /*11a30*/  LDC R22, c[0x0][0x3d8] ;  /* 0x0000f600ff167b82 */ /* 0x000e220000000800 */
[----:B----4-:R-:W4:Y:S04]  /*11a40*/  @P1 LDG.E.U16 R164, desc[UR8][R170.64] ;  /* 0x00000008aaa41981 */ /* 0x010f28000c1e1500 */
[----:B------:R-:W4:Y:S03]  /*11a50*/  @P1 LDG.E.U16 R165, desc[UR8][R222.64] ;  /* 0x00000008dea51981 */ /* 0x000f26000c1e1500 */
[----:B------:R-:W0:Y:S01]  /*11a60*/  LDC R20, c[0x0][0x3d8] ;  /* 0x0000f600ff147b82 */ /* 0x000e220000000800 */
[----:B------:R-:W4:Y:S04]  /*11a70*/  LDL.LU.64 R224, [R1+0x1558] ;  /* 0x0015580001e07983 */ /* 0x000f280000300a00 */
[----:B------:R-:W4:Y:S04]  /*11a80*/  LDL.LU.64 R170, [R1+0x1550] ;  /* 0x0015500001aa7983 */ /* 0x000f280000300a00 */
[----:B------:R-:W4:Y:S04]  /*11a90*/  LDL.LU.64 R222, [R1+0x1548] ;  /* 0x0015480001de7983 */ /* 0x000f280000300a00 */
[----:B------:R-:W4:Y:S04]  /*11aa0*/  @P1 LDG.E.U16 R228, desc[UR8][R48.64] ;  /* 0x0000000830e41981 */ /* 0x000f28000c1e1500 */
[----:B------:R-:W4:Y:S04]  /*11ab0*/  @P1 LDG.E.U16 R229, desc[UR8][R44.64] ;  /* 0x000000082ce51981 */ /* 0x000f28000c1e1500 */
[----:B------:R-:W4:Y:S04]  /*11ac0*/  @P1 LDG.E.U16 R230, desc[UR8][R40.64] ;  /* 0x0000000828e61981 */ /* 0x000f28000c1e1500 */
[----:B------:R-:W4:Y:S04]  /*11ad0*/  @P1 LDG.E.U16 R231, desc[UR8][R38.64] ;  /* 0x0000000826e71981 */ /* 0x000f28000c1e1500 */
[----:B------:R0:W4:Y:S04]  /*11ae0*/  @P1 LDG.E.U16 R232, desc[UR8][R28.64] ;  /* 0x000000081ce81981 */ /* 0x000128000c1e1500 */
[----:B------:R0:W4:Y:S04]  /*11af0*/  @P1 LDG.E.U16 R233, desc[UR8][R26.64] ;  /* 0x000000081ae91981 */ /* 0x000128000c1e1500 */
[----:B--2---:R-:W2:Y:S01]  /*11b00*/  @P1 LDG.E.U16 R166, desc[UR8][R172.64] ;  /* 0x00000008aca61981 */ /* 0x004ea2000c1e1500 */
[----:B0-----:R-:W0:Y:S03]  /*11b10*/  LDC R29, c[0x0][0x3d8] ;  /* 0x0000f600ff1d7b82 */ /* 0x001e260000000800 */
[----:B------:R-:W2:Y:S04]  /*11b20*/  @P1 LDG.E.U16 R167, desc[UR8][R220.64] ;  /* 0x00000008dca71981 */ /* 0x000ea8000c1e1500 */
[----:B---3--:R-:W3:Y:S01]  /*11b30*/  @P1 LDG.E.U16 R168, desc[UR8][R174.64] ;  /* 0x00000008aea81981 */ /* 0x008ee2000c1e1500 */
[----:B------:R-:W0:Y:S03]  /*11b40*/  LDC R27, c[0x0][0x3d8] ;  /* 0x0000f600ff1b7b82 */ /* 0x000e260000000800 */
[----:B------:R-:W2:Y:S04]  /*11b50*/  LDL.LU.64 R172, [R1+0x1540] ;  /* 0x0015400001ac7983 */ /* 0x000ea80000300a00 */
[----:B------:R-:W3:Y:S01]  /*11b60*/  LDL.LU.64 R220, [R1+0x1538] ;  /* 0x0015380001dc7983 */ /* 0x000ee20000300a00 */
[----:B------:R-:W0:Y:S03]  /*11b70*/  LDC R28, c[0x0][0x3d8] ;  /* 0x0000f600ff1c7b82 */ /* 0x000e260000000800 */
[----:B------:R-:W3:Y:S04]  /*11b80*/  LDL.LU.64 R174, [R1+0x1530] ;  /* 0x0015300001ae7983 */ /* 0x000ee80000300a00 */
[----:B------:R-:W3:Y:S01]  /*11b90*/  @P1 LDG.E.U16 R169, desc[UR8][R218.64] ;  /* 0x00000008daa91981 */ /* 0x000ee2000c1e1500 */
[----:B------:R-:W0:Y:S03]  /*11ba0*/  LDC R26, c[0x0][0x3d8] ;  /* 0x0000f600ff1a7b82 */ /* 0x000e260000000800 */
[----:B----4-:R-:W4:Y:S04]  /*11bb0*/  @P1 LDG.E.U16 R170, desc[UR8][R176.64] ;  /* 0x00000008b0aa1981 */ /* 0x010f28000c1e1500 */
[----:B------:R-:W4:Y:S01]  /*11bc0*/  @P1 LDG.E.U16 R171, desc[UR8][R216.64] ;  /* 0x00000008d8ab1981 */ /* 0x000f22000c1e1500 */
[----:B------:R-:W0:Y:S03]  /*11bd0*/  S2R R2, SR_TID.X ;  /* 0x0000000000027919 */ /* 0x000e260000002100 */
[----:B------:R-:W4:Y:S04]  /*11be0*/  @P1 LDG.E.U16 R226, desc[UR8][R54.64] ;  /* 0x0000000836e21981 */ /* 0x000f28000c1e1500 */
[----:B------:R-:W4:Y:S01]  /*11bf0*/  @P1 LDG.E.U16 R227, desc[UR8][R50.64] ;  /* 0x0000000832e31981 */ /* 0x000f22000c1e1500 */
[----:B------:R-:W-:Y:S01]  /*11c00*/  IMAD R35, R35, 0x9b, RZ ;  /* 0x0000009b23237824 */ /* 0x000fe200078e02ff */
[----:B------:R-:W0:Y:S02]  /*11c10*/  LDC R39, c[0x0][0x3d8] ;  /* 0x0000f600ff277b82 */ /* 0x000e240000000800 */
[----:B------:R-:W4:Y:S04]  /*11c20*/  LDL.LU.64 R218, [R1+0x1528] ;  /* 0x0015280001da7983 */ /* 0x000f280000300a00 */
[----:B------:R-:W4:Y:S01]  /*11c30*/  LDL.LU.64 R176, [R1+0x1520] ;  /* 0x0015200001b07983 */ /* 0x000f220000300a00 */
[----:B------:R-:W-:Y:S01]  /*11c40*/  IMAD R34, R34, 0x166, RZ ;  /* 0x0000016622227824 */ /* 0x000fe200078e02ff */
[----:B------:R-:W0:Y:S02]  /*11c50*/  LDC R38, c[0x0][0x3d8] ;  /* 0x0000f600ff267b82 */ /* 0x000e240000000800 */
[----:B------:R-:W4:Y:S04]  /*11c60*/  LDL.LU.64 R216, [R1+0x1518] ;  /* 0x0015180001d87983 */ /* 0x000f280000300a00 */
[----:B------:R-:W4:Y:S01]  /*11c70*/  @P1 LDG.E.U16 R222, desc[UR8][R94.64] ;  /* 0x000000085ede1981 */ /* 0x000f22000c1e1500 */
[----:B------:R-:W-:Y:S01]  /*11c80*/  IMAD R25, R25, 0xc3, RZ ;  /* 0x000000c319197824 */ /* 0x000fe200078e02ff */
[----:B------:R-:W0:Y:S02]  /*11c90*/  LDC R41, c[0x0][0x3d8] ;  /* 0x0000f600ff297b82 */ /* 0x000e240000000800 */
[----:B------:R0:W4:Y:S04]  /*11ca0*/  @P1 LDG.E.U16 R223, desc[UR8][R72.64] ;  /* 0x0000000848df1981 */ /* 0x000128000c1e1500 */
[----:B------:R-:W4:Y:S01]  /*11cb0*/  @P1 LDG.E.U16 R224, desc[UR8][R66.64] ;  /* 0x0000000842e01981 */ /* 0x000f22000c1e1500 */
[----:B------:R-:W-:Y:S01]  /*11cc0*/  IMAD R24, R24, 0x1b6, RZ ;  /* 0x000001b618187824 */ /* 0x000fe200078e02ff */
[----:B------:R-:W0:Y:S02]  /*11cd0*/  LDC R40, c[0x0][0x3d8] ;  /* 0x0000f600ff287b82 */ /* 0x000e240000000800 */
[----:B------:R0:W4:Y:S01]  /*11ce0*/  @P1 LDG.E.U16 R225, desc[UR8][R60.64] ;  /* 0x000000083ce11981 */ /* 0x000122000c1e1500 */
[----:B-1----:R-:W-:-:S02]  /*11cf0*/  IMAD R23, R23, 0xcb, RZ ;  /* 0x000000cb17177824 */ /* 0x002fc400078e02ff */
[----:B------:R-:W-:Y:S02]  /*11d00*/  IMAD R21, R21, 0xd3, RZ ;  /* 0x000000d315157824 */ /* 0x000fe400078e02ff */
[----:B------:R-:W-:Y:S01]  /*11d10*/  IMAD R22, R22, 0x1c6, RZ ;  /* 0x000001c616167824 */ /* 0x000fe200078e02ff */
[----:B------:R-:W1:Y:S01]  /*11d20*/  LDC R45, c[0x0][0x3d8] ;  /* 0x0000f600ff2d7b82 */ /* 0x000e620000000800 */
[----:B------:R-:W-:Y:S02]  /*11d30*/  IMAD R20, R20, 0x1d6, RZ ;  /* 0x000001d614147824 */ /* 0x000fe400078e02ff */
[----:B------:R-:W-:Y:S02]  /*11d40*/  IMAD R17, R17, 0xf3, RZ ;  /* 0x000000f311117824 */ /* 0x000fe400078e02ff */
[----:B------:R-:W-:-:S03]  /*11d50*/  IMAD R19, R19, 0xfb, RZ ;  /* 0x000000fb13137824 */ /* 0x000fc600078e02ff */
[----:B------:R-:W0:Y:S01]  /*11d60*/  LDC R44, c[0x0][0x3d8] ;  /* 0x0000f600ff2c7b82 */ /* 0x000e220000000800 */
[----:B------:R-:W-:-:S07]  /*11d70*/  IMAD R36, R36, 0x108, RZ ;  /* 0x0000010824247824 */ /* 0x000fce00078e02ff */
[----:B------:R-:W0:Y:S08]  /*11d80*/  LDC R49, c[0x0][0x3d8] ;  /* 0x0000f600ff317b82 */ /* 0x000e300000000800 */
[----:B------:R-:W0:Y:S01]  /*11d90*/  LDC R48, c[0x0][0x3d8] ;  /* 0x0000f600ff307b82 */ /* 0x000e220000000800 */
[----:B--2---:R-:W2:Y:S04]  /*11da0*/  @P1 LDG.E.U16 R172, desc[UR8][R178.64] ;  /* 0x00000008b2ac1981 */ /* 0x004ea8000c1e1500 */
[----:B------:R-:W2:Y:S04]  /*11db0*/  @P1 LDG.E.U16 R173, desc[UR8][R214.64] ;  /* 0x00000008d6ad1981 */ /* 0x000ea8000c1e1500 */
[----:B---3--:R-:W3:Y:S04]  /*11dc0*/  @P1 LDG.E.U16 R174, desc[UR8][R180.64] ;  /* 0x00000008b4ae1981 */ /* 0x008ee8000c1e1500 */
[----:B------:R-:W2:Y:S04]  /*11dd0*/  @P1 LDG.E.U16 R175, desc[UR8][R212.64] ;  /* 0x00000008d4af1981 */ /* 0x000ea8000c1e1500 */
[----:B------:R1:W2:Y:S01]  /*11de0*/  @P1 LDG.E.U16 R220, desc[UR8][R98.64] ;  /* 0x0000000862dc1981 */ /* 0x0002a2000c1e1500 */
[C---:B0-----:R-:W-:Y:S01]  /*11df0*/  SHF.L.U32 R0, R2.reuse, 0x1, RZ ;  /* 0x0000000102007819 */ /* 0x041fe200000006ff */
[----:B------:R-:W0:Y:S02]  /*11e00*/  LDC R72, c[0x0][0x3d8] ;  /* 0x0000f600ff487b82 */ /* 0x000e240000000800 */
[----:B------:R-:W2:Y:S04]  /*11e10*/  LDL.LU.64 R178, [R1+0x1510] ;  /* 0x0015100001b27983 */ /* 0x000ea80000300a00 */
[----:B------:R-:W3:Y:S01]  /*11e20*/  LDL.LU.64 R214, [R1+0x1508] ;  /* 0x0015080001d67983 */ /* 0x000ee20000300a00 */
[----:B------:R-:W-:Y:S01]  /*11e30*/  LOP3.LUT R239, R2, 0x40, RZ, 0xc0, !PT ;  /* 0x0000004002ef7812 */ /* 0x000fe200078ec0ff */
[----:B------:R-:W0:Y:S02]  /*11e40*/  LDC R60, c[0x0][0x3d8] ;  /* 0x0000f600ff3c7b82 */ /* 0x000e240000000800 */
[----:B------:R-:W3:Y:S04]  /*11e50*/  LDL.LU.64 R180, [R1+0x1500] ;  /* 0x0015000001b47983 */ /* 0x000ee80000300a00 */
[----:B------:R-:W3:Y:S02]  /*11e60*/  LDL.LU.64 R212, [R1+0x14f8] ;  /* 0x0014f80001d47983 */ /* 0x000ee40000300a00 */
[----:B------:R-:W0:Y:S02]  /*11e70*/  LDC R67, c[0x0][0x3d8] ;  /* 0x0000f600ff437b82 */ /* 0x000e240000000800 */
[----:B----4-:R-:W4:Y:S04]  /*11e80*/  @P1 LDG.E.U16 R218, desc[UR8][R102.64] ;  /* 0x0000000866da1981 */ /* 0x010f28000c1e1500 */
[----:B------:R-:W4:Y:S02]  /*11e90*/  @P1 LDG.E.U16 R176, desc[UR8][R182.64] ;  /* 0x00000008b6b01981 */ /* 0x000f24000c1e1500 */
[----:B------:R-:W0:Y:S02]  /*11ea0*/  LDC R66, c[0x0][0x3d8] ;  /* 0x0000f600ff427b82 */ /* 0x000e240000000800 */
[----:B------:R-:W4:Y:S04]  /*11eb0*/  @P1 LDG.E.U16 R177, desc[UR8][R210.64] ;  /* 0x00000008d2b11981 */ /* 0x000f28000c1e1500 */
[----:B------:R-:W4:Y:S02]  /*11ec0*/  @P1 LDG.E.U16 R216, desc[UR8][R106.64] ;  /* 0x000000086ad81981 */ /* 0x000f24000c1e1500 */
[----:B------:R-:W0:Y:S02]  /*11ed0*/  LDC R73, c[0x0][0x3d8] ;  /* 0x0000f600ff497b82 */ /* 0x000e240000000800 */
[----:B------:R-:W4:Y:S04]  /*11ee0*/  LDL.LU.64 R182, [R1+0x14f0] ;  /* 0x0014f00001b67983 */ /* 0x000f280000300a00 */
[----:B------:R-:W4:Y:S04]  /*11ef0*/  LDL.LU.64 R210, [R1+0x14e8] ;  /* 0x0014e80001d27983 */ /* 0x000f280000300a00 */
[----:B------:R-:W4:Y:S01]  /*11f00*/  @P1 LDG.E.U16 R221, desc[UR8][R96.64] ;  /* 0x0000000860dd1981 */ /* 0x000f22000c1e1500 */
[----:B------:R-:W-:Y:S01]  /*11f10*/  IMAD R29, R29, 0xb3, RZ ;  /* 0x000000b31d1d7824 */ /* 0x000fe200078e02ff */
[----:B------:R-:W0:Y:S02]  /*11f20*/  LDC R51, c[0x0][0x3d8] ;  /* 0x0000f600ff337b82 */ /* 0x000e240000000800 */
[----:B------:R0:W4:Y:S04]  /*11f30*/  @P1 LDG.E.U16 R217, desc[UR8][R104.64] ;  /* 0x0000000868d91981 */ /* 0x000128000c1e1500 */
[----:B------:R-:W4:Y:S01]  /*11f40*/  @P1 LDG.E.U16 R219, desc[UR8][R100.64] ;  /* 0x0000000864db1981 */ /* 0x000f22000c1e1500 */
[----:B------:R-:W-:Y:S01]  /*11f50*/  IMAD R27, R27, 0xbb, RZ ;  /* 0x000000bb1b1b7824 */ /* 0x000fe200078e02ff */
[----:B------:R-:W0:Y:S01]  /*11f60*/  LDC R55, c[0x0][0x3d8] ;  /* 0x0000f600ff377b82 */ /* 0x000e220000000800 */
[----:B------:R-:W-:-:S02]  /*11f70*/  IMAD R28, R28, 0x196, RZ ;  /* 0x000001961c1c7824 */ /* 0x000fc400078e02ff */
[----:B------:R-:W-:Y:S02]  /*11f80*/  IMAD R26, R26, 0x1a6, RZ ;  /* 0x000001a61a1a7824 */ /* 0x000fe400078e02ff */
[----:B------:R-:W-:Y:S02]  /*11f90*/  IMAD R38, R38, 0x118, RZ ;  /* 0x0000011826267824 */ /* 0x000fe400078e02ff */
[----:B------:R-:W-:Y:S01]  /*11fa0*/  IMAD R41, R41, 0x8c, RZ ;  /* 0x0000008c29297824 */ /* 0x000fe200078e02ff */
[----:B------:R-:W2:Y:S01]  /*11fb0*/  LDC R50, c[0x0][0x3d8] ;  /* 0x0000f600ff327b82 */ /* 0x000ea20000000800 */
[----:B------:R-:W-:Y:S02]  /*11fc0*/  IMAD R126, R126, 0x128, RZ ;  /* 0x000001287e7e7824 */ /* 0x000fe400078e02ff */
[----:B------:R-:W-:Y:S02]  /*11fd0*/  IMAD R40, R40, 0x138, RZ ;  /* 0x0000013828287824 */ /* 0x000fe400078e02ff */
[----:B------:R-:W-:-:S02]  /*11fe0*/  IMAD R42, R42, 0x148, RZ ;  /* 0x000001482a2a7824 */ /* 0x000fc400078e02ff */
[----:B-1----:R-:W-:Y:S01]  /*11ff0*/  IMAD R45, R45, 0x9c, RZ ;  /* 0x0000009c2d2d7824 */ /* 0x002fe200078e02ff */
[----:B------:R-:W1:Y:S01]  /*12000*/  LDC R54, c[0x0][0x3d8] ;  /* 0x0000f600ff367b82 */ /* 0x000e620000000800 */
[----:B------:R-:W-:Y:S02]  /*12010*/  IMAD R44, R44, 0x158, RZ ;  /* 0x000001582c2c7824 */ /* 0x000fe400078e02ff */
[----:B------:R-:W-:Y:S02]  /*12020*/  IMAD R46, R46, 0x168, RZ ;  /* 0x000001682e2e7824 */ /* 0x000fe400078e02ff */
[----:B------:R-:W-:Y:S02]  /*12030*/  IMAD R49, R49, 0xac, RZ ;  /* 0x000000ac31317824 */ /* 0x000fe400078e02ff */
[----:B------:R-:W-:Y:S01]  /*12040*/  IMAD R48, R48, 0x178, RZ ;  /* 0x0000017830307824 */ /* 0x000fe200078e02ff */
[----:B------:R-:W1:Y:S01]  /*12050*/  LDC R61, c[0x0][0x3d8] ;  /* 0x0000f600ff3d7b82 */ /* 0x000e620000000800 */
[----:B------:R-:W-:-:S02]  /*12060*/  IMAD R52, R52, 0x1a8, RZ ;  /* 0x000001a834347824 */ /* 0x000fc400078e02ff */
[----:B------:R-:W-:Y:S02]  /*12070*/  IMAD R56, R56, 0x1c8, RZ ;  /* 0x000001c838387824 */ /* 0x000fe400078e02ff */
[----:B------:R-:W-:-:S03]  /*12080*/  IMAD R58, R58, 0x1d8, RZ ;  /* 0x000001d83a3a7824 */ /* 0x000fc600078e02ff */
[----:B------:R-:W1:Y:S01]  /*12090*/  LDC R99, c[0x0][0x3d8] ;  /* 0x0000f600ff637b82 */ /* 0x000e620000000800 */
[----:B------:R-:W-:-:S07]  /*120a0*/  IMAD R75, R75, 0x1d, RZ ;  /* 0x0000001d4b4b7824 */ /* 0x000fce00078e02ff */
[----:B------:R-:W1:Y:S01]  /*120b0*/  LDC R98, c[0x0][0x3d8] ;  /* 0x0000f600ff627b82 */ /* 0x000e620000000800 */
[----:B------:R-:W-:Y:S02]  /*120c0*/  IMAD R81, R81, 0x35, RZ ;  /* 0x0000003551517824 */ /* 0x000fe400078e02ff */
[----:B------:R-:W-:Y:S02]  /*120d0*/  IMAD R71, R71, 0x15, RZ ;  /* 0x0000001547477824 */ /* 0x000fe400078e02ff */
[----:B------:R-:W-:Y:S02]  /*120e0*/  IMAD R87, R87, 0x4d, RZ ;  /* 0x0000004d57577824 */ /* 0x000fe400078e02ff */
[----:B------:R-:W-:Y:S01]  /*120f0*/  IMAD R79, R79, 0x2d, RZ ;  /* 0x0000002d4f4f7824 */ /* 0x000fe200078e02ff */
[----:B0-----:R-:W0:Y:S01]  /*12100*/  LDC R105, c[0x0][0x3d8] ;  /* 0x0000f600ff697b82 */ /* 0x001e220000000800 */
[----:B------:R-:W-:Y:S02]  /*12110*/  IMAD R93, R93, 0x65, RZ ;  /* 0x000000655d5d7824 */ /* 0x000fe400078e02ff */
[----:B------:R-:W-:-:S02]  /*12120*/  IMAD R85, R85, 0x45, RZ ;  /* 0x0000004555557824 */ /* 0x000fc400078e02ff */
[----:B------:R-:W-:-:S03]  /*12130*/  IMAD R77, R77, 0x25, RZ ;  /* 0x000000254d4d7824 */ /* 0x000fc600078e02ff */
[----:B------:R-:W0:Y:S01]  /*12140*/  LDC R95, c[0x0][0x3d8] ;  /* 0x0000f600ff5f7b82 */ /* 0x000e220000000800 */
[----:B------:R-:W-:-:S07]  /*12150*/  IMAD R91, R91, 0x5d, RZ ;  /* 0x0000005d5b5b7824 */ /* 0x000fce00078e02ff */
[----:B------:R-:W0:Y:S01]  /*12160*/  LDC R94, c[0x0][0x3d8] ;  /* 0x0000f600ff5e7b82 */ /* 0x000e220000000800 */
[----:B--2---:R-:W2:Y:S04]  /*12170*/  @P1 LDG.E.U16 R178, desc[UR8][R184.64] ;  /* 0x00000008b8b21981 */ /* 0x004ea8000c1e1500 */
[----:B------:R-:W2:Y:S04]  /*12180*/  @P1 LDG.E.U16 R179, desc[UR8][R208.64] ;  /* 0x00000008d0b31981 */ /* 0x000ea8000c1e1500 */
[----:B---3--:R-:W3:Y:S04]  /*12190*/  @P1 LDG.E.U16 R180, desc[UR8][R186.64] ;  /* 0x00000008bab41981 */ /* 0x008ee8000c1e1500 */
[----:B------:R-:W2:Y:S04]  /*121a0*/  @P1 LDG.E.U16 R181, desc[UR8][R188.64] ;  /* 0x00000008bcb51981 */ /* 0x000ea8000c1e1500 */
[----:B------:R-:W2:Y:S04]  /*121b0*/  @P1 LDG.E.U16 R212, desc[UR8][R114.64] ;  /* 0x0000000872d41981 */ /* 0x000ea8000c1e1500 */
[----:B------:R-:W2:Y:S04]  /*121c0*/  @P1 LDG.E.U16 R213, desc[UR8][R112.64] ;  /* 0x0000000870d51981 */ /* 0x000ea8000c1e1500 */
[----:B------:R0:W2:Y:S04]  /*121d0*/  @P1 LDG.E.U16 R214, desc[UR8][R110.64] ;  /* 0x000000086ed61981 */ /* 0x0000a8000c1e1500 */
[----:B------:R-:W2:Y:S01]  /*121e0*/  @P1 LDG.E.U16 R215, desc[UR8][R108.64] ;  /* 0x000000086cd71981 */ /* 0x000ea2000c1e1500 */
[----:B------:R-:W-:Y:S01]  /*121f0*/  IMAD R67, R67, 0xdb, RZ ;  /* 0x000000db43437824 */ /* 0x000fe200078e02ff */
[----:B------:R-:W0:Y:S02]  /*12200*/  LDC R104, c[0x0][0x3d8] ;  /* 0x0000f600ff687b82 */ /* 0x000e240000000800 */
[----:B------:R-:W2:Y:S04]  /*12210*/  LDL.LU.64 R184, [R1+0x14e0] ;  /* 0x0014e00001b87983 */ /* 0x000ea80000300a00 */
[----:B------:R-:W3:Y:S01]  /*12220*/  LDL.LU.64 R208, [R1+0x14d8] ;  /* 0x0014d80001d07983 */ /* 0x000ee20000300a00 */
[----:B------:R-:W-:Y:S01]  /*12230*/  IMAD R66, R66, 0x1e6, RZ ;  /* 0x000001e642427824 */ /* 0x000fe200078e02ff */
[----:B------:R-:W2:Y:S02]  /*12240*/  LDC R97, c[0x0][0x3d8] ;  /* 0x0000f600ff617b82 */ /* 0x000ea40000000800 */
[----:B------:R-:W3:Y:S04]  /*12250*/  LDL.LU.64 R186, [R1+0x14d0] ;  /* 0x0014d00001ba7983 */ /* 0x000ee80000300a00 */
[----:B------:R-:W3:Y:S02]  /*12260*/  LDL.LU.64 R188, [R1+0x14c8] ;  /* 0x0014c80001bc7983 */ /* 0x000ee40000300a00 */
[----:B------:R-:W2:Y:S02]  /*12270*/  LDC R103, c[0x0][0x3d8] ;  /* 0x0000f600ff677b82 */ /* 0x000ea40000000800 */
[----:B----4-:R-:W4:Y:S04]  /*12280*/  @P1 LDG.E.U16 R182, desc[UR8][R190.64] ;  /* 0x00000008beb61981 */ /* 0x010f28000c1e1500 */
[----:B------:R-:W4:Y:S02]  /*12290*/  @P1 LDG.E.U16 R183, desc[UR8][R192.64] ;  /* 0x00000008c0b71981 */ /* 0x000f24000c1e1500 */
[----:B------:R-:W2:Y:S02]  /*122a0*/  LDC R102, c[0x0][0x3d8] ;  /* 0x0000f600ff667b82 */ /* 0x000ea40000000800 */
[----:B------:R-:W4:Y:S04]  /*122b0*/  @P1 LDG.E.U16 R210, desc[UR8][R118.64] ;  /* 0x0000000876d21981 */ /* 0x000f28000c1e1500 */
[----:B------:R-:W4:Y:S02]  /*122c0*/  LDL.LU.64 R190, [R1+0x14c0] ;  /* 0x0014c00001be7983 */ /* 0x000f240000300a00 */
[----:B------:R-:W2:Y:S02]  /*122d0*/  LDC R107, c[0x0][0x3d8] ;  /* 0x0000f600ff6b7b82 */ /* 0x000ea40000000800 */
[----:B------:R-:W4:Y:S04]  /*122e0*/  LDL.LU.64 R192, [R1+0x14b8] ;  /* 0x0014b80001c07983 */ /* 0x000f280000300a00 */
[----:B------:R0:W4:Y:S01]  /*122f0*/  @P1 LDG.E.U16 R211, desc[UR8][R116.64] ;  /* 0x0000000874d31981 */ /* 0x000122000c1e1500 */
[----:B------:R-:W-:Y:S01]  /*12300*/  IMAD R73, R73, 0xe3, RZ ;  /* 0x000000e349497824 */ /* 0x000fe200078e02ff */
[----:B------:R-:W2:Y:S01]  /*12310*/  LDC R96, c[0x0][0x3d8] ;  /* 0x0000f600ff607b82 */ /* 0x000ea20000000800 */
[----:B------:R-:W-:-:S02]  /*12320*/  IMAD R51, R51, 0xbc, RZ ;  /* 0x000000bc33337824 */ /* 0x000fc400078e02ff */
[----:B------:R-:W-:Y:S02]  /*12330*/  IMAD R55, R55, 0x188, RZ ;  /* 0x0000018837377824 */ /* 0x000fe400078e02ff */
[----:B------:R-:W-:Y:S02]  /*12340*/  IMAD R50, R50, 0x198, RZ ;  /* 0x0000019832327824 */ /* 0x000fe400078e02ff */
[----:B-1----:R-:W-:Y:S01]  /*12350*/  IMAD R54, R54, 0x1b8, RZ ;  /* 0x000001b836367824 */ /* 0x002fe200078e02ff */
[----:B0-----:R-:W0:Y:S01]  /*12360*/  LDC R111, c[0x0][0x3d8] ;  /* 0x0000f600ff6f7b82 */ /* 0x001e220000000800 */
[----:B------:R-:W-:-:S07]  /*12370*/  IMAD R61, R61, 0x1e8, RZ ;  /* 0x000001e83d3d7824 */ /* 0x000fce00078e02ff */
[----:B------:R-:W1:Y:S08]  /*12380*/  LDC R110, c[0x0][0x3d8] ;  /* 0x0000f600ff6e7b82 */ /* 0x000e700000000800 */
[----:B------:R-:W0:Y:S08]  /*12390*/  LDC R117, c[0x0][0x3d8] ;  /* 0x0000f600ff757b82 */ /* 0x000e300000000800 */
[----:B------:R-:W0:Y:S01]  /*123a0*/  LDC R116, c[0x0][0x3d8] ;  /* 0x0000f600ff747b82 */ /* 0x000e220000000800 */
[----:B------:R-:W-:-:S07]  /*123b0*/  IMAD R99, R99, 0x7d, RZ ;  /* 0x0000007d63637824 */ /* 0x000fce00078e02ff */
[----:B------:R-:W0:Y:S01]  /*123c0*/  LDC R109, c[0x0][0x3d8] ;  /* 0x0000f600ff6d7b82 */ /* 0x000e220000000800 */
[----:B------:R-:W-:-:S07]  /*123d0*/  IMAD R98, R98, 0x12a, RZ ;  /* 0x0000012a62627824 */ /* 0x000fce00078e02ff */
[----:B------:R-:W0:Y:S01]  /*123e0*/  LDC R108, c[0x0][0x3d8] ;  /* 0x0000f600ff6c7b82 */ /* 0x000e220000000800 */
[----:B------:R-:W-:-:S07]  /*123f0*/  IMAD R105, R105, 0x95, RZ ;  /* 0x0000009569697824 */ /* 0x000fce00078e02ff */
[----:B------:R-:W0:Y:S08]  /*12400*/  LDC R115, c[0x0][0x3d8] ;  /* 0x0000f600ff737b82 */ /* 0x000e300000000800 */
[----:B------:R-:W0:Y:S01]  /*12410*/  LDC R114, c[0x0][0x3d8] ;  /* 0x0000f600ff727b82 */ /* 0x000e220000000800 */
[----:B------:R-:W-:-:S07]  /*12420*/  IMAD R83, R83, 0x3d, RZ ;  /* 0x0000003d53537824 */ /* 0x000fce00078e02ff */
[----:B------:R-:W0:Y:S08]  /*12430*/  LDC R101, c[0x0][0x3d8] ;  /* 0x0000f600ff657b82 */ /* 0x000e300000000800 */
[----:B------:R-:W0:Y:S08]  /*12440*/  LDC R100, c[0x0][0x3d8] ;  /* 0x0000f600ff647b82 */ /* 0x000e300000000800 */
[----:B------:R-:W0:Y:S01]  /*12450*/  LDC R106, c[0x0][0x3d8] ;  /* 0x0000f600ff6a7b82 */ /* 0x000e220000000800 */
[----:B------:R-:W-:-:S07]  /*12460*/  IMAD R89, R89, 0x55, RZ ;  /* 0x0000005559597824 */ /* 0x000fce00078e02ff */
[----:B------:R-:W0:Y:S08]  /*12470*/  LDC R113, c[0x0][0x3d8] ;  /* 0x0000f600ff717b82 */ /* 0x000e300000000800 */
[----:B------:R-:W0:Y:S01]  /*12480*/  LDC R112, c[0x0][0x3d8] ;  /* 0x0000f600ff707b82 */ /* 0x000e220000000800 */
[----:B--2---:R-:W2:Y:S04]  /*12490*/  @P1 LDG.E.U16 R184, desc[UR8][R194.64] ;  /* 0x00000008c2b81981 */ /* 0x004ea8000c1e1500 */
[----:B------:R-:W2:Y:S04]  /*124a0*/  @P1 LDG.E.U16 R185, desc[UR8][R196.64] ;  /* 0x00000008c4b91981 */ /* 0x000ea8000c1e1500 */
[----:B---3--:R-:W3:Y:S04]  /*124b0*/  @P1 LDG.E.U16 R186, desc[UR8][R204.64] ;  /* 0x00000008ccba1981 */ /* 0x008ee8000c1e1500 */
[----:B------:R0:W2:Y:S04]  /*124c0*/  @P1 LDG.E.U16 R187, desc[UR8][R250.64] ;  /* 0x00000008fabb1981 */ /* 0x0000a8000c1e1500 */
[----:B------:R-:W2:Y:S04]  /*124d0*/  @P1 LDG.E.U16 R188, desc[UR8][R248.64] ;  /* 0x00000008f8bc1981 */ /* 0x000ea8000c1e1500 */
[----:B------:R1:W2:Y:S04]  /*124e0*/  @P1 LDG.E.U16 R189, desc[UR8][R246.64] ;  /* 0x00000008f6bd1981 */ /* 0x0002a8000c1e1500 */
[----:B------:R4:W2:Y:S01]  /*124f0*/  @P1 LDG.E.U16 R208, desc[UR8][R122.64] ;  /* 0x000000087ad01981 */ /* 0x0008a2000c1e1500 */
[----:B0-----:R-:W0:Y:S03]  /*12500*/  LDC R250, c[0x0][0x3d8] ;  /* 0x0000f600fffa7b82 */ /* 0x001e260000000800 */
[----:B------:R-:W2:Y:S04]  /*12510*/  LDL.LU.64 R194, [R1+0x14b0] ;  /* 0x0014b00001c27983 */ /* 0x000ea80000300a00 */
[----:B------:R-:W3:Y:S01]  /*12520*/  LDL.LU.64 R196, [R1+0x14a8] ;  /* 0x0014a80001c47983 */ /* 0x000ee20000300a00 */
[----:B-1----:R-:W1:Y:S03]  /*12530*/  LDC R247, c[0x0][0x3d8] ;  /* 0x0000f600fff77b82 */ /* 0x002e660000000800 */
[----:B------:R-:W3:Y:S04]  /*12540*/  LDL.LU.64 R204, [R1+0x14a0] ;  /* 0x0014a00001cc7983 */ /* 0x000ee80000300a00 */
[----:B----4-:R-:W4:Y:S01]  /*12550*/  @P1 LDG.E.U16 R190, desc[UR8][R206.64] ;  /* 0x00000008cebe1981 */ /* 0x010f22000c1e1500 */
[----:B------:R-:W0:Y:S03]  /*12560*/  LDC R249, c[0x0][0x3d8] ;  /* 0x0000f600fff97b82 */ /* 0x000e260000000800 */
[----:B------:R-:W4:Y:S04]  /*12570*/  @P1 LDG.E.U16 R191, desc[UR8][R200.64] ;  /* 0x00000008c8bf1981 */ /* 0x000f28000c1e1500 */
[----:B------:R-:W4:Y:S01]  /*12580*/  @P1 LDG.E.U16 R192, desc[UR8][R198.64] ;  /* 0x00000008c6c01981 */ /* 0x000f22000c1e1500 */
[----:B------:R-:W0:Y:S03]  /*12590*/  LDC R248, c[0x0][0x3d8] ;  /* 0x0000f600fff87b82 */ /* 0x000e260000000800 */
[----:B------:R0:W4:Y:S04]  /*125a0*/  @P1 LDG.E.U16 R193, desc[UR8][R130.64] ;  /* 0x0000000882c11981 */ /* 0x000128000c1e1500 */
[----:B------:R-:W4:Y:S01]  /*125b0*/  @P1 LDG.E.U16 R209, desc[UR8][R120.64] ;  /* 0x0000000878d11981 */ /* 0x000f22000c1e1500 */
[----:B-1----:R-:W-:Y:S01]  /*125c0*/  IMAD R245, R247, 0xc, RZ ;  /* 0x0000000cf7f57824 */ /* 0x002fe200078e02ff */
[----:B------:R-:W1:Y:S08]  /*125d0*/  LDC R251, c[0x0][0x3d8] ;  /* 0x0000f600fffb7b82 */ /* 0x000e700000000800 */
[----:B------:R-:W1:Y:S08]  /*125e0*/  LDC R246, c[0x0][0x3d8] ;  /* 0x0000f600fff67b82 */ /* 0x000e700000000800 */
[----:B------:R-:W1:Y:S08]  /*125f0*/  LDC R122, c[0x0][0x3d8] ;  /* 0x0000f600ff7a7b82 */ /* 0x000e700000000800 */
[----:B------:R-:W1:Y:S01]  /*12600*/  LDC R123, c[0x0][0x3d8] ;  /* 0x0000f600ff7b7b82 */ /* 0x000e620000000800 */
[----:B------:R-:W-:-:S02]  /*12610*/  IMAD R104, R104, 0x15a, RZ ;  /* 0x0000015a68687824 */ /* 0x000fc400078e02ff */
[----:B------:R-:W-:Y:S02]  /*12620*/  IMAD R97, R97, 0x75, RZ ;  /* 0x0000007561617824 */ /* 0x000fe400078e02ff */
[----:B------:R-:W-:Y:S02]  /*12630*/  IMAD R103, R103, 0x8d, RZ ;  /* 0x0000008d67677824 */ /* 0x000fe400078e02ff */
[----:B------:R-:W-:Y:S01]  /*12640*/  IMAD R102, R102, 0x14a, RZ ;  /* 0x0000014a66667824 */ /* 0x000fe200078e02ff */
[----:B0-----:R-:W0:Y:S01]  /*12650*/  LDC R130, c[0x0][0x3d8] ;  /* 0x0000f600ff827b82 */ /* 0x001e220000000800 */
[----:B------:R-:W-:Y:S02]  /*12660*/  IMAD R95, R95, 0x6d, RZ ;  /* 0x0000006d5f5f7824 */ /* 0x000fe400078e02ff */
[----:B------:R-:W-:-:S05]  /*12670*/  IMAD R94, R94, 0x10a, RZ ;  /* 0x0000010a5e5e7824 */ /* 0x000fca00078e02ff */
[----:B------:R-:W0:Y:S08]  /*12680*/  LDC R119, c[0x0][0x3d8] ;  /* 0x0000f600ff777b82 */ /* 0x000e300000000800 */
[----:B------:R-:W0:Y:S01]  /*12690*/  LDC R118, c[0x0][0x3d8] ;  /* 0x0000f600ff767b82 */ /* 0x000e220000000800 */
[----:B--2---:R-:W2:Y:S04]  /*126a0*/  @P1 LDG.E.U16 R194, desc[UR8][R32.64] ;  /* 0x0000000820c21981 */ /* 0x004ea8000c1e1500 */
[----:B------:R-:W2:Y:S04]  /*126b0*/  @P1 LDG.E.U16 R195, desc[UR8][R30.64] ;  /* 0x000000081ec31981 */ /* 0x000ea8000c1e1500 */
[----:B---3--:R-:W3:Y:S04]  /*126c0*/  @P1 LDG.E.U16 R196, desc[UR8][R128.64] ;  /* 0x0000000880c41981 */ /* 0x008ee8000c1e1500 */
[----:B------:R0:W2:Y:S04]  /*126d0*/  @P1 LDG.E.U16 R205, desc[UR8][R124.64] ;  /* 0x000000087ccd1981 */ /* 0x0000a8000c1e1500 */
[----:B------:R0:W-:Y:S04]  /*126e0*/  STS.U16 [R197+UR4+0x12000], R140 ;  /* 0x0120008cc5007988 */ /* 0x0001e80008000404 */
[----:B------:R1:W-:Y:S04]  /*126f0*/  STS.U16 [R197+UR4+0x12400], R141 ;  /* 0x0124008dc5007988 */ /* 0x0003e80008000404 */
[----:B------:R-:W-:Y:S04]  /*12700*/  STS.U16 [R197+UR4+0x11800], R138 ;  /* 0x0118008ac5007988 */ /* 0x000fe80008000404 */
[----:B------:R-:W-:Y:S01]  /*12710*/  STS.U16 [R197+UR4+0x11c00], R139 ;  /* 0x011c008bc5007988 */ /* 0x000fe20008000404 */
[----:B0-----:R-:W-:-:S03]  /*12720*/  PRMT R140, RZ, 0x7610, R140 ;  /* 0x00007610ff8c7816 */ /* 0x001fc6000000008c */
[----:B------:R-:W-:Y:S01]  /*12730*/  STS.U16 [R197+UR4+0x11000], R136 ;  /* 0x01100088c5007988 */ /* 0x000fe20008000404 */
[----:B-1----:R-:W-:-:S03]  /*12740*/  PRMT R141, RZ, 0x7610, R141 ;  /* 0x00007610ff8d7816 */ /* 0x002fc6000000008d */
        /* <DEDUP_REMOVED lines=29> */
[----:B------:R-:W-:Y:S01]  /*12920*/  IMAD R69, R248, 0xe, RZ ;  /* 0x0000000ef8457824 */ /* 0x000fe200078e02ff */
[----:B------:R-:W0:Y:S01]  /*12930*/  LDC R125, c[0x0][0x3d8] ;  /* 0x0000f600ff7d7b82 */ /* 0x000e220000000800 */
[----:B------:R1:W-:Y:S07]  /*12940*/  STL.64 [R1+0x1498], R140 ;  /* 0x0014988c01007387 */ /* 0x0003ee0000100a00 */
[----:B------:R-:W0:Y:S08]  /*12950*/  LDC R124, c[0x0][0x3d8] ;  /* 0x0000f600ff7c7b82 */ /* 0x000e300000000800 */
[----:B-1----:R-:W1:Y:S01]  /*12960*/  LDC R140, c[0x0][0x3d8] ;  /* 0x0000f600ff8c7b82 */ /* 0x002e620000000800 */
[----:B------:R-:W-:-:S02]  /*12970*/  PRMT R139, RZ, 0x7610, R139 ;  /* 0x00007610ff8b7816 */ /* 0x000fc4000000008b */
[----:B------:R-:W-:-:S05]  /*12980*/  PRMT R138, RZ, 0x7610, R138 ;  /* 0x00007610ff8a7816 */ /* 0x000fca000000008a */
[----:B------:R-:W0:Y:S08]  /*12990*/  LDC R120, c[0x0][0x3d8] ;  /* 0x0000f600ff787b82 */ /* 0x000e300000000800 */
[----:B------:R-:W0:Y:S01]  /*129a0*/  LDC R131, c[0x0][0x3d8] ;  /* 0x0000f600ff837b82 */ /* 0x000e220000000800 */
[----:B-1----:R-:W-:-:S07]  /*129b0*/  IMAD R247, R140, 0x2c, RZ ;  /* 0x0000002c8cf77824 */ /* 0x002fce00078e02ff */
[----:B------:R-:W1:Y:S08]  /*129c0*/  LDC R128, c[0x0][0x3d8] ;  /* 0x0000f600ff807b82 */ /* 0x000e700000000800 */
[----:B------:R-:W0:Y:S01]  /*129d0*/  LDC R140, c[0x0][0x3d8] ;  /* 0x0000f600ff8c7b82 */ /* 0x000e220000000800 */
[----:B------:R4:W-:Y:S07]  /*129e0*/  STL.64 [R1+0x1488], R138 ;  /* 0x0014888a01007387 */ /* 0x0009ee0000100a00 */
[----:B------:R-:W1:Y:S01]  /*129f0*/  LDC R201, c[0x0][0x3d8] ;  /* 0x0000f600ffc97b82 */ /* 0x000e620000000800 */
[----:B----4-:R-:W-:-:S07]  /*12a00*/  IMAD R138, R249, 0xb, RZ ;  /* 0x0000000bf98a7824 */ /* 0x010fce00078e02ff */
[----:B------:R-:W4:Y:S01]  /*12a10*/  LDC R198, c[0x0][0x3d8] ;  /* 0x0000f600ffc67b82 */ /* 0x000f220000000800 */
[----:B0-----:R-:W-:-:S07]  /*12a20*/  IMAD R249, R140, 0x3c, RZ ;  /* 0x0000003c8cf97824 */ /* 0x001fce00078e02ff */
[----:B------:R-:W0:Y:S08]  /*12a30*/  LDC R129, c[0x0][0x3d8] ;  /* 0x0000f600ff817b82 */ /* 0x000e300000000800 */
[----:B------:R-:W0:Y:S01]  /*12a40*/  LDC R140, c[0x0][0x3d8] ;  /* 0x0000f600ff8c7b82 */ /* 0x000e220000000800 */
[----:B------:R-:W-:Y:S02]  /*12a50*/  PRMT R137, RZ, 0x7610, R137 ;  /* 0x00007610ff897816 */ /* 0x000fe40000000089 */
[----:B------:R-:W-:-:S02]  /*12a60*/  PRMT R136, RZ, 0x7610, R136 ;  /* 0x00007610ff887816 */ /* 0x000fc40000000088 */
[----:B------:R-:W-:Y:S02]  /*12a70*/  PRMT R135, RZ, 0x7610, R135 ;  /* 0x00007610ff877816 */ /* 0x000fe40000000087 */
[----:B------:R-:W-:Y:S01]  /*12a80*/  PRMT R134, RZ, 0x7610, R134 ;  /* 0x00007610ff867816 */ /* 0x000fe20000000086 */
[----:B------:R-:W-:Y:S01]  /*12a90*/  STL.64 [R1+0x1478], R136 ;  /* 0x0014788801007387 */ /* 0x000fe20000100a00 */
[----:B------:R-:W1:Y:S03]  /*12aa0*/  LDC R33, c[0x0][0x3d8] ;  /* 0x0000f600ff217b82 */ /* 0x000e660000000800 */
[----:B------:R0:W-:Y:S01]  /*12ab0*/  STL.64 [R1+0x1468], R134 ;  /* 0x0014688601007387 */ /* 0x0001e20000100a00 */
[----:B------:R-:W-:Y:S02]  /*12ac0*/  PRMT R133, RZ, 0x7610, R133 ;  /* 0x00007610ff857816 */ /* 0x000fe40000000085 */
[----:B------:R-:W-:Y:S01]  /*12ad0*/  PRMT R132, RZ, 0x7610, R132 ;  /* 0x00007610ff847816 */ /* 0x000fe20000000084 */
[----:B------:R-:W-:Y:S01]  /*12ae0*/  STS.U16 [R2+UR4+0x10080], R164 ;  /* 0x010080a402007988 */ /* 0x000fe20008000404 */
[----:B------:R-:W1:Y:S01]  /*12af0*/  LDC R31, c[0x0][0x3d8] ;  /* 0x0000f600ff1f7b82 */ /* 0x000e620000000800 */
[----:B0-----:R-:W-:-:S07]  /*12b00*/  IMAD R135, R140, 0x46, RZ ;  /* 0x000000468c877824 */ /* 0x001fce00078e02ff */
[----:B------:R-:W0:Y:S08]  /*12b10*/  LDC R137, c[0x0][0x3d8] ;  /* 0x0000f600ff897b82 */ /* 0x000e300000000800 */
[----:B------:R-:W0:Y:S01]  /*12b20*/  LDC R140, c[0x0][0x3d8] ;  /* 0x0000f600ff8c7b82 */ /* 0x000e220000000800 */
[----:B------:R0:W-:Y:S04]  /*12b30*/  STL.64 [R1+0x1458], R132 ;  /* 0x0014588401007387 */ /* 0x0001e80000100a00 */
[----:B------:R-:W-:Y:S01]  /*12b40*/  STS.U16 [R2+UR4+0x10480], R165 ;  /* 0x010480a502007988 */ /* 0x000fe20008000404 */
[----:B------:R-:W-:-:S02]  /*12b50*/  PRMT R159, RZ, 0x7610, R159 ;  /* 0x00007610ff9f7816 */ /* 0x000fc4000000009f */
[----:B------:R-:W-:Y:S01]  /*12b60*/  PRMT R158, RZ, 0x7610, R158 ;  /* 0x00007610ff9e7816 */ /* 0x000fe2000000009e */
[----:B------:R-:W-:Y:S01]  /*12b70*/  STS.U16 [R2+UR4+0x10880], R166 ;  /* 0x010880a602007988 */ /* 0x000fe20008000404 */
[----:B------:R-:W-:Y:S01]  /*12b80*/  PRMT R154, RZ, 0x7610, R154 ;  /* 0x00007610ff9a7816 */ /* 0x000fe2000000009a */
[----:B------:R-:W1:Y:S02]  /*12b90*/  LDC R32, c[0x0][0x3d8] ;  /* 0x0000f600ff207b82 */ /* 0x000e640000000800 */
[----:B------:R-:W-:Y:S04]  /*12ba0*/  STS.U16 [R2+UR4+0x10c80], R167 ;  /* 0x010c80a702007988 */ /* 0x000fe80008000404 */
[----:B------:R-:W-:Y:S01]  /*12bb0*/  STS.U16 [R2+UR4+0x11080], R168 ;  /* 0x011080a802007988 */ /* 0x000fe20008000404 */
[----:B------:R-:W-:Y:S01]  /*12bc0*/  PRMT R155, RZ, 0x7610, R155 ;  /* 0x00007610ff9b7816 */ /* 0x000fe2000000009b */
[----:B------:R-:W1:Y:S01]  /*12bd0*/  LDC R30, c[0x0][0x3d8] ;  /* 0x0000f600ff1e7b82 */ /* 0x000e620000000800 */
[----:B0-----:R-:W-:-:S07]  /*12be0*/  IMAD R133, R140, 0x2b, RZ ;  /* 0x0000002b8c857824 */ /* 0x001fce00078e02ff */
[----:B------:R-:W0:Y:S01]  /*12bf0*/  LDC R140, c[0x0][0x3d8] ;  /* 0x0000f600ff8c7b82 */ /* 0x000e220000000800 */
[----:B------:R-:W-:Y:S04]  /*12c00*/  STS.U16 [R2+UR4+0x11480], R169 ;  /* 0x011480a902007988 */ /* 0x000fe80008000404 */
[----:B------:R-:W-:Y:S01]  /*12c10*/  STS.U16 [R2+UR4+0x11880], R170 ;  /* 0x011880aa02007988 */ /* 0x000fe20008000404 */
[----:B------:R-:W-:Y:S02]  /*12c20*/  PRMT R152, RZ, 0x7610, R152 ;  /* 0x00007610ff987816 */ /* 0x000fe40000000098 */
[----:B------:R-:W-:Y:S01]  /*12c30*/  PRMT R153, RZ, 0x7610, R153 ;  /* 0x00007610ff997816 */ /* 0x000fe20000000099 */
        /* <DEDUP_REMOVED lines=9> */
[----:B------:R-:W-:Y:S01]  /*12cd0*/  PRMT R148, RZ, 0x7610, R148 ;  /* 0x00007610ff947816 */ /* 0x000fe20000000094 */
[----:B------:R-:W1:Y:S02]  /*12ce0*/  LDC R200, c[0x0][0x3d8] ;  /* 0x0000f600ffc87b82 */ /* 0x000e640000000800 */
[----:B------:R-:W-:Y:S04]  /*12cf0*/  STS.U16 [R2+UR4+0x13080], R176 ;  /* 0x013080b002007988 */ /* 0x000fe80008000404 */
[----:B------:R-:W-:Y:S01]  /*12d00*/  STS.U16 [R2+UR4+0x13480], R177 ;  /* 0x013480b102007988 */ /* 0x000fe20008000404 */
[----:B------:R-:W-:Y:S01]  /*12d10*/  PRMT R149, RZ, 0x7610, R149 ;  /* 0x00007610ff957816 */ /* 0x000fe20000000095 */
[----:B------:R-:W-:Y:S01]  /*12d20*/  IMAD R248, R250, 0x16, RZ ;  /* 0x00000016faf87824 */ /* 0x000fe200078e02ff */
[----:B------:R-:W-:Y:S01]  /*12d30*/  SHF.L.U32 R141, R246, 0x2, RZ ;  /* 0x00000002f68d7819 */ /* 0x000fe200000006ff */
[----:B------:R-:W-:Y:S01]  /*12d40*/  STS.U16 [R2+UR4+0x13880], R178 ;  /* 0x013880b202007988 */ /* 0x000fe20008000404 */
[----:B------:R-:W-:Y:S01]  /*12d50*/  IMAD R139, R251, 0xd, RZ ;  /* 0x0000000dfb8b7824 */ /* 0x000fe200078e02ff */
[----:B------:R-:W-:Y:S01]  /*12d60*/  PRMT R146, RZ, 0x7610, R146 ;  /* 0x00007610ff927816 */ /* 0x000fe20000000092 */
[----:B------:R-:W1:Y:S01]  /*12d70*/  LDC R134, c[0x0][0x3d8] ;  /* 0x0000f600ff867b82 */ /* 0x000e620000000800 */
[----:B------:R-:W-:Y:S04]  /*12d80*/  STS.U16 [R2+UR4+0x13c80], R179 ;  /* 0x013c80b302007988 */ /* 0x000fe80008000404 */
[----:B------:R-:W-:Y:S03]  /*12d90*/  STS.U16 [R2+UR4+0x14080], R180 ;  /* 0x014080b402007988 */ /* 0x000fe60008000404 */
[----:B------:R-:W1:Y:S01]  /*12da0*/  LDC R199, c[0x0][0x3d8] ;  /* 0x0000f600ffc77b82 */ /* 0x000e620000000800 */
[----:B------:R-:W-:Y:S04]  /*12db0*/  STS.U16 [R2+UR4+0x14480], R181 ;  /* 0x014480b502007988 */ /* 0x000fe80008000404 */
[----:B------:R-:W-:Y:S03]  /*12dc0*/  STS.U16 [R2+UR4+0x14880], R182 ;  /* 0x014880b602007988 */ /* 0x000fe60008000404 */
[----:B------:R-:W1:Y:S01]  /*12dd0*/  LDC R121, c[0x0][0x3d8] ;  /* 0x0000f600ff797b82 */ /* 0x000e620000000800 */
[----:B------:R-:W-:Y:S04]  /*12de0*/  STS.U16 [R2+UR4+0x14c80], R183 ;  /* 0x014c80b702007988 */ /* 0x000fe80008000404 */
[----:B------:R-:W-:Y:S04]  /*12df0*/  STS.U16 [R2+UR4+0x15080], R184 ;  /* 0x015080b802007988 */ /* 0x000fe80008000404 */
[----:B------:R-:W-:Y:S04]  /*12e00*/  STS.U16 [R2+UR4+0x15480], R185 ;  /* 0x015480b902007988 */ /* 0x000fe80008000404 */
[----:B------:R-:W-:Y:S01]  /*12e10*/  STS.U16 [R2+UR4+0x15880], R186 ;  /* 0x015880ba02007988 */ /* 0x000fe20008000404 */
[----:B0-----:R-:W-:-:S02]  /*12e20*/  IMAD R132, R140, 0x33, RZ ;  /* 0x000000338c847824 */ /* 0x001fc400078e02ff */
[----:B------:R-:W0:Y:S01]  /*12e30*/  LDC R140, c[0x0][0x3d8] ;  /* 0x0000f600ff8c7b82 */ /* 0x000e220000000800 */
[----:B------:R-:W-:Y:S04]  /*12e40*/  STS.U16 [R2+UR4+0x15c80], R187 ;  /* 0x015c80bb02007988 */ /* 0x000fe80008000404 */
[----:B------:R-:W-:Y:S01]  /*12e50*/  STS.U16 [R2+UR4+0x16080], R188 ;  /* 0x016080bc02007988 */ /* 0x000fe20008000404 */
[----:B------:R-:W-:Y:S02]  /*12e60*/  IMAD R136, R137, 0x36, RZ ;  /* 0x0000003689887824 */ /* 0x000fe400078e02ff */
[----:B------:R-:W0:Y:S01]  /*12e70*/  LDC R137, c[0x0][0x3d8] ;  /* 0x0000f600ff897b82 */ /* 0x000e220000000800 */
[----:B------:R1:W-:Y:S04]  /*12e80*/  STS.U16 [R2+UR4+0x16480], R189 ;  /* 0x016480bd02007988 */ /* 0x0003e80008000404 */
[----:B------:R-:W-:Y:S04]  /*12e90*/  STS.U16 [R2+UR4+0x16880], R190 ;  /* 0x016880be02007988 */ /* 0x000fe80008000404 */
[----:B------:R-:W-:Y:S04]  /*12ea0*/  STS.U16 [R2+UR4+0x16c80], R191 ;  /* 0x016c80bf02007988 */ /* 0x000fe80008000404 */
[----:B------:R-:W-:Y:S04]  /*12eb0*/  STS.U16 [R2+UR4+0x17080], R192 ;  /* 0x017080c002007988 */ /* 0x000fe80008000404 */
[----:B------:R-:W-:Y:S04]  /*12ec0*/  STS.U16 [R2+UR4+0x17480], R193 ;  /* 0x017480c102007988 */ /* 0x000fe80008000404 */
[----:B--2---:R2:W-:Y:S04]  /*12ed0*/  STS.U16 [R2+UR4+0x17880], R194 ;  /* 0x017880c202007988 */ /* 0x0045e80008000404 */
[----:B------:R4:W-:Y:S04]  /*12ee0*/  STS.U16 [R2+UR4+0x17c80], R195 ;  /* 0x017c80c302007988 */ /* 0x0009e80008000404 */
[----:B---3--:R-:W-:Y:S01]  /*12ef0*/  STS.U16 [R3+UR4+0x10100], R196 ;  /* 0x010100c403007988 */ /* 0x008fe20008000404 */
[----:B-1----:R-:W-:-:S03]  /*12f00*/  PRMT R189, RZ, 0x7610, R189 ;  /* 0x00007610ffbd7816 */ /* 0x002fc600000000bd */
[----:B------:R1:W-:Y:S01]  /*12f10*/  STS.U16 [R3+UR4+0x10500], R205 ;  /* 0x010500cd03007988 */ /* 0x0003e20008000404 */
[----:B--2---:R-:W-:Y:S02]  /*12f20*/  PRMT R194, RZ, 0x7610, R194 ;  /* 0x00007610ffc27816 */ /* 0x004fe400000000c2 */
[----:B----4-:R-:W-:Y:S02]  /*12f30*/  PRMT R195, RZ, 0x7610, R195 ;  /* 0x00007610ffc37816 */ /* 0x010fe400000000c3 */
[----:B------:R-:W-:Y:S02]  /*12f40*/  PRMT R188, RZ, 0x7610, R188 ;  /* 0x00007610ffbc7816 */ /* 0x000fe400000000bc */
[----:B------:R-:W-:Y:S02]  /*12f50*/  PRMT R183, RZ, 0x7610, R183 ;  /* 0x00007610ffb77816 */ /* 0x000fe400000000b7 */
[----:B-1----:R-:W-:Y:S02]  /*12f60*/  PRMT R205, RZ, 0x7610, R205 ;  /* 0x00007610ffcd7816 */ /* 0x002fe400000000cd */
        /* <DEDUP_REMOVED lines=9> */
[----:B------:R-:W-:-:S03]  /*13000*/  PRMT R164, RZ, 0x7610, R164 ;  /* 0x00007610ffa47816 */ /* 0x000fc600000000a4 */
        /* <DEDUP_REMOVED lines=8> */
[----:B0-----:R-:W-:-:S02]  /*13090*/  IMAD R250, R137, 0x4c, RZ ;  /* 0x0000004c89fa7824 */ /* 0x001fc400078e02ff */
[----:B------:R-:W0:Y:S01]  /*130a0*/  LDC R137, c[0x0][0x3d8] ;  /* 0x0000f600ff897b82 */ /* 0x000e220000000800 */
[----:B------:R1:W-:Y:S02]  /*130b0*/  STL.64 [R1+0x1450], R148 ;  /* 0x0014509401007387 */ /* 0x0003e40000100a00 */
[----:B-1----:R-:W-:-:S05]  /*130c0*/  IMAD R149, R140, 0x3b, RZ ;  /* 0x0000003b8c957824 */ /* 0x002fca00078e02ff */
[----:B------:R-:W1:Y:S01]  /*130d0*/  LDC R140, c[0x0][0x3d8] ;  /* 0x0000f600ff8c7b82 */ /* 0x000e620000000800 */
[----:B0-----:R-:W-:-:S07]  /*130e0*/  IMAD R251, R137, 0x5c, RZ ;  /* 0x0000005c89fb7824 */ /* 0x001fce00078e02ff */
[----:B------:R-:W0:Y:S01]  /*130f0*/  LDC R137, c[0x0][0x3d8] ;  /* 0x0000f600ff897b82 */ /* 0x000e220000000800 */
[----:B-1----:R-:W-:-:S07]  /*13100*/  IMAD R195, R140, 0x43, RZ ;  /* 0x000000438cc37824 */ /* 0x002fce00078e02ff */
[----:B------:R-:W1:Y:S01]  /*13110*/  LDC R140, c[0x0][0x3d8] ;  /* 0x0000f600ff8c7b82 */ /* 0x000e620000000800 */
[----:B------:R-:W-:Y:S02]  /*13120*/  IMAD R246, R252, 0x1c, RZ ;  /* 0x0000001cfcf67824 */ /* 0x000fe400078e02ff */
[----:B0-----:R-:W-:-:S05]  /*13130*/  IMAD R252, R137, 0x6c, RZ ;  /* 0x0000006c89fc7824 */ /* 0x001fca00078e02ff */
[----:B------:R-:W0:Y:S01]  /*13140*/  LDC R137, c[0x0][0x3d8] ;  /* 0x0000f600ff897b82 */ /* 0x000e220000000800 */
[----:B-1----:R-:W-:-:S07]  /*13150*/  IMAD R151, R140, 0x4b, RZ ;  /* 0x0000004b8c977824 */ /* 0x002fce00078e02ff */
[----:B------:R-:W1:Y:S01]  /*13160*/  LDC R140, c[0x0][0x3d8] ;  /* 0x0000f600ff8c7b82 */ /* 0x000e620000000800 */
[----:B0-----:R-:W-:-:S07]  /*13170*/  IMAD R189, R137, 0x53, RZ ;  /* 0x0000005389bd7824 */ /* 0x001fce00078e02ff */
        /* <DEDUP_REMOVED lines=23> */
[----:B------:R-:W-:Y:S04]  /*132f0*/  STS.U16 [R3+UR4+0x10900], R208 ;  /* 0x010900d003007988 */ /* 0x000fe80008000404 */
[----:B------:R-:W-:Y:S01]  /*13300*/  STS.U16 [R3+UR4+0x10d00], R209 ;  /* 0x010d00d103007988 */ /* 0x000fe20008000404 */
[----:B0-----:R-:W-:-:S03]  /*13310*/  IMAD R171, R137, 0x83, RZ ;  /* 0x0000008389ab7824 */ /* 0x001fc600078e02ff */
[----:B------:R-:W-:Y:S01]  /*13320*/  STS.U16 [R3+UR4+0x11100], R210 ;  /* 0x011100d203007988 */ /* 0x000fe20008000404 */
[----:B------:R-:W0:Y:S03]  /*13330*/  LDC R137, c[0x0][0x3d8] ;  /* 0x0000f600ff897b82 */ /* 0x000e260000000800 */
[----:B------:R-:W-:Y:S04]  /*13340*/  STS.U16 [R3+UR4+0x11500], R211 ;  /* 0x011500d303007988 */ /* 0x000fe80008000404 */
[----:B------:R-:W-:Y:S01]  /*13350*/  STS.U16 [R3+UR4+0x11900], R212 ;  /* 0x011900d403007988 */ /* 0x000fe20008000404 */
[----:B-1----:R-:W-:Y:S02]  /*13360*/  IMAD R154, R140, 0x106, RZ ;  /* 0x000001068c9a7824 */ /* 0x002fe400078e02ff */
[----:B------:R-:W1:Y:S01]  /*13370*/  LDC R140, c[0x0][0x3d8] ;  /* 0x0000f600ff8c7b82 */ /* 0x000e620000000800 */
        /* <DEDUP_REMOVED lines=9> */
[----:B------:R-:W-:-:S03]  /*13410*/  IMAD R164, R125, 0x146, RZ ;  /* 0x000001467da47824 */ /* 0x000fc600078e02ff */
[----:B------:R-:W-:Y:S01]  /*13420*/  STS.U16 [R3+UR4+0x14100], R222 ;  /* 0x014100de03007988 */ /* 0x000fe20008000404 */
[----:B------:R-:W-:-:S03]  /*13430*/  IMAD R158, R130, 0x126, RZ ;  /* 0x00000126829e7824 */ /* 0x000fc600078e02ff */
[----:B------:R-:W-:Y:S01]  /*13440*/  STS.U16 [R3+UR4+0x14500], R223 ;  /* 0x014500df03007988 */ /* 0x000fe20008000404 */
[----:B------:R-:W-:-:S03]  /*13450*/  IMAD R125, R124, 0x156, RZ ;  /* 0x000001567c7d7824 */ /* 0x000fc600078e02ff */
[----:B------:R-:W-:Y:S01]  /*13460*/  STS.U16 [R3+UR4+0x14900], R224 ;  /* 0x014900e003007988 */ /* 0x000fe20008000404 */
[----:B------:R-:W-:-:S03]  /*13470*/  IMAD R124, R120, 0xeb, RZ ;  /* 0x000000eb787c7824 */ /* 0x000fc600078e02ff */
[----:B------:R-:W-:Y:S01]  /*13480*/  STS.U16 [R3+UR4+0x14d00], R225 ;  /* 0x014d00e103007988 */ /* 0x000fe20008000404 */
[----:B------:R-:W-:Y:S01]  /*13490*/  IMAD R130, R63, 0x1ea, RZ ;  /* 0x000001ea3f827824 */ /* 0x000fe200078e02ff */
[----:B------:R-:W-:Y:S02]  /*134a0*/  PRMT R147, RZ, 0x7610, R147 ;  /* 0x00007610ff937816 */ /* 0x000fe40000000093 */
[----:B------:R2:W-:Y:S01]  /*134b0*/  STS.U16 [R3+UR4+0x15100], R226 ;  /* 0x015100e203007988 */ /* 0x0005e20008000404 */
[----:B------:R-:W-:Y:S01]  /*134c0*/  IMAD R120, R72, 0x1da, RZ ;  /* 0x000001da48787824 */ /* 0x000fe200078e02ff */
[----:B------:R-:W-:Y:S02]  /*134d0*/  LEA.HI.X.SX32 R63, R7, R203, 0x1, P4 ;  /* 0x000000cb073f7211 */ /* 0x000fe400020f0eff */
[----:B------:R3:W-:Y:S01]  /*134e0*/  STS.U16 [R3+UR4+0x15500], R227 ;  /* 0x015500e303007988 */ /* 0x0007e20008000404 */
[----:B------:R-:W-:Y:S01]  /*134f0*/  PRMT R144, RZ, 0x7610, R144 ;  /* 0x00007610ff907816 */ /* 0x000fe20000000090 */
[----:B------:R-:W-:Y:S01]  /*13500*/  IMAD R72, R60, 0x1f6, RZ ;  /* 0x000001f63c487824 */ /* 0x000fe200078e02ff */
[----:B------:R-:W-:Y:S01]  /*13510*/  PRMT R145, RZ, 0x7610, R145 ;  /* 0x00007610ff917816 */ /* 0x000fe20000000091 */
[----:B------:R4:W-:Y:S01]  /*13520*/  STS.U16 [R3+UR4+0x15900], R228 ;  /* 0x015900e403007988 */ /* 0x0009e20008000404 */
[----:B------:R-:W-:Y:S01]  /*13530*/  IADD3 R6, P4, PT, R6, R202, RZ ;  /* 0x000000ca06067210 */ /* 0x000fe20007f9e0ff */
[----:B------:R-:W-:-:S02]  /*13540*/  IMAD R60, R5, 0x1f8, RZ ;  /* 0x000001f8053c7824 */ /* 0x000fc400078e02ff */
[----:B------:R0:W-:Y:S01]  /*13550*/  STS.U16 [R3+UR4+0x15d00], R229 ;  /* 0x015d00e503007988 */ /* 0x0001e20008000404 */
[----:B--2---:R-:W-:Y:S01]  /*13560*/  PRMT R226, RZ, 0x7610, R226 ;  /* 0x00007610ffe27816 */ /* 0x004fe200000000e2 */
[----:B-1----:R-:W-:Y:S01]  /*13570*/  IMAD R165, R140, 0x8b, RZ ;  /* 0x0000008b8ca57824 */ /* 0x002fe200078e02ff */
[----:B---3--:R-:W-:Y:S02]  /*13580*/  PRMT R227, RZ, 0x7610, R227 ;  /* 0x00007610ffe37816 */ /* 0x008fe400000000e3 */
[-C--:B------:R-:W-:Y:S02]  /*13590*/  LEA.HI.X.SX32 R5, R141, R203.reuse, 0x1, P6 ;  /* 0x000000cb8d057211 */ /* 0x080fe400030f0eff */
[----:B----4-:R-:W-:Y:S02]  /*135a0*/  PRMT R228, RZ, 0x7610, R228 ;  /* 0x00007610ffe47816 */ /* 0x010fe400000000e4 */
[----:B0-----:R-:W-:Y:S01]  /*135b0*/  PRMT R229, RZ, 0x7610, R229 ;  /* 0x00007610ffe57816 */ /* 0x001fe200000000e5 */
[----:B------:R-:W-:Y:S01]  /*135c0*/  STL.64 [R1+0x1460], R146 ;  /* 0x0014609201007387 */ /* 0x000fe20000100a00 */
[-C--:B------:R-:W-:Y:S01]  /*135d0*/  IADD3 R140, P6, PT, R248, R202.reuse, RZ ;  /* 0x000000caf88c7210 */ /* 0x080fe20007fde0ff */
[----:B------:R-:W-:Y:S01]  /*135e0*/  IMAD R137, R137, 0x14, RZ ;  /* 0x0000001489897824 */ /* 0x000fe200078e02ff */
[----:B------:R-:W-:Y:S01]  /*135f0*/  LEA.HI.X.SX32 R7, R245, R203, 0x1, P4 ;  /* 0x000000cbf5077211 */ /* 0x000fe200020f0eff */
[----:B------:R-:W-:Y:S01]  /*13600*/  STL.64 [R1+0x1470], R144 ;  /* 0x0014709001007387 */ /* 0x000fe20000100a00 */
[----:B------:R-:W-:-:S02]  /*13610*/  IADD3 R8, P4, PT, R8, R202, RZ ;  /* 0x000000ca08087210 */ /* 0x000fc40007f9e0ff */
[----:B------:R-:W-:Y:S01]  /*13620*/  LEA.HI.X.SX32 R141, R138, R203, 0x1, P6 ;  /* 0x000000cb8a8d7211 */ /* 0x000fe200030f0eff */
[----:B------:R-:W-:Y:S04]  /*13630*/  STL.64 [R1+0x1480], R228 ;  /* 0x001480e401007387 */ /* 0x000fe80000100a00 */
[----:B------:R0:W-:Y:S01]  /*13640*/  STL.64 [R1+0x1490], R226 ;  /* 0x001490e201007387 */ /* 0x0001e20000100a00 */
[----:B------:R-:W-:-:S03]  /*13650*/  LOP3.LUT R2, R197, 0x30, RZ, 0x3c, !PT ;  /* 0x00000030c5027812 */ /* 0x000fc600078e3cff */
[----:B------:R-:W-:Y:S04]  /*13660*/  STS.U16 [R3+UR4+0x16100], R230 ;  /* 0x016100e603007988 */ /* 0x000fe80008000404 */
[----:B------:R-:W-:Y:S01]  /*13670*/  STS.U16 [R3+UR4+0x16500], R231 ;  /* 0x016500e703007988 */ /* 0x000fe20008000404 */
[----:B0-----:R-:W-:-:S03]  /*13680*/  IADD3 R226, P6, PT, R9, R202, RZ ;  /* 0x000000ca09e27210 */ /* 0x001fc60007fde0ff */
[----:B------:R-:W-:Y:S01]  /*13690*/  STS.U16 [R3+UR4+0x16900], R232 ;  /* 0x016900e803007988 */ /* 0x000fe20008000404 */
[----:B------:R-:W-:Y:S02]  /*136a0*/  LEA.HI.X.SX32 R9, R137, R203, 0x1, P4 ;  /* 0x000000cb89097211 */ /* 0x000fe400020f0eff */
[----:B------:R-:W-:Y:S01]  /*136b0*/  IADD3 R228, P4, PT, R135, R202, RZ ;  /* 0x000000ca87e47210 */ /* 0x000fe20007f9e0ff */
[----:B------:R-:W-:Y:S01]  /*136c0*/  STS.U16 [R3+UR4+0x16d00], R233 ;  /* 0x016d00e903007988 */ /* 0x000fe20008000404 */
[----:B------:R-:W0:Y:S03]  /*136d0*/  LDC R135, c[0x0][0x3d8] ;  /* 0x0000f600ff877b82 */ /* 0x000e260000000800 */
[----:B------:R-:W-:Y:S04]  /*136e0*/  STS.U16 [R3+UR4+0x17100], R234 ;  /* 0x017100ea03007988 */ /* 0x000fe80008000404 */
[----:B------:R-:W-:Y:S04]  /*136f0*/  STS.U16 [R3+UR4+0x17500], R235 ;  /* 0x017500eb03007988 */ /* 0x000fe80008000404 */
[----:B------:R-:W-:Y:S04]  /*13700*/  STS.U16 [R3+UR4+0x17900], R236 ;  /* 0x017900ec03007988 */ /* 0x000fe80008000404 */
[----:B------:R1:W-:Y:S01]  /*13710*/  STS.U16 [R3+UR4+0x17d00], R237 ;  /* 0x017d00ed03007988 */ /* 0x0003e20008000404 */
[----:B------:R-:W-:-:S03]  /*13720*/  IMAD R176, R131, 0x116, RZ ;  /* 0x0000011683b07824 */ /* 0x000fc600078e02ff */
[----:B------:R2:W-:Y:S01]  /*13730*/  STS.U16 [R2+UR4+0x10180], R238 ;  /* 0x010180ee02007988 */ /* 0x0005e20008000404 */
[----:B------:R-:W-:Y:S01]  /*13740*/  IMAD R131, R122, 0xe5, RZ ;  /* 0x000000e57a837824 */ /* 0x000fe200078e02ff */
[----:B-1----:R-:W1:Y:S01]  /*13750*/  LDC R3, c[0x0][0x3d8] ;  /* 0x0000f600ff037b82 */ /* 0x002e620000000800 */
[----:B------:R-:W-:Y:S01]  /*13760*/  IADD3 R122, P5, PT, R245, R202, RZ ;  /* 0x000000caf57a7210 */ /* 0x000fe20007fbe0ff */
[----:B------:R-:W-:-:S06]  /*13770*/  IMAD R170, R128, 0x136, RZ ;  /* 0x0000013680aa7824 */ /* 0x000fcc00078e02ff */
[----:B--2---:R-:W2:Y:S01]  /*13780*/  LDC R2, c[0x0][0x3d8] ;  /* 0x0000f600ff027b82 */ /* 0x004ea20000000800 */
[----:B------:R-:W-:Y:S01]  /*13790*/  IMAD R128, R123, 0xd5, RZ ;  /* 0x000000d57b807824 */ /* 0x000fe200078e02ff */
[----:B------:R-:W-:Y:S02]  /*137a0*/  LEA.HI.X.SX32 R123, R65, R203, 0x1, P5 ;  /* 0x000000cb417b7211 */ /* 0x000fe400028f0eff */
[----:B------:R-:W-:-:S04]  /*137b0*/  IADD3 R64, P5, PT, R64, R202, RZ ;  /* 0x000000ca40407210 */ /* 0x000fc80007fbe0ff */
[-C--:B------:R-:W-:Y:S01]  /*137c0*/  LEA.HI.X.SX32 R65, R139, R203.reuse, 0x1, P5 ;  /* 0x000000cb8b417211 */ /* 0x080fe200028f0eff */
[----:B------:R-:W-:Y:S01]  /*137d0*/  IMAD R134, R134, 0x56, RZ ;  /* 0x0000005686867824 */ /* 0x000fe200078e02ff */
[-C--:B------:R-:W-:Y:S02]  /*137e0*/  IADD3 R138, P5, PT, R136, R202.reuse, RZ ;  /* 0x000000ca888a7210 */ /* 0x080fe40007fbe0ff */
[-C--:B------:R-:W-:Y:S01]  /*137f0*/  LEA.HI.X.SX32 R227, R11, R203.reuse, 0x1, P6 ;  /* 0x000000cb0be37211 */ /* 0x080fe200030f0eff */
[----:B0-----:R-:W-:Y:S01]  /*13800*/  IMAD R135, R135, 0x24, RZ ;  /* 0x0000002487877824 */ /* 0x001fe200078e02ff */
[-C--:B------:R-:W-:Y:S01]  /*13810*/  IADD3 R10, P6, PT, R10, R202.reuse, RZ ;  /* 0x000000ca0a0a7210 */ /* 0x080fe20007fde0ff */
[----:B------:R-:W-:Y:S01]  /*13820*/  IMAD R201, R201, 0x66, RZ ;  /* 0x00000066c9c97824 */ /* 0x000fe200078e02ff */
[-C--:B------:R-:W-:Y:S01]  /*13830*/  LEA.HI.X.SX32 R139, R13, R203.reuse, 0x1, P5 ;  /* 0x000000cb0d8b7211 */ /* 0x080fe200028f0eff */
[----:B------:R-:W-:Y:S01]  /*13840*/  IMAD R198, R198, 0x76, RZ ;  /* 0x00000076c6c67824 */ /* 0x000fe200078e02ff */
[-C--:B------:R-:W-:Y:S01]  /*13850*/  IADD3 R12, P5, PT, R12, R202.reuse, RZ ;  /* 0x000000ca0c0c7210 */ /* 0x080fe20007fbe0ff */
[----:B-1----:R-:W-:Y:S01]  /*13860*/  IMAD R3, R3, 0x86, RZ ;  /* 0x0000008603037824 */ /* 0x002fe200078e02ff */
[-C--:B------:R-:W-:Y:S01]  /*13870*/  LEA.HI.X.SX32 R11, R246, R203.reuse, 0x1, P6 ;  /* 0x000000cbf60b7211 */ /* 0x080fe200030f0eff */
[----:B------:R-:W-:Y:S01]  /*13880*/  STL.64 [R1+0x670], R4 ;  /* 0x0006700401007387 */ /* 0x000fe20000100a00 */
[-C--:B------:R-:W-:Y:S01]  /*13890*/  IADD3 R136, P6, PT, R134, R202.reuse, RZ ;  /* 0x000000ca86887210 */ /* 0x080fe20007fde0ff */
[----:B------:R-:W-:Y:S01]  /*138a0*/  IMAD R129, R129, 0x93, RZ ;  /* 0x0000009381817824 */ /* 0x000fe200078e02ff */
[-C--:B------:R-:W-:Y:S01]  /*138b0*/  LEA.HI.X.SX32 R229, R15, R203.reuse, 0x1, P4 ;  /* 0x000000cb0fe57211 */ /* 0x080fe200020f0eff */
[----:B--2---:R-:W-:Y:S01]  /*138c0*/  IMAD R2, R2, 0x96, RZ ;  /* 0x0000009602027824 */ /* 0x004fe200078e02ff */
[-C--:B------:R-:W-:Y:S01]  /*138d0*/  IADD3 R14, P4, PT, R14, R202.reuse, RZ ;  /* 0x000000ca0e0e7210 */ /* 0x080fe20007f9e0ff */
[----:B------:R-:W-:Y:S01]  /*138e0*/  IMAD R33, R33, 0xa3, RZ ;  /* 0x000000a321217824 */ /* 0x000fe200078e02ff */
[-C--:B------:R-:W-:Y:S01]  /*138f0*/  LEA.HI.X.SX32 R13, R135, R203.reuse, 0x1, P5 ;  /* 0x000000cb870d7211 */ /* 0x080fe200028f0eff */
[----:B------:R-:W-:Y:S01]  /*13900*/  IMAD R31, R31, 0xab, RZ ;  /* 0x000000ab1f1f7824 */ /* 0x000fe200078e02ff */
[-C--:B------:R-:W-:Y:S01]  /*13910*/  IADD3 R144, P5, PT, R201, R202.reuse, RZ ;  /* 0x000000cac9907210 */ /* 0x080fe20007fbe0ff */
[----:B------:R-:W-:Y:S01]  /*13920*/  IMAD R32, R32, 0x176, RZ ;  /* 0x0000017620207824 */ /* 0x000fe200078e02ff */
[----:B------:R-:W-:Y:S01]  /*13930*/  LEA.HI.X.SX32 R137, R133, R203, 0x1, P6 ;  /* 0x000000cb85897211 */ /* 0x000fe200030f0eff */
[----:B------:R-:W-:Y:S01]  /*13940*/  IMAD R30, R30, 0x186, RZ ;  /* 0x000001861e1e7824 */ /* 0x000fe200078e02ff */
[----:B------:R-:W-:-:S02]  /*13950*/  IADD3 R134, P6, PT, R198, R202, RZ ;  /* 0x000000cac6867210 */ /* 0x000fc40007fde0ff */
[----:B------:R-:W-:Y:S02]  /*13960*/  PRMT R142, RZ, 0x7610, R142 ;  /* 0x00007610ff8e7816 */ /* 0x000fe4000000008e */
[----:B------:R-:W-:Y:S02]  /*13970*/  PRMT R168, RZ, 0x7610, R168 ;  /* 0x00007610ffa87816 */ /* 0x000fe400000000a8 */
[----:B------:R-:W-:Y:S02]  /*13980*/  PRMT R162, RZ, 0x7610, R162 ;  /* 0x00007610ffa27816 */ /* 0x000fe400000000a2 */
[----:B------:R-:W-:Y:S01]  /*13990*/  PRMT R156, RZ, 0x7610, R156 ;  /* 0x00007610ff9c7816 */ /* 0x000fe2000000009c */
[----:B------:R-:W-:Y:S01]  /*139a0*/  STL.64 [R1+0x668], R62 ;  /* 0x0006683e01007387 */ /* 0x000fe20000100a00 */
[-C--:B------:R-:W-:Y:S01]  /*139b0*/  LEA.HI.X.SX32 R15, R247, R203.reuse, 0x1, P4 ;  /* 0x000000cbf70f7211 */ /* 0x080fe200020f0eff */
[----:B------:R-:W-:Y:S01]  /*139c0*/  IMAD R207, R207, 0xcc, RZ ;  /* 0x000000cccfcf7824 */ /* 0x000fe200078e02ff */
[-C--:B------:R-:W-:Y:S01]  /*139d0*/  IADD3 R146, P4, PT, R3, R202.reuse, RZ ;  /* 0x000000ca03927210 */ /* 0x080fe20007f9e0ff */
[----:B------:R-:W2:Y:S01]  /*139e0*/  @P1 LDG.E.U16 R142, desc[UR8][R140.64] ;  /* 0x000000088c8e1981 */ /* 0x000ea2000c1e1500 */
[----:B------:R-:W-:Y:S01]  /*139f0*/  LEA.HI.X.SX32 R145, R132, R203, 0x1, P5 ;  /* 0x000000cb84917211 */ /* 0x000fe200028f0eff */
[----:B------:R-:W0:Y:S01]  /*13a00*/  LDC R245, c[0x0][0x3d8] ;  /* 0x0000f600fff57b82 */ /* 0x000e220000000800 */
[----:B------:R-:W-:-:S02]  /*13a10*/  IADD3 R132, P5, PT, R2, R202, RZ ;  /* 0x000000ca02847210 */ /* 0x000fc40007fbe0ff */
[-C--:B------:R-:W-:Y:S02]  /*13a20*/  LEA.HI.X.SX32 R135, R149, R203.reuse, 0x1, P6 ;  /* 0x000000cb95877211 */ /* 0x080fe400030f0eff */
[-C--:B------:R-:W-:Y:S02]  /*13a30*/  IADD3 R148, P6, PT, R148, R202.reuse, RZ ;  /* 0x000000ca94947210 */ /* 0x080fe40007fde0ff */
[-C--:B------:R-:W-:Y:S02]  /*13a40*/  LEA.HI.X.SX32 R147, R195, R203.reuse, 0x1, P4 ;  /* 0x000000cbc3937211 */ /* 0x080fe400020f0eff */
[-C--:B------:R-:W-:Y:S02]  /*13a50*/  IADD3 R194, P4, PT, R194, R202.reuse, RZ ;  /* 0x000000cac2c27210 */ /* 0x080fe40007f9e0ff */
[-C--:B------:R-:W-:Y:S02]  /*13a60*/  LEA.HI.X.SX32 R133, R151, R203.reuse, 0x1, P5 ;  /* 0x000000cb97857211 */ /* 0x080fe400028f0eff */
[----:B------:R-:W-:Y:S01]  /*13a70*/  IADD3 R150, P5, PT, R150, R202, RZ ;  /* 0x000000ca96967210 */ /* 0x000fe20007fbe0ff */
[----:B------:R-:W-:Y:S01]  /*13a80*/  STL.64 [R1+0x660], R122 ;  /* 0x0006607a01007387 */ /* 0x000fe20000100a00 */
[----:B------:R-:W-:-:S02]  /*13a90*/  LEA.HI.X.SX32 R149, R189, R203, 0x1, P6 ;  /* 0x000000cbbd957211 */ /* 0x000fc400030f0eff */
[-C--:B------:R-:W-:Y:S01]  /*13aa0*/  IADD3 R188, P6, PT, R188, R202.reuse, RZ ;  /* 0x000000cabcbc7210 */ /* 0x080fe20007fde0ff */
[----:B------:R1:W-:Y:S01]  /*13ab0*/  STL.64 [R1+0x658], R140 ;  /* 0x0006588c01007387 */ /* 0x0003e20000100a00 */
[-C--:B------:R-:W-:Y:S02]  /*13ac0*/  LEA.HI.X.SX32 R195, R153, R203.reuse, 0x1, P4 ;  /* 0x000000cb99c37211 */ /* 0x080fe400020f0eff */
[-C--:B------:R-:W-:Y:S01]  /*13ad0*/  IADD3 R152, P4, PT, R152, R202.reuse, RZ ;  /* 0x000000ca98987210 */ /* 0x080fe20007f9e0ff */
[----:B------:R-:W-:Y:S01]  /*13ae0*/  STL.64 [R1+0x650], R6 ;  /* 0x0006500601007387 */ /* 0x000fe20000100a00 */
        /* <DEDUP_REMOVED lines=11> */
[----:B------:R4:W-:Y:S01]  /*13ba0*/  STL.64 [R1+0x618], R138 ;  /* 0x0006188a01007387 */ /* 0x0009e20000100a00 */
[----:B------:R-:W-:-:S03]  /*13bb0*/  LEA.HI.X.SX32 R155, R171, R203, 0x1, P6 ;  /* 0x000000cbab9b7211 */ /* 0x000fc600030f0eff */
[----:B------:R-:W-:Y:S01]  /*13bc0*/  STL.64 [R1+0x610], R10 ;  /* 0x0006100a01007387 */ /* 0x000fe20000100a00 */
[----:B------:R-:W-:-:S03]  /*13bd0*/  IADD3 R170, P6, PT, R170, R202, RZ ;  /* 0x000000caaaaa7210 */ /* 0x000fc60007fde0ff */
[----:B------:R0:W-:Y:S01]  /*13be0*/  STL.64 [R1+0x5f8], R228 ;  /* 0x0005f8e401007387 */ /* 0x0001e20000100a00 */
[----:B------:R-:W-:-:S03]  /*13bf0*/  LEA.HI.X.SX32 R177, R165, R203, 0x1, P4 ;  /* 0x000000cba5b17211 */ /* 0x000fc600020f0eff */
[----:B------:R-:W-:Y:S01]  /*13c00*/  STL.64 [R1+0x5f0], R12 ;  /* 0x0005f00c01007387 */ /* 0x000fe20000100a00 */
[-C--:B------:R-:W-:Y:S02]  /*13c10*/  IADD3 R164, P4, PT, R164, R202.reuse, RZ ;  /* 0x000000caa4a47210 */ /* 0x080fe40007f9e0ff */
[----:B------:R-:W-:Y:S01]  /*13c20*/  LEA.HI.X.SX32 R159, R129, R203, 0x1, P5 ;  /* 0x000000cb819f7211 */ /* 0x000fe200028f0eff */
[----:B------:R0:W-:Y:S01]  /*13c30*/  STL.64 [R1+0x5d8], R136 ;  /* 0x0005d88801007387 */ /* 0x0001e20000100a00 */
[----:B------:R-:W-:-:S03]  /*13c40*/  IADD3 R204, P5, PT, R125, R202, RZ ;  /* 0x000000ca7dcc7210 */ /* 0x000fc60007fbe0ff */
[----:B------:R-:W-:Y:S01]  /*13c50*/  STL.64 [R1+0x5d0], R14 ;  /* 0x0005d00e01007387 */ /* 0x000fe20000100a00 */
[----:B------:R-:W-:-:S03]  /*13c60*/  LEA.HI.X.SX32 R171, R35, R203, 0x1, P6 ;  /* 0x000000cb23ab7211 */ /* 0x000fc600030f0eff */
[----:B------:R0:W-:Y:S01]  /*13c70*/  STL.64 [R1+0x5b8], R144 ;  /* 0x0005b89001007387 */ /* 0x0001e20000100a00 */
[----:B------:R-:W-:-:S03]  /*13c80*/  IADD3 R34, P6, PT, R34, R202, RZ ;  /* 0x000000ca22227210 */ /* 0x000fc60007fde0ff */
[----:B------:R0:W-:Y:S01]  /*13c90*/  STL.64 [R1+0x598], R134 ;  /* 0x0005988601007387 */ /* 0x0001e20000100a00 */
[----:B------:R-:W-:-:S03]  /*13ca0*/  LEA.HI.X.SX32 R165, R33, R203, 0x1, P4 ;  /* 0x000000cb21a57211 */ /* 0x000fc600020f0eff */
[----:B------:R0:W-:Y:S01]  /*13cb0*/  STL.64 [R1+0x578], R146 ;  /* 0x0005789201007387 */ /* 0x0001e20000100a00 */
[-C--:B------:R-:W-:Y:S02]  /*13cc0*/  IADD3 R32, P4, PT, R32, R202.reuse, RZ ;  /* 0x000000ca20207210 */ /* 0x080fe40007f9e0ff */
[----:B------:R-:W-:Y:S01]  /*13cd0*/  LEA.HI.X.SX32 R205, R31, R203, 0x1, P5 ;  /* 0x000000cb1fcd7211 */ /* 0x000fe200028f0eff */
[----:B------:R0:W-:Y:S01]  /*13ce0*/  STL.64 [R1+0x560], R132 ;  /* 0x0005608401007387 */ /* 0x0001e20000100a00 */
[----:B------:R-:W-:-:S03]  /*13cf0*/  IADD3 R30, P5, PT, R30, R202, RZ ;  /* 0x000000ca1e1e7210 */ /* 0x000fc60007fbe0ff */
[----:B------:R0:W-:Y:S01]  /*13d00*/  STL.64 [R1+0x548], R148 ;  /* 0x0005489401007387 */ /* 0x0001e20000100a00 */
        /* <DEDUP_REMOVED lines=24> */
[----:B------:R-:W-:-:S03]  /*13e90*/  LEA.HI.X.SX32 R21, R124, R203, 0x1, P4 ;  /* 0x000000cb7c157211 */ /* 0x000fc600020f0eff */
[----:B------:R0:W-:Y:S01]  /*13ea0*/  STL.64 [R1+0x428], R34 ;  /* 0x0004282201007387 */ /* 0x0001e20000100a00 */
[----:B------:R-:W-:-:S03]  /*13eb0*/  LEA.HI.X.SX32 R67, R17, R203, 0x1, P5 ;  /* 0x000000cb11437211 */ /* 0x000fc600028f0eff */
[----:B------:R0:W-:Y:S04]  /*13ec0*/  STL.64 [R1+0x410], R32 ;  /* 0x0004102001007387 */ /* 0x0001e80000100a00 */
[----:B------:R0:W-:Y:S04]  /*13ed0*/  STL.64 [R1+0x3f8], R30 ;  /* 0x0003f81e01007387 */ /* 0x0001e80000100a00 */
[----:B------:R0:W-:Y:S04]  /*13ee0*/  STL.64 [R1+0x3e0], R28 ;  /* 0x0003e01c01007387 */ /* 0x0001e80000100a00 */
[----:B------:R0:W-:Y:S04]  /*13ef0*/  STL.64 [R1+0x3c8], R26 ;  /* 0x0003c81a01007387 */ /* 0x0001e80000100a00 */
[----:B------:R0:W-:Y:S04]  /*13f00*/  STL.64 [R1+0x3b0], R24 ;  /* 0x0003b01801007387 */ /* 0x0001e80000100a00 */
[----:B------:R0:W-:Y:S04]  /*13f10*/  STL.64 [R1+0x398], R22 ;  /* 0x0003981601007387 */ /* 0x0001e80000100a00 */
[----:B------:R0:W-:Y:S04]  /*13f20*/  STL.64 [R1+0x378], R20 ;  /* 0x0003781401007387 */ /* 0x0001e80000100a00 */
[----:B------:R0:W-:Y:S04]  /*13f30*/  STL.64 [R1+0x348], R66 ;  /* 0x0003484201007387 */ /* 0x0001e80000100a00 */
[----:B-1----:R-:W2:Y:S01]  /*13f40*/  LDL.LU.64 R140, [R1+0x1498] ;  /* 0x00149800018c7983 */ /* 0x002ea20000300a00 */
[----:B------:R-:W-:-:S02]  /*13f50*/  IADD3 R72, P6, PT, R72, R202, RZ ;  /* 0x000000ca48487210 */ /* 0x000fc40007fde0ff */
[----:B------:R-:W-:Y:S01]  /*13f60*/  PRMT R192, RZ, 0x7610, R192 ;  /* 0x00007610ffc07816 */ /* 0x000fe200000000c0 */
[----:B------:R-:W3:Y:S01]  /*13f70*/  @P1 LDG.E.U16 R168, desc[UR8][R204.64] ;  /* 0x00000008cca81981 */ /* 0x000ee2000c1e1500 */
[----:B------:R-:W-:Y:S02]  /*13f80*/  LEA.HI.X.SX32 R73, R19, R203, 0x1, P6 ;  /* 0x000000cb13497211 */ /* 0x000fe400030f0eff */
[----:B------:R-:W-:Y:S01]  /*13f90*/  PRMT R186, RZ, 0x7610, R186 ;  /* 0x00007610ffba7816 */ /* 0x000fe200000000ba */
[----:B------:R-:W3:Y:S04]  /*13fa0*/  @P1 LDG.E.U16 R162, desc[UR8][R32.64] ;  /* 0x0000000820a21981 */ /* 0x000ee8000c1e1500 */
[----:B------:R-:W4:Y:S04]  /*13fb0*/  @P1 LDG.E.U16 R192, desc[UR8][R188.64] ;  /* 0x00000008bcc01981 */ /* 0x000f28000c1e1500 */
[----:B------:R-:W4:Y:S01]  /*13fc0*/  @P1 LDG.E.U16 R186, desc[UR8][R182.64] ;  /* 0x00000008b6ba1981 */ /* 0x000f22000c1e1500 */
[----:B------:R-:W-:-:S02]  /*13fd0*/  PRMT R180, RZ, 0x7610, R180 ;  /* 0x00007610ffb47816 */ /* 0x000fc400000000b4 */
[----:B------:R-:W-:Y:S01]  /*13fe0*/  PRMT R174, RZ, 0x7610, R174 ;  /* 0x00007610ffae7816 */ /* 0x000fe200000000ae */
[----:B------:R-:W4:Y:S04]  /*13ff0*/  @P1 LDG.E.U16 R156, desc[UR8][R28.64] ;  /* 0x000000081c9c1981 */ /* 0x000f28000c1e1500 */
[----:B------:R-:W4:Y:S04]  /*14000*/  @P1 LDG.E.U16 R180, desc[UR8][R176.64] ;  /* 0x00000008b0b41981 */ /* 0x000f28000c1e1500 */
[----:B------:R-:W4:Y:S04]  /*14010*/  @P1 LDG.E.U16 R174, desc[UR8][R170.64] ;  /* 0x00000008aaae1981 */ /* 0x000f28000c1e1500 */
[----:B--2---:R-:W2:Y:S04]  /*14020*/  @P1 LDG.E.U16 R141, desc[UR8][R226.64] ;  /* 0x00000008e28d1981 */ /* 0x004ea8000c1e1500 */
[----:B------:R-:W2:Y:S04]  /*14030*/  @P1 LDG.E.U16 R140, desc[UR8][R138.64] ;  /* 0x000000088a8c1981 */ /* 0x000ea8000c1e1500 */
[----:B---3--:R-:W3:Y:S04]  /*14040*/  LDL.LU.64 R226, [R1+0x1490] ;  /* 0x0014900001e27983 */ /* 0x008ee80000300a00 */
[----:B------:R1:W-:Y:S04]  /*14050*/  STL.64 [R1+0x318], R72 ;  /* 0x0003184801007387 */ /* 0x0003e80000100a00 */
[----:B----4-:R-:W4:Y:S01]  /*14060*/  LDL.LU.64 R138, [R1+0x1488] ;  /* 0x00148800018a7983 */ /* 0x010f220000300a00 */
[----:B------:R-:W-:-:S02]  /*14070*/  PRMT R225, RZ, 0x7610, R225 ;  /* 0x00007610ffe17816 */ /* 0x000fc400000000e1 */
[-C--:B------:R-:W-:Y:S02]  /*14080*/  IADD3 R16, P5, PT, R16, R202.reuse, RZ ;  /* 0x000000ca10107210 */ /* 0x080fe40007fbe0ff */
[----:B------:R-:W-:Y:S02]  /*14090*/  PRMT R223, RZ, 0x7610, R223 ;  /* 0x00007610ffdf7816 */ /* 0x000fe400000000df */
[----:B------:R-:W-:Y:S01]  /*140a0*/  IADD3 R18, P6, PT, R18, R202, RZ ;  /* 0x000000ca12127210 */ /* 0x000fe20007fde0ff */
[----:B------:R-:W2:Y:S01]  /*140b0*/  @P1 LDG.E.U16 R225, desc[UR8][R8.64] ;  /* 0x0000000808e11981 */ /* 0x000ea2000c1e1500 */
[----:B------:R-:W-:Y:S02]  /*140c0*/  PRMT R221, RZ, 0x7610, R221 ;  /* 0x00007610ffdd7816 */ /* 0x000fe400000000dd */
[----:B------:R-:W-:Y:S01]  /*140d0*/  PRMT R219, RZ, 0x7610, R219 ;  /* 0x00007610ffdb7816 */ /* 0x000fe200000000db */
[----:B------:R-:W2:Y:S01]  /*140e0*/  @P1 LDG.E.U16 R223, desc[UR8][R10.64] ;  /* 0x000000080adf1981 */ /* 0x000ea2000c1e1500 */
[----:B------:R-:W-:-:S02]  /*140f0*/  PRMT R217, RZ, 0x7610, R217 ;  /* 0x00007610ffd97816 */ /* 0x000fc400000000d9 */
[----:B------:R-:W-:Y:S01]  /*14100*/  PRMT R215, RZ, 0x7610, R215 ;  /* 0x00007610ffd77816 */ /* 0x000fe200000000d7 */
[----:B------:R-:W2:Y:S01]  /*14110*/  @P1 LDG.E.U16 R221, desc[UR8][R12.64] ;  /* 0x000000080cdd1981 */ /* 0x000ea2000c1e1500 */
[----:B------:R-:W-:Y:S02]  /*14120*/  PRMT R213, RZ, 0x7610, R213 ;  /* 0x00007610ffd57816 */ /* 0x000fe400000000d5 */
[----:B------:R-:W-:Y:S01]  /*14130*/  PRMT R211, RZ, 0x7610, R211 ;  /* 0x00007610ffd37816 */ /* 0x000fe200000000d3 */
[----:B------:R-:W2:Y:S01]  /*14140*/  @P1 LDG.E.U16 R219, desc[UR8][R14.64] ;  /* 0x000000080edb1981 */ /* 0x000ea2000c1e1500 */
[----:B------:R-:W-:Y:S02]  /*14150*/  PRMT R209, RZ, 0x7610, R209 ;  /* 0x00007610ffd17816 */ /* 0x000fe400000000d1 */
[----:B------:R-:W-:Y:S02]  /*14160*/  IADD3 R124, P4, PT, R246, R202, RZ ;  /* 0x000000caf67c7210 */ /* 0x000fe40007f9e0ff */
[----:B------:R-:W-:-:S02]  /*14170*/  PRMT R191, RZ, 0x7610, R191 ;  /* 0x00007610ffbf7816 */ /* 0x000fc400000000bf */
[----:B------:R-:W-:Y:S02]  /*14180*/  PRMT R185, RZ, 0x7610, R185 ;  /* 0x00007610ffb97816 */ /* 0x000fe400000000b9 */
[----:B------:R-:W-:Y:S02]  /*14190*/  PRMT R179, RZ, 0x7610, R179 ;  /* 0x00007610ffb37816 */ /* 0x000fe400000000b3 */
[----:B------:R-:W-:Y:S02]  /*141a0*/  PRMT R173, RZ, 0x7610, R173 ;  /* 0x00007610ffad7816 */ /* 0x000fe400000000ad */
[----:B------:R-:W-:Y:S01]  /*141b0*/  PRMT R167, RZ, 0x7610, R167 ;  /* 0x00007610ffa77816 */ /* 0x000fe200000000a7 */
[----:B------:R-:W-:Y:S01]  /*141c0*/  IMAD R206, R206, 0xdc, RZ ;  /* 0x000000dccece7824 */ /* 0x000fe200078e02ff */
[----:B------:R-:W-:Y:S01]  /*141d0*/  PRMT R161, RZ, 0x7610, R161 ;  /* 0x00007610ffa17816 */ /* 0x000fe200000000a1 */
[----:B------:R-:W-:Y:S02]  /*141e0*/  IMAD R200, R200, 0xec, RZ ;  /* 0x000000ecc8c87824 */ /* 0x000fe400078e02ff */
[----:B------:R-:W-:Y:S01]  /*141f0*/  IMAD R199, R199, 0xfc, RZ ;  /* 0x000000fcc7c77824 */ /* 0x000fe200078e02ff */
[----:B------:R-:W-:-:S02]  /*14200*/  PRMT R143, RZ, 0x7610, R143 ;  /* 0x00007610ff8f7816 */ /* 0x000fc4000000008f */
[----:B------:R-:W-:Y:S02]  /*14210*/  PRMT R224, RZ, 0x7610, R224 ;  /* 0x00007610ffe07816 */ /* 0x000fe400000000e0 */
[----:B------:R-:W-:Y:S02]  /*14220*/  PRMT R222, RZ, 0x7610, R222 ;  /* 0x00007610ffde7816 */ /* 0x000fe400000000de */
[----:B------:R-:W-:Y:S01]  /*14230*/  PRMT R220, RZ, 0x7610, R220 ;  /* 0x00007610ffdc7816 */ /* 0x000fe200000000dc */
[----:B------:R-:W-:Y:S01]  /*14240*/  IMAD R96, R96, 0x11a, RZ ;  /* 0x0000011a60607824 */ /* 0x000fe200078e02ff */
[----:B------:R-:W-:Y:S01]  /*14250*/  PRMT R218, RZ, 0x7610, R218 ;  /* 0x00007610ffda7816 */ /* 0x000fe200000000da */
[----:B------:R-:W-:Y:S02]  /*14260*/  IMAD R111, R111, 0xad, RZ ;  /* 0x000000ad6f6f7824 */ /* 0x000fe400078e02ff */
[----:B------:R-:W-:Y:S01]  /*14270*/  IMAD R110, R110, 0x18a, RZ ;  /* 0x0000018a6e6e7824 */ /* 0x000fe200078e02ff */
[----:B------:R-:W-:Y:S01]  /*14280*/  PRMT R216, RZ, 0x7610, R216 ;  /* 0x00007610ffd87816 */ /* 0x000fe200000000d8 */
[----:B------:R-:W-:Y:S01]  /*14290*/  IMAD R117, R117, 0xc5, RZ ;  /* 0x000000c575757824 */ /* 0x000fe200078e02ff */
[----:B------:R-:W-:Y:S01]  /*142a0*/  PRMT R214, RZ, 0x7610, R214 ;  /* 0x00007610ffd67816 */ /* 0x000fe200000000d6 */
[----:B------:R-:W-:-:S02]  /*142b0*/  IMAD R116, R116, 0x1ba, RZ ;  /* 0x000001ba74747824 */ /* 0x000fc400078e02ff */
[----:B------:R-:W-:Y:S01]  /*142c0*/  IMAD R109, R109, 0xa5, RZ ;  /* 0x000000a56d6d7824 */ /* 0x000fe200078e02ff */
[----:B------:R-:W-:Y:S01]  /*142d0*/  PRMT R212, RZ, 0x7610, R212 ;  /* 0x00007610ffd47816 */ /* 0x000fe200000000d4 */
[----:B------:R-:W-:Y:S02]  /*142e0*/  IMAD R108, R108, 0x17a, RZ ;  /* 0x0000017a6c6c7824 */ /* 0x000fe400078e02ff */
[----:B------:R-:W-:Y:S01]  /*142f0*/  IMAD R121, R121, 0xdd, RZ ;  /* 0x000000dd79797824 */ /* 0x000fe200078e02ff */
[----:B------:R-:W-:Y:S01]  /*14300*/  PRMT R210, RZ, 0x7610, R210 ;  /* 0x00007610ffd27816 */ /* 0x000fe200000000d2 */
[----:B------:R-:W-:Y:S02]  /*14310*/  IMAD R115, R115, 0xbd, RZ ;  /* 0x000000bd73737824 */ /* 0x000fe400078e02ff */
[----:B------:R-:W-:Y:S01]  /*14320*/  IMAD R114, R114, 0x1aa, RZ ;  /* 0x000001aa72727824 */ /* 0x000fe200078e02ff */
[----:B------:R-:W-:Y:S01]  /*14330*/  PRMT R208, RZ, 0x7610, R208 ;  /* 0x00007610ffd07816 */ /* 0x000fe200000000d0 */
[----:B------:R-:W-:-:S02]  /*14340*/  IMAD R101, R101, 0x85, RZ ;  /* 0x0000008565657824 */ /* 0x000fc400078e02ff */
[----:B------:R-:W-:Y:S01]  /*14350*/  IMAD R100, R100, 0x13a, RZ ;  /* 0x0000013a64647824 */ /* 0x000fe200078e02ff */
[----:B------:R-:W-:Y:S01]  /*14360*/  PRMT R196, RZ, 0x7610, R196 ;  /* 0x00007610ffc47816 */ /* 0x000fe200000000c4 */
[----:B------:R-:W-:Y:S01]  /*14370*/  IMAD R107, R107, 0x9d, RZ ;  /* 0x0000009d6b6b7824 */ /* 0x000fe200078e02ff */
[----:B------:R-:W-:Y:S01]  /*14380*/  PRMT R193, RZ, 0x7610, R193 ;  /* 0x00007610ffc17816 */ /* 0x000fe200000000c1 */
[----:B------:R-:W-:Y:S01]  /*14390*/  IMAD R106, R106, 0x16a, RZ ;  /* 0x0000016a6a6a7824 */ /* 0x000fe200078e02ff */
[----:B------:R-:W-:Y:S01]  /*143a0*/  PRMT R190, RZ, 0x7610, R190 ;  /* 0x00007610ffbe7816 */ /* 0x000fe200000000be */
[----:B------:R-:W-:Y:S02]  /*143b0*/  IMAD R113, R113, 0xb5, RZ ;  /* 0x000000b571717824 */ /* 0x000fe400078e02ff */
[----:B------:R-:W-:Y:S01]  /*143c0*/  IMAD R112, R112, 0x19a, RZ ;  /* 0x0000019a70707824 */ /* 0x000fe200078e02ff */
[----:B------:R-:W-:Y:S01]  /*143d0*/  PRMT R187, RZ, 0x7610, R187 ;  /* 0x00007610ffbb7816 */ /* 0x000fe200000000bb */
[----:B------:R-:W-:-:S02]  /*143e0*/  IMAD R119, R119, 0xcd, RZ ;  /* 0x000000cd77777824 */ /* 0x000fc400078e02ff */
[----:B------:R-:W-:Y:S01]  /*143f0*/  IMAD R118, R118, 0x1ca, RZ ;  /* 0x000001ca76767824 */ /* 0x000fe200078e02ff */
[----:B------:R-:W-:Y:S02]  /*14400*/  PRMT R184, RZ, 0x7610, R184 ;  /* 0x00007610ffb87816 */ /* 0x000fe400000000b8 */
[----:B------:R-:W-:Y:S02]  /*14410*/  PRMT R181, RZ, 0x7610, R181 ;  /* 0x00007610ffb57816 */ /* 0x000fe400000000b5 */
[----:B------:R-:W-:Y:S02]  /*14420*/  PRMT R178, RZ, 0x7610, R178 ;  /* 0x00007610ffb27816 */ /* 0x000fe400000000b2 */
[----:B------:R-:W-:Y:S02]  /*14430*/  PRMT R175, RZ, 0x7610, R175 ;  /* 0x00007610ffaf7816 */ /* 0x000fe400000000af */
[----:B------:R-:W-:Y:S02]  /*14440*/  PRMT R172, RZ, 0x7610, R172 ;  /* 0x00007610ffac7816 */ /* 0x000fe400000000ac */
[----:B------:R-:W-:-:S02]  /*14450*/  PRMT R169, RZ, 0x7610, R169 ;  /* 0x00007610ffa97816 */ /* 0x000fc400000000a9 */
[----:B------:R-:W-:Y:S02]  /*14460*/  PRMT R166, RZ, 0x7610, R166 ;  /* 0x00007610ffa67816 */ /* 0x000fe400000000a6 */
[----:B------:R-:W-:Y:S02]  /*14470*/  PRMT R163, RZ, 0x7610, R163 ;  /* 0x00007610ffa37816 */ /* 0x000fe400000000a3 */
[----:B------:R-:W-:Y:S01]  /*14480*/  PRMT R160, RZ, 0x7610, R160 ;  /* 0x00007610ffa07816 */ /* 0x000fe200000000a0 */
[----:B---3--:R-:W3:Y:S04]  /*14490*/  @P1 LDG.E.U16 R227, desc[UR8][R6.64] ;  /* 0x0000000806e31981 */ /* 0x008ee8000c1e1500 */
[----:B------:R-:W2:Y:S04]  /*144a0*/  @P1 LDG.E.U16 R226, desc[UR8][R64.64] ;  /* 0x0000000840e21981 */ /* 0x000ea8000c1e1500 */
[----:B----4-:R-:W4:Y:S04]  /*144b0*/  @P1 LDG.E.U16 R139, desc[UR8][R228.64] ;  /* 0x00000008e48b1981 */ /* 0x010f28000c1e1500 */
[----:B------:R-:W2:Y:S04]  /*144c0*/  @P1 LDG.E.U16 R138, desc[UR8][R136.64] ;  /* 0x00000008888a1981 */ /* 0x000ea8000c1e1500 */
[----:B0-----:R-:W2:Y:S04]  /*144d0*/  LDL.LU.64 R228, [R1+0x1480] ;  /* 0x0014800001e47983 */ /* 0x001ea80000300a00 */
[----:B------:R-:W3:Y:S01]  /*144e0*/  LDL.LU.64 R136, [R1+0x1478] ;  /* 0x0014780001887983 */ /* 0x000ee20000300a00 */
[----:B------:R-:W-:-:S05]  /*144f0*/  LEA.HI.X.SX32 R19, R249, R203, 0x1, P6 ;  /* 0x000000cbf9137211 */ /* 0x000fca00030f0eff */
[----:B------:R-:W4:Y:S01]  /*14500*/  @P1 LDG.E.U16 R215, desc[UR8][R18.64] ;  /* 0x0000000812d71981 */ /* 0x000f22000c1e1500 */
[----:B------:R-:W-:Y:S01]  /*14510*/  IMAD R246, R39, 0x7c, RZ ;  /* 0x0000007c27f67824 */ /* 0x000fe200078e02ff */
[----:B------:R-:W-:Y:S02]  /*14520*/  LEA.HI.X.SX32 R125, R69, R203, 0x1, P4 ;  /* 0x000000cb457d7211 */ /* 0x000fe400020f0eff */
[----:B------:R-:W-:Y:S02]  /*14530*/  PRMT R157, RZ, 0x7610, R157 ;  /* 0x00007610ff9d7816 */ /* 0x000fe4000000009d */
[----:B------:R-:W-:Y:S02]  /*14540*/  PRMT R236, RZ, 0x7610, R236 ;  /* 0x00007610ffec7816 */ /* 0x000fe400000000ec */
[----:B------:R-:W-:Y:S02]  /*14550*/  PRMT R235, RZ, 0x7610, R235 ;  /* 0x00007610ffeb7816 */ /* 0x000fe400000000eb */
[----:B------:R-:W-:-:S02]  /*14560*/  PRMT R234, RZ, 0x7610, R234 ;  /* 0x00007610ffea7816 */ /* 0x000fc400000000ea */
[----:B------:R-:W-:Y:S02]  /*14570*/  PRMT R233, RZ, 0x7610, R233 ;  /* 0x00007610ffe97816 */ /* 0x000fe400000000e9 */
[----:B------:R-:W-:Y:S02]  /*14580*/  PRMT R232, RZ, 0x7610, R232 ;  /* 0x00007610ffe87816 */ /* 0x000fe400000000e8 */
[----:B------:R-:W-:Y:S02]  /*14590*/  PRMT R230, RZ, 0x7610, R230 ;  /* 0x00007610ffe67816 */ /* 0x000fe400000000e6 */
[----:B------:R-:W-:Y:S02]  /*145a0*/  PRMT R231, RZ, 0x7610, R231 ;  /* 0x00007610ffe77816 */ /* 0x000fe400000000e7 */
[----:B------:R-:W-:Y:S02]  /*145b0*/  PRMT R244, RZ, 0x7610, R244 ;  /* 0x00007610fff47816 */ /* 0x000fe400000000f4 */
[----:B------:R-:W-:-:S02]  /*145c0*/  PRMT R243, RZ, 0x7610, R243 ;  /* 0x00007610fff37816 */ /* 0x000fc400000000f3 */
[----:B------:R-:W-:Y:S02]  /*145d0*/  PRMT R242, RZ, 0x7610, R242 ;  /* 0x00007610fff27816 */ /* 0x000fe400000000f2 */
[----:B------:R-:W-:Y:S01]  /*145e0*/  PRMT R241, RZ, 0x7610, R241 ;  /* 0x00007610fff17816 */ /* 0x000fe200000000f1 */
[----:B------:R-:W4:Y:S01]  /*145f0*/  @P1 LDG.E.U16 R244, desc[UR8][R122.64] ;  /* 0x000000087af41981 */ /* 0x000f22000c1e1500 */
[----:B------:R-:W-:-:S03]  /*14600*/  PRMT R240, RZ, 0x7610, R240 ;  /* 0x00007610fff07816 */ /* 0x000fc600000000f0 */
[----:B--2---:R-:W2:Y:S04]  /*14610*/  @P1 LDG.E.U16 R229, desc[UR8][R4.64] ;  /* 0x0000000804e51981 */ /* 0x004ea8000c1e1500 */
[----:B---3--:R-:W3:Y:S04]  /*14620*/  @P1 LDG.E.U16 R137, desc[UR8][R144.64] ;  /* 0x0000000890891981 */ /* 0x008ee8000c1e1500 */
[----:B------:R-:W2:Y:S01]  /*14630*/  @P1 LDG.E.U16 R136, desc[UR8][R134.64] ;  /* 0x0000000886881981 */ /* 0x000ea2000c1e1500 */
[----:B------:R-:W-:-:S03]  /*14640*/  IADD3 R68, P4, PT, R68, R202, RZ ;  /* 0x000000ca44447210 */ /* 0x000fc60007f9e0ff */
[----:B------:R-:W2:Y:S04]  /*14650*/  @P1 LDG.E.U16 R228, desc[UR8][R62.64] ;  /* 0x000000083ee41981 */ /* 0x000ea8000c1e1500 */
[----:B------:R-:W2:Y:S04]  /*14660*/  LDL.LU.64 R144, [R1+0x1470] ;  /* 0x0014700001907983 */ /* 0x000ea80000300a00 */
[----:B------:R-:W3:Y:S04]  /*14670*/  LDL.LU.64 R134, [R1+0x1468] ;  /* 0x0014680001867983 */ /* 0x000ee80000300a00 */
[----:B------:R-:W4:Y:S04]  /*14680*/  @P1 LDG.E.U16 R243, desc[UR8][R124.64] ;  /* 0x000000087cf31981 */ /* 0x000f28000c1e1500 */
        /* <DEDUP_REMOVED lines=8> */
[----:B------:R-:W2:Y:S04]  /*14710*/  LDL.LU.64 R148, [R1+0x1450] ;  /* 0x0014500001947983 */ /* 0x000ea80000300a00 */
[----:B------:R-:W3:Y:S04]  /*14720*/  LDL.LU.64 R194, [R1+0x1448] ;  /* 0x0014480001c27983 */ /* 0x000ee80000300a00 */
[----:B--2---:R0:W2:Y:S04]  /*14730*/  @P1 LDG.E.U16 R148, desc[UR8][R20.64] ;  /* 0x0000000814941981 */ /* 0x0040a8000c1e1500 */
[----:B---3--:R-:W3:Y:S04]  /*14740*/  @P1 LDG.E.U16 R195, desc[UR8][R150.64] ;  /* 0x0000000896c31981 */ /* 0x008ee8000c1e1500 */
        /* <DEDUP_REMOVED lines=19> */
[----:B------:R-:W2:Y:S04]  /*14880*/  LDL.LU R34, [R1+0x13f0] ;  /* 0x0013f00001227983 */ /* 0x000ea80000300800 */
[----:B------:R-:W2:Y:S04]  /*14890*/  LDL.LU.64 R32, [R1+0x13e8] ;  /* 0x0013e80001207983 */ /* 0x000ea80000300a00 */
[----:B------:R-:W2:Y:S04]  /*148a0*/  LDL.LU R30, [R1+0x13e0] ;  /* 0x0013e000011e7983 */ /* 0x000ea80000300800 */
[----:B------:R-:W2:Y:S04]  /*148b0*/  LDL.LU.64 R28, [R1+0x13d8] ;  /* 0x0013d800011c7983 */ /* 0x000ea80000300a00 */
[----:B------:R-:W2:Y:S04]  /*148c0*/  LDL.LU R26, [R1+0x13d0] ;  /* 0x0013d000011a7983 */ /* 0x000ea80000300800 */
[----:B------:R-:W2:Y:S04]  /*148d0*/  LDL.LU.64 R24, [R1+0x13c8] ;  /* 0x0013c80001187983 */ /* 0x000ea80000300a00 */
[----:B------:R-:W2:Y:S04]  /*148e0*/  LDL.LU R22, [R1+0x13c0] ;  /* 0x0013c00001167983 */ /* 0x000ea80000300800 */
[----:B------:R-:W2:Y:S04]  /*148f0*/  LDL.LU.64 R20, [R1+0x13b8] ;  /* 0x0013b80001147983 */ /* 0x000ea80000300a00 */
[----:B------:R-:W3:Y:S04]  /*14900*/  LDL.LU.64 R66, [R1+0x13b0] ;  /* 0x0013b00001427983 */ /* 0x000ee80000300a00 */
[----:B-1----:R-:W3:Y:S04]  /*14910*/  LDL.LU.64 R72, [R1+0x13a8] ;  /* 0x0013a80001487983 */ /* 0x002ee80000300a00 */
[----:B------:R-:W3:Y:S04]  /*14920*/  LDL.LU.64 R4, [R1+0x13a0] ;  /* 0x0013a00001047983 */ /* 0x000ee80000300a00 */
[----:B------:R-:W3:Y:S04]  /*14930*/  LDL.LU.64 R6, [R1+0x1398] ;  /* 0x0013980001067983 */ /* 0x000ee80000300a00 */
[----:B------:R-:W3:Y:S01]  /*14940*/  LDL.LU.64 R8, [R1+0x1390] ;  /* 0x0013900001087983 */ /* 0x000ee20000300a00 */
[----:B------:R-:W-:-:S02]  /*14950*/  LEA.HI.X.SX32 R69, R75, R203, 0x1, P4 ;  /* 0x000000cb4b457211 */ /* 0x000fc400020f0eff */
[----:B------:R-:W-:-:S03]  /*14960*/  IADD3 R74, P4, PT, R74, R202, RZ ;  /* 0x000000ca4a4a7210 */ /* 0x000fc60007f9e0ff */
[----:B------:R-:W3:Y:S01]  /*14970*/  @P1 LDG.E.U16 R222, desc[UR8][R68.64] ;  /* 0x0000000844de1981 */ /* 0x000ee2000c1e1500 */
[----:B------:R-:W-:Y:S02]  /*14980*/  LEA.HI.X.SX32 R75, R81, R203, 0x1, P4 ;  /* 0x000000cb514b7211 */ /* 0x000fe400020f0eff */
        /* <DEDUP_REMOVED lines=23> */
[----:B--2---:R-:W-:Y:S02]  /*14b00*/  LEA.HI.X.SX32 R17, R21, R203, 0x1, P5 ;  /* 0x000000cb15117211 */ /* 0x004fe400028f0eff */
[----:B0-----:R-:W-:-:S03]  /*14b10*/  IADD3 R20, P5, PT, R20, R202, RZ ;  /* 0x000000ca14147210 */ /* 0x001fc60007fbe0ff */
[----:B------:R0:W-:Y:S01]  /*14b20*/  STL.64 [R1+0x5b0], R16 ;  /* 0x0005b01001007387 */ /* 0x0001e20000100a00 */
[----:B------:R-:W-:-:S03]  /*14b30*/  IADD3 R22, P6, PT, R22, R202, RZ ;  /* 0x000000ca16167210 */ /* 0x000fc60007fde0ff */
[----:B------:R-:W2:Y:S01]  /*14b40*/  LDL.LU.64 R10, [R1+0x1388] ;  /* 0x00138800010a7983 */ /* 0x000ea20000300a00 */
[----:B------:R-:W-:-:S03]  /*14b50*/  LEA.HI.X.SX32 R21, R25, R203, 0x1, P5 ;  /* 0x000000cb19157211 */ /* 0x000fc600028f0eff */
        /* <DEDUP_REMOVED lines=10> */
[----:B------:R-:W2:Y:S01]  /*14c00*/  @P1 LDG.E.U16 R217, desc[UR8][R16.64] ;  /* 0x0000000810d91981 */ /* 0x000ea2000c1e1500 */
[-C--:B------:R-:W-:Y:S02]  /*14c10*/  LEA.HI.X.SX32 R27, R251, R203.reuse, 0x1, P6 ;  /* 0x000000cbfb1b7211 */ /* 0x080fe400030f0eff */
[----:B------:R-:W-:Y:S01]  /*14c20*/  IADD3 R30, P6, PT, R30, R202, RZ ;  /* 0x000000ca1e1e7210 */ /* 0x000fe20007fde0ff */
[----:B------:R-:W2:Y:S04]  /*14c30*/  @P1 LDG.E.U16 R213, desc[UR8][R20.64] ;  /* 0x0000000814d51981 */ /* 0x000ea8000c1e1500 */
[----:B------:R-:W2:Y:S04]  /*14c40*/  @P1 LDG.E.U16 R211, desc[UR8][R22.64] ;  /* 0x0000000816d31981 */ /* 0x000ea8000c1e1500 */
[----:B0-----:R-:W2:Y:S01]  /*14c50*/  LDL.LU.64 R16, [R1+0x1370] ;  /* 0x0013700001107983 */ /* 0x001ea20000300a00 */
[----:B------:R-:W-:-:S03]  /*14c60*/  LEA.HI.X.SX32 R29, R33, R203, 0x1, P5 ;  /* 0x000000cb211d7211 */ /* 0x000fc600028f0eff */
[----:B------:R0:W-:Y:S04]  /*14c70*/  STL.64 [R1+0x540], R24 ;  /* 0x0005401801007387 */ /* 0x0001e80000100a00 */
[----:B-1----:R-:W2:Y:S01]  /*14c80*/  LDL.LU.64 R18, [R1+0x1368] ;  /* 0x0013680001127983 */ /* 0x002ea20000300a00 */
[----:B------:R-:W-:-:S03]  /*14c90*/  IADD3 R32, P5, PT, R32, R202, RZ ;  /* 0x000000ca20207210 */ /* 0x000fc60007fbe0ff */
[----:B------:R1:W-:Y:S01]  /*14ca0*/  STL.64 [R1+0x528], R26 ;  /* 0x0005281a01007387 */ /* 0x0003e20000100a00 */
[----:B------:R-:W-:-:S03]  /*14cb0*/  LEA.HI.X.SX32 R31, R252, R203, 0x1, P6 ;  /* 0x000000cbfc1f7211 */ /* 0x000fc600030f0eff */
[----:B------:R-:W2:Y:S01]  /*14cc0*/  LDL.LU.64 R20, [R1+0x1360] ;  /* 0x0013600001147983 */ /* 0x000ea20000300a00 */
[----:B------:R-:W-:-:S03]  /*14cd0*/  IADD3 R34, P6, PT, R34, R202, RZ ;  /* 0x000000ca22227210 */ /* 0x000fc60007fde0ff */
[----:B------:R0:W-:Y:S01]  /*14ce0*/  STL.64 [R1+0x510], R28 ;  /* 0x0005101c01007387 */ /* 0x0001e20000100a00 */
[----:B------:R-:W-:-:S03]  /*14cf0*/  LEA.HI.X.SX32 R33, R37, R203, 0x1, P5 ;  /* 0x000000cb25217211 */ /* 0x000fc600028f0eff */
[----:B------:R-:W2:Y:S01]  /*14d00*/  LDL.LU.64 R22, [R1+0x1358] ;  /* 0x0013580001167983 */ /* 0x000ea20000300a00 */
[----:B------:R-:W-:-:S03]  /*14d10*/  IADD3 R36, P5, PT, R36, R202, RZ ;  /* 0x000000ca24247210 */ /* 0x000fc60007fbe0ff */
[----:B------:R0:W-:Y:S01]  /*14d20*/  STL.64 [R1+0x4f8], R30 ;  /* 0x0004f81e01007387 */ /* 0x0001e20000100a00 */
[----:B------:R-:W-:-:S03]  /*14d30*/  LEA.HI.X.SX32 R35, R246, R203, 0x1, P6 ;  /* 0x000000cbf6237211 */ /* 0x000fc600030f0eff */
[----:B------:R-:W2:Y:S01]  /*14d40*/  @P1 LDG.E.U16 R209, desc[UR8][R24.64] ;  /* 0x0000000818d11981 */ /* 0x000ea2000c1e1500 */
[----:B------:R-:W-:-:S03]  /*14d50*/  IADD3 R38, P6, PT, R38, R202, RZ ;  /* 0x000000ca26267210 */ /* 0x000fc60007fde0ff */
[----:B---3--:R-:W3:Y:S01]  /*14d60*/  @P1 LDG.E.U16 R205, desc[UR8][R26.64] ;  /* 0x000000081acd1981 */ /* 0x008ee2000c1e1500 */
[----:B------:R-:W-:-:S03]  /*14d70*/  LEA.HI.X.SX32 R37, R127, R203, 0x1, P5 ;  /* 0x000000cb7f257211 */ /* 0x000fc600028f0eff */
[----:B------:R-:W2:Y:S04]  /*14d80*/  @P1 LDG.E.U16 R194, desc[UR8][R28.64] ;  /* 0x000000081cc21981 */ /* 0x000ea8000c1e1500 */
[----:B0-----:R-:W2:Y:S04]  /*14d90*/  LDL.LU.64 R24, [R1+0x1350] ;  /* 0x0013500001187983 */ /* 0x001ea80000300a00 */
        /* <DEDUP_REMOVED lines=11> */
[----:B------:R-:W2:Y:S01]  /*14e50*/  @P1 LDG.E.U16 R188, desc[UR8][R32.64] ;  /* 0x0000000820bc1981 */ /* 0x000ea2000c1e1500 */
[----:B------:R-:W-:-:S03]  /*14e60*/  LEA.HI.X.SX32 R41, R45, R203, 0x1, P6 ;  /* 0x000000cb2d297211 */ /* 0x000fc600030f0eff */
[----:B------:R-:W2:Y:S04]  /*14e70*/  @P1 LDG.E.U16 R185, desc[UR8][R34.64] ;  /* 0x0000000822b91981 */ /* 0x000ea8000c1e1500 */
[----:B------:R-:W2:Y:S04]  /*14e80*/  LDL.LU.64 R30, [R1+0x1338] ;  /* 0x00133800011e7983 */ /* 0x000ea80000300a00 */
[----:B------:R-:W-:Y:S04]  /*14e90*/  STL.64 [R1+0x498], R38 ;  /* 0x0004982601007387 */ /* 0x000fe80000100a00 */
[----:B0-----:R-:W2:Y:S01]  /*14ea0*/  LDL.LU.64 R32, [R1+0x1330] ;  /* 0x0013300001207983 */ /* 0x001ea20000300a00 */
[----:B------:R-:W-:-:S03]  /*14eb0*/  IADD3 R44, P6, PT, R44, R202, RZ ;  /* 0x000000ca2c2c7210 */ /* 0x000fc60007fde0ff */
[----:B------:R0:W-:Y:S01]  /*14ec0*/  STL.64 [R1+0x480], R126 ;  /* 0x0004807e01007387 */ /* 0x0001e20000100a00 */
[----:B------:R-:W-:-:S03]  /*14ed0*/  LEA.HI.X.SX32 R43, R47, R203, 0x1, P5 ;  /* 0x000000cb2f2b7211 */ /* 0x000fc600028f0eff */
[----:B-1----:R-:W2:Y:S01]  /*14ee0*/  LDL.LU.64 R34, [R1+0x1328] ;  /* 0x0013280001227983 */ /* 0x002ea20000300a00 */
[----:B------:R-:W-:-:S03]  /*14ef0*/  IADD3 R46, P5, PT, R46, R202, RZ ;  /* 0x000000ca2e2e7210 */ /* 0x000fc60007fbe0ff */
[----:B------:R1:W-:Y:S01]  /*14f00*/  STL.64 [R1+0x468], R40 ;  /* 0x0004682801007387 */ /* 0x0003e20000100a00 */
[----:B------:R-:W-:-:S03]  /*14f10*/  LEA.HI.X.SX32 R45, R49, R203, 0x1, P6 ;  /* 0x000000cb312d7211 */ /* 0x000fc600030f0eff */
[----:B------:R-:W2:Y:S01]  /*14f20*/  @P1 LDG.E.U16 R182, desc[UR8][R36.64] ;  /* 0x0000000824b61981 */ /* 0x000ea2000c1e1500 */
[----:B------:R-:W-:Y:S02]  /*14f30*/  IADD3 R48, P6, PT, R48, R202, RZ ;  /* 0x000000ca30307210 */ /* 0x000fe40007fde0ff */
[-C--:B------:R-:W-:Y:S01]  /*14f40*/  LEA.HI.X.SX32 R47, R59, R203.reuse, 0x1, P5 ;  /* 0x000000cb3b2f7211 */ /* 0x080fe200028f0eff */
[----:B------:R-:W2:Y:S04]  /*14f50*/  @P1 LDG.E.U16 R179, desc[UR8][R38.64] ;  /* 0x0000000826b31981 */ /* 0x000ea8000c1e1500 */
[----:B------:R0:W2:Y:S04]  /*14f60*/  @P1 LDG.E.U16 R176, desc[UR8][R126.64] ;  /* 0x000000087eb01981 */ /* 0x0000a8000c1e1500 */
[----:B------:R-:W2:Y:S01]  /*14f70*/  LDL.LU.64 R36, [R1+0x1320] ;  /* 0x0013200001247983 */ /* 0x000ea20000300a00 */
[----:B------:R-:W-:-:S03]  /*14f80*/  LEA.HI.X.SX32 R49, R51, R203, 0x1, P6 ;  /* 0x000000cb33317211 */ /* 0x000fc600030f0eff */
[----:B------:R1:W-:Y:S01]  /*14f90*/  STL.64 [R1+0x450], R42 ;  /* 0x0004502a01007387 */ /* 0x0003e20000100a00 */
[----:B0-----:R-:W-:-:S03]  /*14fa0*/  IADD3 R126, P5, PT, R55, R202, RZ ;  /* 0x000000ca377e7210 */ /* 0x001fc60007fbe0ff */
[----:B------:R-:W2:Y:S04]  /*14fb0*/  LDL.LU.64 R38, [R1+0x1318] ;  /* 0x0013180001267983 */ /* 0x000ea80000300a00 */
[----:B------:R0:W-:Y:S01]  /*14fc0*/  STL.64 [R1+0x438], R44 ;  /* 0x0004382c01007387 */ /* 0x0001e20000100a00 */
        /* <DEDUP_REMOVED lines=8> */
[----:B-1----:R-:W2:Y:S04]  /*15050*/  LDL.LU.64 R40, [R1+0x1310] ;  /* 0x0013100001287983 */ /* 0x002ea80000300a00 */
[----:B------:R-:W-:Y:S04]  /*15060*/  STL.64 [R1+0x408], R48 ;  /* 0x0004083001007387 */ /* 0x000fe80000100a00 */
[----:B------:R-:W2:Y:S01]  /*15070*/  LDL.LU.64 R42, [R1+0x1308] ;  /* 0x00130800012a7983 */ /* 0x000ea20000300a00 */
[----:B------:R-:W-:-:S03]  /*15080*/  IADD3 R54, P6, PT, R54, R202, RZ ;  /* 0x000000ca36367210 */ /* 0x000fc60007fde0ff */
[----:B------:R1:W-:Y:S01]  /*15090*/  STL.64 [R1+0x3f0], R126 ;  /* 0x0003f07e01007387 */ /* 0x0003e20000100a00 */
[----:B------:R-:W-:-:S03]  /*150a0*/  LEA.HI.X.SX32 R53, R57, R203, 0x1, P5 ;  /* 0x000000cb39357211 */ /* 0x000fc600028f0eff */
[----:B0-----:R-:W2:Y:S01]  /*150b0*/  LDL.LU.64 R44, [R1+0x1300] ;  /* 0x00130000012c7983 */ /* 0x001ea20000300a00 */
        /* <DEDUP_REMOVED lines=11> */
[----:B-1----:R-:W-:-:S03]  /*15170*/  IADD3 R126, P5, PT, R61, R202, RZ ;  /* 0x000000ca3d7e7210 */ /* 0x002fc60007fbe0ff */
[----:B------:R-:W2:Y:S04]  /*15180*/  LDL.LU.64 R48, [R1+0x12f0] ;  /* 0x0012f00001307983 */ /* 0x000ea80000300a00 */
[----:B------:R1:W-:Y:S01]  /*15190*/  STL.64 [R1+0x3a8], R54 ;  /* 0x0003a83601007387 */ /* 0x0003e20000100a00 */
[----:B------:R-:W-:-:S03]  /*151a0*/  LEA.HI.X.SX32 R127, R67, R203, 0x1, P5 ;  /* 0x000000cb437f7211 */ /* 0x000fc600028f0eff */
[----:B------:R-:W-:Y:S04]  /*151b0*/  STL.64 [R1+0x390], R56 ;  /* 0x0003903801007387 */ /* 0x000fe80000100a00 */
[----:B------:R-:W2:Y:S01]  /*151c0*/  @P1 LDG.E.U16 R155, desc[UR8][R50.64] ;  /* 0x00000008329b1981 */ /* 0x000ea2000c1e1500 */
[----:B------:R-:W-:-:S03]  /*151d0*/  IADD3 R60, P6, PT, R60, R202, RZ ;  /* 0x000000ca3c3c7210 */ /* 0x000fc60007fde0ff */
[----:B------:R-:W2:Y:S04]  /*151e0*/  @P1 LDG.E.U16 R153, desc[UR8][R52.64] ;  /* 0x0000000834991981 */ /* 0x000ea8000c1e1500 */
[----:B------:R-:W2:Y:S04]  /*151f0*/  @P1 LDG.E.U16 R151, desc[UR8][R54.64] ;  /* 0x0000000836971981 */ /* 0x000ea8000c1e1500 */
[----:B0-----:R-:W2:Y:S04]  /*15200*/  LDL.LU.64 R50, [R1+0x12e8] ;  /* 0x0012e80001327983 */ /* 0x001ea80000300a00 */
[----:B------:R-:W-:Y:S04]  /*15210*/  STL.64 [R1+0x370], R58 ;  /* 0x0003703a01007387 */ /* 0x000fe80000100a00 */
[----:B------:R-:W2:Y:S01]  /*15220*/  LDL.LU.64 R52, [R1+0x12e0] ;  /* 0x0012e00001347983 */ /* 0x000ea20000300a00 */
[----:B------:R-:W-:-:S03]  /*15230*/  LEA.HI.X.SX32 R61, R199, R203, 0x1, P6 ;  /* 0x000000cbc73d7211 */ /* 0x000fc600030f0eff */
[----:B------:R0:W-:Y:S04]  /*15240*/  STL.64 [R1+0x340], R126 ;  /* 0x0003407e01007387 */ /* 0x0001e80000100a00 */
[----:B-1----:R-:W2:Y:S04]  /*15250*/  LDL.LU.64 R54, [R1+0x12d8] ;  /* 0x0012d80001367983 */ /* 0x002ea80000300a00 */
[----:B------:R0:W2:Y:S04]  /*15260*/  @P1 LDG.E.U16 R145, desc[UR8][R126.64] ;  /* 0x000000087e911981 */ /* 0x0000a8000c1e1500 */
[----:B------:R-:W2:Y:S04]  /*15270*/  @P1 LDG.E.U16 R149, desc[UR8][R56.64] ;  /* 0x0000000838951981 */ /* 0x000ea8000c1e1500 */
[----:B------:R-:W2:Y:S01]  /*15280*/  @P1 LDG.E.U16 R147, desc[UR8][R58.64] ;  /* 0x000000083a931981 */ /* 0x000ea2000c1e1500 */
[-C--:B0-----:R-:W-:Y:S01]  /*15290*/  IADD3 R126, P6, PT, R247, R202.reuse, RZ ;  /* 0x000000caf77e7210 */ /* 0x081fe20007fde0ff */
[----:B------:R-:W-:Y:S01]  /*152a0*/  IMAD R247, R245, 0xed, RZ ;  /* 0x000000edf5f77824 */ /* 0x000fe200078e02ff */
[----:B------:R-:W-:Y:S01]  /*152b0*/  IADD3 R66, P5, PT, R66, R202, RZ ;  /* 0x000000ca42427210 */ /* 0x000fe20007fbe0ff */
[----:B------:R-:W0:Y:S01]  /*152c0*/  LDC R245, c[0x0][0x3d8] ;  /* 0x0000f600fff57b82 */ /* 0x000e220000000800 */
[----:B------:R-:W2:Y:S04]  /*152d0*/  LDL.LU.64 R56, [R1+0x12d0] ;  /* 0x0012d00001387983 */ /* 0x000ea80000300a00 */
[----:B------:R-:W2:Y:S01]  /*152e0*/  LDL.LU.64 R58, [R1+0x12c8] ;  /* 0x0012c800013a7983 */ /* 0x000ea20000300a00 */
[----:B------:R-:W-:-:S03]  /*152f0*/  LEA.HI.X.SX32 R67, R71, R203, 0x1, P5 ;  /* 0x000000cb47437211 */ /* 0x000fc600028f0eff */
[----:B------:R1:W-:Y:S01]  /*15300*/  STL.64 [R1+0x310], R60 ;  /* 0x0003103c01007387 */ /* 0x0003e20000100a00 */
[----:B------:R-:W-:-:S03]  /*15310*/  LEA.HI.X.SX32 R127, R248, R203, 0x1, P6 ;  /* 0x000000cbf87f7211 */ /* 0x000fc600030f0eff */
[----:B------:R-:W2:Y:S01]  /*15320*/  @P1 LDG.E.U16 R143, desc[UR8][R60.64] ;  /* 0x000000083c8f1981 */ /* 0x000ea2000c1e1500 */
[-C--:B------:R-:W-:Y:S02]  /*15330*/  IADD3 R72, P6, PT, R72, R202.reuse, RZ ;  /* 0x000000ca48487210 */ /* 0x080fe40007fde0ff */
[----:B------:R-:W-:Y:S01]  /*15340*/  IADD3 R70, P5, PT, R70, R202, RZ ;  /* 0x000000ca46467210 */ /* 0x000fe20007fbe0ff */
[----:B------:R-:W2:Y:S01]  /*15350*/  @P1 LDG.E.U16 R224, desc[UR8][R66.64] ;  /* 0x0000000842e01981 */ /* 0x000ea2000c1e1500 */
[----:B------:R-:W-:-:S03]  /*15360*/  LEA.HI.X.SX32 R121, R247, R203, 0x1, P4 ;  /* 0x000000cbf7797211 */ /* 0x000fc600020f0eff */
[----:B------:R-:W2:Y:S04]  /*15370*/  @P1 LDG.E.U16 R242, desc[UR8][R126.64] ;  /* 0x000000087ef21981 */ /* 0x000ea8000c1e1500 */
[----:B-1----:R-:W2:Y:S01]  /*15380*/  LDL.LU.64 R60, [R1+0x12c0] ;  /* 0x0012c000013c7983 */ /* 0x002ea20000300a00 */
[-C--:B------:R-:W-:Y:S01]  /*15390*/  LEA.HI.X.SX32 R73, R79, R203.reuse, 0x1, P6 ;  /* 0x000000cb4f497211 */ /* 0x080fe200030f0eff */
[----:B0-----:R-:W-:Y:S01]  /*153a0*/  IMAD R248, R245, 0x1fa, RZ ;  /* 0x000001faf5f87824 */ /* 0x001fe200078e02ff */
[-C--:B------:R-:W-:Y:S01]  /*153b0*/  LEA.HI.X.SX32 R71, R77, R203.reuse, 0x1, P5 ;  /* 0x000000cb4d477211 */ /* 0x080fe200028f0eff */
[----:B------:R-:W-:Y:S01]  /*153c0*/  STL.64 [R1+0x640], R124 ;  /* 0x0006407c01007387 */ /* 0x000fe20000100a00 */
[----:B------:R-:W-:Y:S01]  /*153d0*/  IADD3 R78, P6, PT, R78, R202, RZ ;  /* 0x000000ca4e4e7210 */ /* 0x000fe20007fde0ff */
[----:B------:R-:W0:Y:S02]  /*153e0*/  LDC R245, c[0x0][0x3d8] ;  /* 0x0000f600fff57b82 */ /* 0x000e240000000800 */
[----:B------:R-:W2:Y:S04]  /*153f0*/  LDL.LU.64 R62, [R1+0x12b8] ;  /* 0x0012b800013e7983 */ /* 0x000ea80000300a00 */
[----:B------:R1:W-:Y:S02]  /*15400*/  STL.64 [R1+0x628], R66 ;  /* 0x0006284201007387 */ /* 0x0003e40000100a00 */
[----:B------:R-:W3:Y:S02]  /*15410*/  LDC R247, c[0x0][0x3d8] ;  /* 0x0000f600fff77b82 */ /* 0x000ee40000000800 */
[----:B------:R-:W2:Y:S01]  /*15420*/  LDL.LU.64 R64, [R1+0x12b0] ;  /* 0x0012b00001407983 */ /* 0x000ea20000300a00 */
[----:B------:R-:W-:-:S03]  /*15430*/  LEA.HI.X.SX32 R79, R85, R203, 0x1, P6 ;  /* 0x000000cb554f7211 */ /* 0x000fc600030f0eff */
[----:B------:R-:W-:Y:S01]  /*15440*/  STL.64 [R1+0x620], R126 ;  /* 0x0006207e01007387 */ /* 0x000fe20000100a00 */
[----:B------:R-:W-:-:S03]  /*15450*/  IADD3 R84, P6, PT, R84, R202, RZ ;  /* 0x000000ca54547210 */ /* 0x000fc60007fde0ff */
[----:B-1----:R-:W2:Y:S01]  /*15460*/  LDL.LU.64 R66, [R1+0x12a8] ;  /* 0x0012a80001427983 */ /* 0x002ea20000300a00 */
[----:B------:R-:W-:-:S03]  /*15470*/  LEA.HI.X.SX32 R85, R91, R203, 0x1, P6 ;  /* 0x000000cb5b557211 */ /* 0x000fc600030f0eff */
[----:B------:R1:W-:Y:S01]  /*15480*/  STL.64 [R1+0x608], R68 ;  /* 0x0006084401007387 */ /* 0x0003e20000100a00 */
[----:B------:R-:W-:-:S03]  /*15490*/  IADD3 R90, P6, PT, R90, R202, RZ ;  /* 0x000000ca5a5a7210 */ /* 0x000fc60007fde0ff */
[----:B------:R-:W2:Y:S01]  /*154a0*/  @P1 LDG.E.U16 R220, desc[UR8][R70.64] ;  /* 0x0000000846dc1981 */ /* 0x000ea2000c1e1500 */
[----:B------:R-:W-:-:S03]  /*154b0*/  IADD3 R76, P5, PT, R76, R202, RZ ;  /* 0x000000ca4c4c7210 */ /* 0x000fc60007fbe0ff */
[----:B------:R-:W2:Y:S04]  /*154c0*/  @P1 LDG.E.U16 R218, desc[UR8][R72.64] ;  /* 0x0000000848da1981 */ /* 0x000ea8000c1e1500 */
[----:B-1----:R-:W2:Y:S01]  /*154d0*/  LDL.LU.64 R68, [R1+0x12a0] ;  /* 0x0012a00001447983 */ /* 0x002ea20000300a00 */
[----:B------:R-:W-:-:S03]  /*154e0*/  LEA.HI.X.SX32 R91, R97, R203, 0x1, P6 ;  /* 0x000000cb615b7211 */ /* 0x000fc600030f0eff */
[----:B------:R1:W-:Y:S01]  /*154f0*/  STL.64 [R1+0x5e8], R70 ;  /* 0x0005e84601007387 */ /* 0x0003e20000100a00 */
[-C--:B------:R-:W-:Y:S02]  /*15500*/  IADD3 R96, P6, PT, R96, R202.reuse, RZ ;  /* 0x000000ca60607210 */ /* 0x080fe40007fde0ff */
[-C--:B------:R-:W-:Y:S01]  /*15510*/  LEA.HI.X.SX32 R77, R83, R203.reuse, 0x1, P5 ;  /* 0x000000cb534d7211 */ /* 0x080fe200028f0eff */
[----:B------:R-:W2:Y:S01]  /*15520*/  @P1 LDG.E.U16 R212, desc[UR8][R78.64] ;  /* 0x000000084ed41981 */ /* 0x000ea2000c1e1500 */
[----:B------:R-:W-:Y:S01]  /*15530*/  LEA.HI.X.SX32 R97, R103, R203, 0x1, P6 ;  /* 0x000000cb67617211 */ /* 0x000fe200030f0eff */
[----:B0-----:R-:W-:Y:S01]  /*15540*/  IMAD R245, R245, 0xfd, RZ ;  /* 0x000000fdf5f57824 */ /* 0x001fe200078e02ff */
[-C--:B------:R-:W-:Y:S01]  /*15550*/  IADD3 R248, P4, PT, R248, R202.reuse, RZ ;  /* 0x000000caf8f87210 */ /* 0x080fe20007f9e0ff */
[----:B------:R-:W2:Y:S04]  /*15560*/  @P1 LDG.E.U16 R214, desc[UR8][R76.64] ;  /* 0x000000084cd61981 */ /* 0x000ea8000c1e1500 */
[----:B-1----:R-:W2:Y:S04]  /*15570*/  LDL.LU.64 R70, [R1+0x1298] ;  /* 0x0012980001467983 */ /* 0x002ea80000300a00 */
[----:B------:R0:W-:Y:S01]  /*15580*/  STL.64 [R1+0x5c8], R72 ;  /* 0x0005c84801007387 */ /* 0x0001e20000100a00 */
[----:B------:R-:W-:-:S02]  /*15590*/  IADD3 R102, P6, PT, R102, R202, RZ ;  /* 0x000000ca66667210 */ /* 0x000fc40007fde0ff */
[----:B------:R-:W-:Y:S01]  /*155a0*/  IADD3 R82, P5, PT, R82, R202, RZ ;  /* 0x000000ca52527210 */ /* 0x000fe20007fbe0ff */
[----:B------:R-:W2:Y:S04]  /*155b0*/  @P1 LDG.E.U16 R196, desc[UR8][R84.64] ;  /* 0x0000000854c41981 */ /* 0x000ea8000c1e1500 */
[----:B------:R-:W2:Y:S04]  /*155c0*/  @P1 LDG.E.U16 R187, desc[UR8][R90.64] ;  /* 0x000000085abb1981 */ /* 0x000ea8000c1e1500 */
[----:B0-----:R-:W2:Y:S04]  /*155d0*/  LDL.LU.64 R72, [R1+0x1290] ;  /* 0x0012900001487983 */ /* 0x001ea80000300a00 */
[----:B------:R0:W-:Y:S01]  /*155e0*/  STL.64 [R1+0x5a8], R74 ;  /* 0x0005a84a01007387 */ /* 0x0001e20000100a00 */
[----:B------:R-:W-:-:S02]  /*155f0*/  LEA.HI.X.SX32 R103, R109, R203, 0x1, P6 ;  /* 0x000000cb6d677211 */ /* 0x000fc400030f0eff */
[----:B------:R-:W-:Y:S01]  /*15600*/  LEA.HI.X.SX32 R83, R89, R203, 0x1, P5 ;  /* 0x000000cb59537211 */ /* 0x000fe200028f0eff */
[----:B---3--:R-:W-:Y:S01]  /*15610*/  IMAD R247, R247, 0xf5, RZ ;  /* 0x000000f5f7f77824 */ /* 0x008fe200078e02ff */
[-C--:B------:R-:W-:Y:S01]  /*15620*/  IADD3 R108, P6, PT, R108, R202.reuse, RZ ;  /* 0x000000ca6c6c7210 */ /* 0x080fe20007fde0ff */
[----:B------:R-:W3:Y:S04]  /*15630*/  @P1 LDG.E.U16 R178, desc[UR8][R96.64] ;  /* 0x0000000860b21981 */ /* 0x000ee8000c1e1500 */
[----:B------:R-:W2:Y:S04]  /*15640*/  @P1 LDG.E.U16 R232, desc[UR8][R120.64] ;  /* 0x0000000878e81981 */ /* 0x000ea8000c1e1500 */
[----:B0-----:R-:W2:Y:S01]  /*15650*/  LDL.LU.64 R74, [R1+0x1288] ;  /* 0x00128800014a7983 */ /* 0x001ea20000300a00 */
[----:B------:R-:W-:-:S03]  /*15660*/  IADD3 R88, P5, PT, R88, R202, RZ ;  /* 0x000000ca58587210 */ /* 0x000fc60007fbe0ff */
[----:B------:R0:W-:Y:S01]  /*15670*/  STL.64 [R1+0x588], R76 ;  /* 0x0005884c01007387 */ /* 0x0001e20000100a00 */
[-C--:B------:R-:W-:Y:S02]  /*15680*/  LEA.HI.X.SX32 R109, R115, R203.reuse, 0x1, P6 ;  /* 0x000000cb736d7211 */ /* 0x080fe400030f0eff */
[----:B------:R-:W-:Y:S01]  /*15690*/  LEA.HI.X.SX32 R89, R95, R203, 0x1, P5 ;  /* 0x000000cb5f597211 */ /* 0x000fe200028f0eff */
[----:B------:R-:W2:Y:S01]  /*156a0*/  @P1 LDG.E.U16 R208, desc[UR8][R82.64] ;  /* 0x0000000852d01981 */ /* 0x000ea2000c1e1500 */
[----:B------:R-:W-:-:S03]  /*156b0*/  IADD3 R114, P6, PT, R114, R202, RZ ;  /* 0x000000ca72727210 */ /* 0x000fc60007fde0ff */
[----:B------:R-:W2:Y:S04]  /*156c0*/  @P1 LDG.E.U16 R169, desc[UR8][R102.64] ;  /* 0x0000000866a91981 */ /* 0x000ea8000c1e1500 */
[----:B0-----:R-:W2:Y:S04]  /*156d0*/  LDL.LU.64 R76, [R1+0x1280] ;  /* 0x00128000014c7983 */ /* 0x001ea80000300a00 */
[----:B------:R0:W-:Y:S01]  /*156e0*/  STL.64 [R1+0x568], R78 ;  /* 0x0005684e01007387 */ /* 0x0001e20000100a00 */
[----:B------:R-:W-:Y:S02]  /*156f0*/  IADD3 R94, P5, PT, R94, R202, RZ ;  /* 0x000000ca5e5e7210 */ /* 0x000fe40007fbe0ff */
[-C--:B------:R-:W-:Y:S01]  /*15700*/  LEA.HI.X.SX32 R115, R128, R203.reuse, 0x1, P6 ;  /* 0x000000cb80737211 */ /* 0x080fe200030f0eff */
[----:B------:R-:W2:Y:S01]  /*15710*/  @P1 LDG.E.U16 R190, desc[UR8][R88.64] ;  /* 0x0000000858be1981 */ /* 0x000ea2000c1e1500 */
[----:B------:R-:W-:-:S03]  /*15720*/  LEA.HI.X.SX32 R95, R101, R203, 0x1, P5 ;  /* 0x000000cb655f7211 */ /* 0x000fc600028f0eff */
[----:B------:R-:W2:Y:S04]  /*15730*/  @P1 LDG.E.U16 R160, desc[UR8][R108.64] ;  /* 0x000000086ca01981 */ /* 0x000ea8000c1e1500 */
[----:B0-----:R-:W2:Y:S04]  /*15740*/  LDL.LU.64 R78, [R1+0x1278] ;  /* 0x00127800014e7983 */ /* 0x001ea80000300a00 */
[----:B------:R0:W-:Y:S01]  /*15750*/  STL.64 [R1+0x550], R80 ;  /* 0x0005505001007387 */ /* 0x0001e20000100a00 */
[-C--:B------:R-:W-:Y:S02]  /*15760*/  IADD3 R128, P6, PT, R249, R202.reuse, RZ ;  /* 0x000000caf9807210 */ /* 0x080fe40007fde0ff */
[----:B------:R-:W-:Y:S01]  /*15770*/  IADD3 R100, P5, PT, R100, R202, RZ ;  /* 0x000000ca64647210 */ /* 0x000fe20007fbe0ff */
[----:B------:R-:W2:Y:S01]  /*15780*/  @P1 LDG.E.U16 R181, desc[UR8][R94.64] ;  /* 0x000000085eb51981 */ /* 0x000ea2000c1e1500 */
[----:B------:R-:W-:-:S02]  /*15790*/  LEA.HI.X.SX32 R249, R245, R203, 0x1, P4 ;  /* 0x000000cbf5f97211 */ /* 0x000fc400020f0eff */
[----:B------:R-:W1:Y:S01]  /*157a0*/  LDC R245, c[0x0][0x3d8] ;  /* 0x0000f600fff57b82 */ /* 0x000e620000000800 */
[----:B------:R-:W2:Y:S04]  /*157b0*/  @P1 LDG.E.U16 R235, desc[UR8][R114.64] ;  /* 0x0000000872eb1981 */ /* 0x000ea8000c1e1500 */
[----:B0-----:R-:W2:Y:S04]  /*157c0*/  LDL.LU.64 R80, [R1+0x1270] ;  /* 0x0012700001507983 */ /* 0x001ea80000300a00 */
[----:B------:R0:W-:Y:S01]  /*157d0*/  STL.64 [R1+0x538], R82 ;  /* 0x0005385201007387 */ /* 0x0001e20000100a00 */
[----:B------:R-:W-:-:S02]  /*157e0*/  LEA.HI.X.SX32 R101, R107, R203, 0x1, P5 ;  /* 0x000000cb6b657211 */ /* 0x000fc400028f0eff */
[----:B------:R-:W-:Y:S01]  /*157f0*/  IADD3 R106, P5, PT, R106, R202, RZ ;  /* 0x000000ca6a6a7210 */ /* 0x000fe20007fbe0ff */
[----:B------:R1:W2:Y:S04]  /*15800*/  @P1 LDG.E.U16 R230, desc[UR8][R248.64] ;  /* 0x00000008f8e61981 */ /* 0x0002a8000c1e1500 */
[----:B0-----:R-:W2:Y:S04]  /*15810*/  LDL.LU.64 R82, [R1+0x1268] ;  /* 0x0012680001527983 */ /* 0x001ea80000300a00 */
[----:B------:R0:W-:Y:S01]  /*15820*/  STL.64 [R1+0x520], R84 ;  /* 0x0005205401007387 */ /* 0x0001e20000100a00 */
[----:B------:R-:W-:-:S02]  /*15830*/  LEA.HI.X.SX32 R107, R113, R203, 0x1, P5 ;  /* 0x000000cb716b7211 */ /* 0x000fc400028f0eff */
[----:B------:R-:W-:Y:S01]  /*15840*/  IADD3 R112, P5, PT, R112, R202, RZ ;  /* 0x000000ca70707210 */ /* 0x000fe20007fbe0ff */
[----:B------:R-:W2:Y:S04]  /*15850*/  @P1 LDG.E.U16 R172, desc[UR8][R100.64] ;  /* 0x0000000864ac1981 */ /* 0x000ea8000c1e1500 */
        /* <DEDUP_REMOVED lines=12> */
[----:B------:R-:W-:Y:S01]  /*15920*/  LEA.HI.X.SX32 R131, R247, R203, 0x1, P5 ;  /* 0x000000cbf7837211 */ /* 0x000fe200028f0eff */
[----:B-1----:R-:W-:-:S02]  /*15930*/  IMAD R247, R245, 0x1e, RZ ;  /* 0x0000001ef5f77824 */ /* 0x002fc400078e02ff */
[----:B------:R-:W1:Y:S01]  /*15940*/  LDC R245, c[0x0][0x3d8] ;  /* 0x0000f600fff57b82 */ /* 0x000e620000000800 */
[----:B------:R-:W2:Y:S04]  /*15950*/  @P1 LDG.E.U16 R233, desc[UR8][R118.64] ;  /* 0x0000000876e91981 */ /* 0x000ea8000c1e1500 */
[----:B0-----:R-:W2:Y:S04]  /*15960*/  LDL.LU.64 R90, [R1+0x1248] ;  /* 0x00124800015a7983 */ /* 0x001ea80000300a00 */
[----:B------:R0:W-:Y:S04]  /*15970*/  STL.64 [R1+0x4c0], R92 ;  /* 0x0004c05c01007387 */ /* 0x0001e80000100a00 */
[----:B------:R1:W2:Y:S04]  /*15980*/  @P1 LDG.E.U16 R231, desc[UR8][R130.64] ;  /* 0x0000000882e71981 */ /* 0x0002a8000c1e1500 */
[----:B0-----:R-:W2:Y:S04]  /*15990*/  LDL.LU.64 R92, [R1+0x1240] ;  /* 0x00124000015c7983 */ /* 0x001ea80000300a00 */
[----:B------:R0:W-:Y:S04]  /*159a0*/  STL.64 [R1+0x4a8], R94 ;  /* 0x0004a85e01007387 */ /* 0x0001e80000100a00 */
[----:B0-----:R-:W2:Y:S04]  /*159b0*/  LDL.LU.64 R94, [R1+0x1238] ;  /* 0x00123800015e7983 */ /* 0x001ea80000300a00 */
[----:B------:R0:W-:Y:S04]  /*159c0*/  STL.64 [R1+0x490], R96 ;  /* 0x0004906001007387 */ /* 0x0001e80000100a00 */
[----:B0-----:R-:W2:Y:S04]  /*159d0*/  LDL.LU.64 R96, [R1+0x1230] ;  /* 0x0012300001607983 */ /* 0x001ea80000300a00 */
[----:B------:R0:W-:Y:S04]  /*159e0*/  STL.64 [R1+0x478], R98 ;  /* 0x0004786201007387 */ /* 0x0001e80000100a00 */
[----:B0-----:R-:W2:Y:S04]  /*159f0*/  LDL.LU.64 R98, [R1+0x1228] ;  /* 0x0012280001627983 */ /* 0x001ea80000300a00 */
[----:B------:R0:W-:Y:S04]  /*15a00*/  STL.64 [R1+0x460], R100 ;  /* 0x0004606401007387 */ /* 0x0001e80000100a00 */
[----:B0-----:R-:W2:Y:S04]  /*15a10*/  LDL.LU.64 R100, [R1+0x1220] ;  /* 0x0012200001647983 */ /* 0x001ea80000300a00 */
[----:B------:R0:W-:Y:S01]  /*15a20*/  STL.64 [R1+0x448], R102 ;  /* 0x0004486601007387 */ /* 0x0001e20000100a00 */
[----:B------:R-:W-:Y:S01]  /*15a30*/  LEA.HI.X.SX32 R129, R247, R203, 0x1, P6 ;  /* 0x000000cbf7817211 */ /* 0x000fe200030f0eff */
[----:B-1----:R-:W-:-:S02]  /*15a40*/  IMAD R247, R245, 0x26, RZ ;  /* 0x00000026f5f77824 */ /* 0x002fc400078e02ff */
[----:B------:R-:W1:Y:S02]  /*15a50*/  LDC R245, c[0x0][0x3d8] ;  /* 0x0000f600fff57b82 */ /* 0x000e640000000800 */
[----:B------:R-:W2:Y:S04]  /*15a60*/  @P1 LDG.E.U16 R241, desc[UR8][R128.64] ;  /* 0x0000000880f11981 */ /* 0x000ea8000c1e1500 */
[----:B0-----:R-:W2:Y:S04]  /*15a70*/  LDL.LU.64 R102, [R1+0x1218] ;  /* 0x0012180001667983 */ /* 0x001ea80000300a00 */
[----:B------:R0:W-:Y:S04]  /*15a80*/  STL.64 [R1+0x430], R104 ;  /* 0x0004306801007387 */ /* 0x0001e80000100a00 */
[----:B0-----:R-:W2:Y:S04]  /*15a90*/  LDL.LU.64 R104, [R1+0x1210] ;  /* 0x0012100001687983 */ /* 0x001ea80000300a00 */
[----:B------:R0:W-:Y:S04]  /*15aa0*/  STL.64 [R1+0x418], R106 ;  /* 0x0004186a01007387 */ /* 0x0001e80000100a00 */
[----:B0-----:R-:W3:Y:S04]  /*15ab0*/  LDL.LU.64 R106, [R1+0x1208] ;  /* 0x00120800016a7983 */ /* 0x001ee80000300a00 */
[----:B------:R0:W-:Y:S04]  /*15ac0*/  STL.64 [R1+0x400], R108 ;  /* 0x0004006c01007387 */ /* 0x0001e80000100a00 */
[----:B0-----:R-:W3:Y:S04]  /*15ad0*/  LDL.LU.64 R108, [R1+0x1200] ;  /* 0x00120000016c7983 */ /* 0x001ee80000300a00 */
[----:B------:R0:W-:Y:S04]  /*15ae0*/  STL.64 [R1+0x3e8], R110 ;  /* 0x0003e86e01007387 */ /* 0x0001e80000100a00 */
[----:B0-----:R-:W3:Y:S04]  /*15af0*/  LDL.LU.64 R110, [R1+0x11f8] ;  /* 0x0011f800016e7983 */ /* 0x001ee80000300a00 */
[----:B------:R0:W-:Y:S04]  /*15b00*/  STL.64 [R1+0x3d0], R112 ;  /* 0x0003d07001007387 */ /* 0x0001e80000100a00 */
[----:B------:R1:W-:Y:S04]  /*15b10*/  STL.64 [R1+0x3b8], R114 ;  /* 0x0003b87201007387 */ /* 0x0003e80000100a00 */
[----:B------:R1:W-:Y:S04]  /*15b20*/  STL.64 [R1+0x3a0], R116 ;  /* 0x0003a07401007387 */ /* 0x0003e80000100a00 */
[----:B0-----:R-:W3:Y:S04]  /*15b30*/  LDL.LU.64 R112, [R1+0x11f0] ;  /* 0x0011f00001707983 */ /* 0x001ee80000300a00 */
[----:B------:R0:W-:Y:S04]  /*15b40*/  STL.64 [R1+0x388], R118 ;  /* 0x0003887601007387 */ /* 0x0001e80000100a00 */
[----:B-1----:R-:W3:Y:S04]  /*15b50*/  LDL.LU.64 R114, [R1+0x11e8] ;  /* 0x0011e80001727983 */ /* 0x002ee80000300a00 */
[----:B------:R1:W-:Y:S04]  /*15b60*/  STL.64 [R1+0x368], R120 ;  /* 0x0003687801007387 */ /* 0x0003e80000100a00 */
[----:B------:R-:W3:Y:S04]  /*15b70*/  LDL.LU.64 R116, [R1+0x11e0] ;  /* 0x0011e00001747983 */ /* 0x000ee80000300a00 */
[----:B0-----:R-:W3:Y:S04]  /*15b80*/  LDL.LU.64 R118, [R1+0x11d8] ;  /* 0x0011d80001767983 */ /* 0x001ee80000300a00 */
[----:B------:R-:W-:Y:S04]  /*15b90*/  STL.64 [R1+0x338], R130 ;  /* 0x0003388201007387 */ /* 0x000fe80000100a00 */
[----:B-1----:R-:W3:Y:S04]  /*15ba0*/  LDL.LU.64 R120, [R1+0x11d0] ;  /* 0x0011d00001787983 */ /* 0x002ee80000300a00 */
[----:B------:R0:W-:Y:S02]  /*15bb0*/  STL.64 [R1+0x308], R248 ;  /* 0x000308f801007387 */ /* 0x0001e40000100a00 */
[----:B0-----:R-:W-:-:S02]  /*15bc0*/  IADD3 R248, P5, PT, R252, R202, RZ ;  /* 0x000000cafcf87210 */ /* 0x001fc40007fbe0ff */
[----:B------:R-:W0:Y:S01]  /*15bd0*/  LDC R252, c[0x0][0x3d8] ;  /* 0x0000f600fffc7b82 */ /* 0x000e220000000800 */
[-C--:B------:R-:W-:Y:S02]  /*15be0*/  IADD3 R130, P4, PT, R250, R202.reuse, RZ ;  /* 0x000000cafa827210 */ /* 0x080fe40007f9e0ff */
[----:B------:R-:W-:Y:S01]  /*15bf0*/  IADD3 R250, P6, PT, R251, R202, RZ ;  /* 0x000000cafbfa7210 */ /* 0x000fe20007fde0ff */
[----:B------:R-:W-:-:S04]  /*15c00*/  IMAD R251, R245, 0x2e, RZ ;  /* 0x0000002ef5fb7824 */ /* 0x000fc800078e02ff */
[----:B------:R-:W1:Y:S01]  /*15c10*/  LDC R245, c[0x0][0x3d8] ;  /* 0x0000f600fff57b82 */ /* 0x000e620000000800 */
[-C--:B------:R-:W-:Y:S01]  /*15c20*/  LEA.HI.X.SX32 R131, R247, R203.reuse, 0x1, P4 ;  /* 0x000000cbf7837211 */ /* 0x080fe200020f0eff */
[----:B------:R0:W-:Y:S01]  /*15c30*/  STL.64 [R1+0x600], R128 ;  /* 0x0006008001007387 */ /* 0x0001e20000100a00 */
[----:B------:R-:W-:-:S03]  /*15c40*/  LEA.HI.X.SX32 R251, R251, R203, 0x1, P6 ;  /* 0x000000cbfbfb7211 */ /* 0x000fc600030f0eff */
[----:B------:R-:W3:Y:S04]  /*15c50*/  LDL.LU.64 R122, [R1+0x11c8] ;  /* 0x0011c800017a7983 */ /* 0x000ee80000300a00 */
[----:B------:R0:W-:Y:S04]  /*15c60*/  STL.64 [R1+0x5e0], R130 ;  /* 0x0005e08201007387 */ /* 0x0001e80000100a00 */
[----:B------:R-:W3:Y:S01]  /*15c70*/  LDL.LU.64 R124, [R1+0x11c0] ;  /* 0x0011c000017c7983 */ /* 0x000ee20000300a00 */
[----:B0-----:R-:W-:-:S03]  /*15c80*/  IMAD R252, R252, 0x36, RZ ;  /* 0x00000036fcfc7824 */ /* 0x001fc600078e02ff */
[----:B------:R-:W-:Y:S04]  /*15c90*/  STL.64 [R1+0x5c0], R250 ;  /* 0x0005c0fa01007387 */ /* 0x000fe80000100a00 */
[----:B------:R-:W3:Y:S01]  /*15ca0*/  LDL.LU.64 R126, [R1+0x11b8] ;  /* 0x0011b800017e7983 */ /* 0x000ee20000300a00 */
[-C--:B------:R-:W-:Y:S01]  /*15cb0*/  LEA.HI.X.SX32 R249, R252, R203.reuse, 0x1, P5 ;  /* 0x000000cbfcf97211 */ /* 0x080fe200028f0eff */
[----:B-1----:R-:W-:Y:S01]  /*15cc0*/  IMAD R245, R245, 0x3e, RZ ;  /* 0x0000003ef5f57824 */ /* 0x002fe200078e02ff */
[----:B------:R-:W-:Y:S01]  /*15cd0*/  IADD3 R246, P4, PT, R246, R202, RZ ;  /* 0x000000caf6f67210 */ /* 0x000fe20007f9e0ff */
[----:B------:R-:W3:Y:S01]  /*15ce0*/  LDL.LU.64 R128, [R1+0x11b0] ;  /* 0x0011b00001807983 */ /* 0x000ee20000300a00 */
[----:B------:R-:W-:Y:S01]  /*15cf0*/  LOP3.LUT R0, R0, 0x7e, RZ, 0xc0, !PT ;  /* 0x0000007e00007812 */ /* 0x000fe200078ec0ff */
[----:B------:R-:W0:Y:S02]  /*15d00*/  LDC R252, c[0x0][0x3d8] ;  /* 0x0000f600fffc7b82 */ /* 0x000e240000000800 */
[----:B------:R-:W-:Y:S04]  /*15d10*/  STL.64 [R1+0x5a0], R248 ;  /* 0x0005a0f801007387 */ /* 0x000fe80000100a00 */
[----:B------:R-:W3:Y:S01]  /*15d20*/  @P1 LDG.E.U16 R240, desc[UR8][R130.64] ;  /* 0x0000000882f01981 */ /* 0x000ee2000c1e1500 */
[----:B------:R-:W-:-:S03]  /*15d30*/  LEA.HI.X.SX32 R247, R245, R203, 0x1, P4 ;  /* 0x000000cbf5f77211 */ /* 0x000fc600020f0eff */
[----:B------:R-:W3:Y:S01]  /*15d40*/  LDL.LU.64 R130, [R1+0x11a8] ;  /* 0x0011a80001827983 */ /* 0x000ee20000300a00 */
[----:B------:R-:W-:-:S05]  /*15d50*/  LOP3.LUT R245, R197, 0x30, RZ, 0x3c, !PT ;  /* 0x00000030c5f57812 */ /* 0x000fca00078e3cff */
[----:B------:R-:W-:Y:S04]  /*15d60*/  STS.U16 [R245+UR4+0x10580], R142 ;  /* 0x0105808ef5007988 */ /* 0x000fe80008000404 */
[----:B------:R-:W-:Y:S04]  /*15d70*/  STS.U16 [R245+UR4+0x10980], R141 ;  /* 0x0109808df5007988 */ /* 0x000fe80008000404 */
[----:B------:R-:W-:Y:S04]  /*15d80*/  STS.U16 [R245+UR4+0x10d80], R140 ;  /* 0x010d808cf5007988 */ /* 0x000fe80008000404 */
[----:B----4-:R1:W-:Y:S04]  /*15d90*/  STS.U16 [R245+UR4+0x11180], R139 ;  /* 0x0111808bf5007988 */ /* 0x0103e80008000404 */
[----:B------:R-:W-:Y:S04]  /*15da0*/  STS.U16 [R245+UR4+0x11580], R138 ;  /* 0x0115808af5007988 */ /* 0x000fe80008000404 */
[----:B------:R-:W-:Y:S01]  /*15db0*/  STS.U16 [R245+UR4+0x11980], R137 ;  /* 0x01198089f5007988 */ /* 0x000fe20008000404 */
[----:B-1----:R-:W1:Y:S03]  /*15dc0*/  LDC R139, c[0x0][0x3a8] ;  /* 0x0000ea00ff8b7b82 */ /* 0x002e660000000800 */
[----:B------:R-:W-:Y:S04]  /*15dd0*/  STS.U16 [R245+UR4+0x11d80], R136 ;  /* 0x011d8088f5007988 */ /* 0x000fe80008000404 */
[----:B------:R-:W-:Y:S04]  /*15de0*/  STS.U16 [R245+UR4+0x12180], R135 ;  /* 0x01218087f5007988 */ /* 0x000fe80008000404 */
[----:B------:R-:W-:Y:S04]  /*15df0*/  STS.U16 [R245+UR4+0x12580], R134 ;  /* 0x01258086f5007988 */ /* 0x000fe80008000404 */
[----:B------:R-:W-:Y:S04]  /*15e00*/  STS.U16 [R245+UR4+0x12980], R133 ;  /* 0x01298085f5007988 */ /* 0x000fe80008000404 */
[----:B------:R4:W-:Y:S02]  /*15e10*/  STS.U16 [R245+UR4+0x12d80], R132 ;  /* 0x012d8084f5007988 */ /* 0x0009e40008000404 */
[----:B----4-:R-:W4:Y:S02]  /*15e20*/  LDC R132, c[0x0][0x3a8] ;  /* 0x0000ea00ff847b82 */ /* 0x010f240000000800 */
[-C--:B----4-:R-:W-:Y:S01]  /*15e30*/  FMUL R136, R4, R132.reuse ;  /* 0x0000008404887220 */ /* 0x090fe20000400000 */
[-C--:B------:R-:W-:Y:S01]  /*15e40*/  FMUL R134, R5, R132.reuse ;  /* 0x0000008405867220 */ /* 0x080fe20000400000 */
[-C--:B------:R-:W-:Y:S01]  /*15e50*/  FMUL R133, R6, R132.reuse ;  /* 0x0000008406857220 */ /* 0x080fe20000400000 */
[-C--:B------:R-:W-:Y:S01]  /*15e60*/  FMUL R138, R7, R132.reuse ;  /* 0x00000084078a7220 */ /* 0x080fe20000400000 */
[----:B------:R-:W-:-:S03]  /*15e70*/  FMUL R137, R8, R132 ;  /* 0x0000008408897220 */ /* 0x000fc60000400000 */
[----:B------:R-:W-:Y:S01]  /*15e80*/  FMNMX3 R133, R136, R134, R133, !PT ;  /* 0x0000008688857276 */ /* 0x000fe20007800085 */
[-C--:B--2---:R-:W-:Y:S01]  /*15e90*/  FMUL R136, R10, R132.reuse ;  /* 0x000000840a887220 */ /* 0x084fe20000400000 */
[----:B------:R-:W-:Y:S02]  /*15ea0*/  FMUL R134, R9, R132 ;  /* 0x0000008409867220 */ /* 0x000fe40000400000 */
[----:B------:R-:W-:Y:S01]  /*15eb0*/  FMNMX3 R133, R133, R138, R137, !PT ;  /* 0x0000008a85857276 */ /* 0x000fe20007800089 */
[-C--:B------:R-:W-:Y:S01]  /*15ec0*/  FMUL R138, R11, R132.reuse ;  /* 0x000000840b8a7220 */ /* 0x080fe20000400000 */
[----:B------:R-:W-:Y:S02]  /*15ed0*/  FMUL R137, R12, R132 ;  /* 0x000000840c897220 */ /* 0x000fe40000400000 */
[----:B------:R-:W-:Y:S01]  /*15ee0*/  FMNMX3 R133, R133, R134, R136, !PT ;  /* 0x0000008685857276 */ /* 0x000fe20007800088 */
[-C--:B------:R-:W-:Y:S01]  /*15ef0*/  FMUL R136, R13, R132.reuse ;  /* 0x000000840d887220 */ /* 0x080fe20000400000 */
[----:B------:R-:W-:-:S02]  /*15f00*/  FMUL R134, R14, R132 ;  /* 0x000000840e867220 */ /* 0x000fc40000400000 */
[----:B------:R-:W-:Y:S01]  /*15f10*/  FMNMX3 R133, R133, R138, R137, !PT ;  /* 0x0000008a85857276 */ /* 0x000fe20007800089 */
[----:B------:R-:W-:Y:S01]  /*15f20*/  FMUL R137, R15, R132 ;  /* 0x000000840f897220 */ /* 0x000fe20000400000 */
[----:B-1----:R-:W-:Y:S02]  /*15f30*/  FMUL R138, R16, R139 ;  /* 0x0000008b108a7220 */ /* 0x002fe40000400000 */
[----:B------:R-:W-:Y:S01]  /*15f40*/  FMNMX3 R133, R133, R136, R134, !PT ;  /* 0x0000008885857276 */ /* 0x000fe20007800086 */
[-C--:B------:R-:W-:Y:S01]  /*15f50*/  FMUL R136, R17, R132.reuse ;  /* 0x0000008411887220 */ /* 0x080fe20000400000 */
[-C--:B------:R-:W-:Y:S02]  /*15f60*/  FMUL R134, R18, R132.reuse ;  /* 0x0000008412867220 */ /* 0x080fe40000400000 */
[----:B------:R-:W-:Y:S01]  /*15f70*/  FMNMX3 R133, R133, R137, R138, !PT ;  /* 0x0000008985857276 */ /* 0x000fe2000780008a */
[-C--:B------:R-:W-:Y:S01]  /*15f80*/  FMUL R138, R19, R132.reuse ;  /* 0x00000084138a7220 */ /* 0x080fe20000400000 */
[----:B------:R-:W-:-:S02]  /*15f90*/  FMUL R137, R20, R132 ;  /* 0x0000008414897220 */ /* 0x000fc40000400000 */
[----:B------:R-:W-:Y:S01]  /*15fa0*/  FMNMX3 R133, R133, R136, R134, !PT ;  /* 0x0000008885857276 */ /* 0x000fe20007800086 */
[-C--:B------:R-:W-:Y:S01]  /*15fb0*/  FMUL R136, R21, R132.reuse ;  /* 0x0000008415887220 */ /* 0x080fe20000400000 */
        /* <DEDUP_REMOVED lines=48> */
[----:B------:R-:W-:Y:S01]  /*162c0*/  FMUL R134, R54, R132 ;  /* 0x0000008436867220 */ /* 0x000fe20000400000 */
[----:B------:R-:W-:Y:S01]  /*162d0*/  STS.U16 [R245+UR4+0x13180], R195 ;  /* 0x013180c3f5007988 */ /* 0x000fe20008000404 */
[----:B------:R-:W-:Y:S01]  /*162e0*/  FMNMX3 R133, R133, R138, R137, !PT ;  /* 0x0000008a85857276 */ /* 0x000fe20007800089 */
[-C--:B------:R-:W-:Y:S02]  /*162f0*/  FMUL R138, R55, R132.reuse ;  /* 0x00000084378a7220 */ /* 0x080fe40000400000 */
[----:B------:R-:W-:Y:S01]  /*16300*/  STS.U16 [R245+UR4+0x13580], R192 ;  /* 0x013580c0f5007988 */ /* 0x000fe20008000404 */
[----:B------:R-:W-:Y:S01]  /*16310*/  FMUL R137, R56, R132 ;  /* 0x0000008438897220 */ /* 0x000fe20000400000 */
[----:B------:R-:W-:-:S02]  /*16320*/  FMNMX3 R133, R133, R136, R134, !PT ;  /* 0x0000008885857276 */ /* 0x000fc40007800086 */
[----:B------:R1:W-:Y:S04]  /*16330*/  STS.U16 [R245+UR4+0x13980], R189 ;  /* 0x013980bdf5007988 */ /* 0x0003e80008000404 */
[----:B------:R-:W-:Y:S01]  /*16340*/  STS.U16 [R245+UR4+0x13d80], R186 ;  /* 0x013d80baf5007988 */ /* 0x000fe20008000404 */
[----:B------:R-:W-:-:S03]  /*16350*/  FMUL R136, R57, R132 ;  /* 0x0000008439887220 */ /* 0x000fc60000400000 */
[----:B------:R2:W-:Y:S01]  /*16360*/  STS.U16 [R245+UR4+0x14180], R183 ;  /* 0x014180b7f5007988 */ /* 0x0005e20008000404 */
[----:B------:R-:W-:Y:S01]  /*16370*/  FMUL R134, R58, R132 ;  /* 0x000000843a867220 */ /* 0x000fe20000400000 */
[----:B------:R-:W-:Y:S02]  /*16380*/  FMNMX3 R133, R133, R138, R137, !PT ;  /* 0x0000008a85857276 */ /* 0x000fe40007800089 */
[----:B------:R-:W-:Y:S01]  /*16390*/  LEA R0, R239, R0, 0x9 ;  /* 0x00000000ef007211 */ /* 0x000fe200078e48ff */
[----:B------:R4:W-:Y:S01]  /*163a0*/  STS.U16 [R245+UR4+0x14580], R180 ;  /* 0x014580b4f5007988 */ /* 0x0009e20008000404 */
[----:B------:R-:W-:Y:S01]  /*163b0*/  PRMT R237, RZ, 0x7610, R237 ;  /* 0x00007610ffed7816 */ /* 0x000fe200000000ed */
[----:B------:R-:W-:Y:S01]  /*163c0*/  FMUL R139, R61, R132 ;  /* 0x000000843d8b7220 */ /* 0x000fe20000400000 */
[----:B------:R-:W-:Y:S01]  /*163d0*/  PRMT R238, RZ, 0x7610, R238 ;  /* 0x00007610ffee7816 */ /* 0x000fe200000000ee */
[----:B------:R0:W-:Y:S01]  /*163e0*/  STS.U16 [R245+UR4+0x14980], R177 ;  /* 0x014980b1f5007988 */ /* 0x0001e20008000404 */
[----:B-1----:R-:W1:Y:S03]  /*163f0*/  LDC R189, c[0x0][0x3d8] ;  /* 0x0000f600ffbd7b82 */ /* 0x002e660000000800 */
[----:B------:R-:W-:Y:S04]  /*16400*/  STS.U16 [R245+UR4+0x14d80], R174 ;  /* 0x014d80aef5007988 */ /* 0x000fe80008000404 */
[----:B------:R-:W-:Y:S01]  /*16410*/  STS.U16 [R245+UR4+0x15180], R171 ;  /* 0x015180abf5007988 */ /* 0x000fe20008000404 */
[----:B------:R-:W-:Y:S01]  /*16420*/  FMNMX3 R133, R133, R136, R134, !PT ;  /* 0x0000008885857276 */ /* 0x000fe20007800086 */
[-C--:B------:R-:W-:Y:S01]  /*16430*/  FMUL R137, R59, R132.reuse ;  /* 0x000000843b897220 */ /* 0x080fe20000400000 */
[----:B------:R-:W-:Y:S01]  /*16440*/  PRMT R239, RZ, 0x7610, R239 ;  /* 0x00007610ffef7816 */ /* 0x000fe200000000ef */
[----:B------:R-:W-:Y:S01]  /*16450*/  STS.U16 [R245+UR4+0x15580], R168 ;  /* 0x015580a8f5007988 */ /* 0x000fe20008000404 */
[-C--:B------:R-:W-:Y:S01]  /*16460*/  FMUL R136, R60, R132.reuse ;  /* 0x000000843c887220 */ /* 0x080fe20000400000 */
[----:B------:R-:W-:Y:S01]  /*16470*/  LOP3.LUT R135, R0, 0x40, RZ, 0x3c, !PT ;  /* 0x0000004000877812 */ /* 0x000fe200078e3cff */
[-C--:B------:R-:W-:Y:S01]  /*16480*/  FMUL R138, R62, R132.reuse ;  /* 0x000000843e8a7220 */ /* 0x080fe20000400000 */
[----:B------:R-:W-:Y:S01]  /*16490*/  STS.U16 [R245+UR4+0x15980], R165 ;  /* 0x015980a5f5007988 */ /* 0x000fe20008000404 */
[----:B--2---:R-:W2:Y:S03]  /*164a0*/  LDC R183, c[0x0][0x3d8] ;  /* 0x0000f600ffb77b82 */ /* 0x004ea60000000800 */
[----:B------:R-:W-:Y:S04]  /*164b0*/  STS.U16 [R245+UR4+0x15d80], R162 ;  /* 0x015d80a2f5007988 */ /* 0x000fe80008000404 */
[----:B------:R-:W-:Y:S01]  /*164c0*/  STS.U16 [R245+UR4+0x16180], R159 ;  /* 0x0161809ff5007988 */ /* 0x000fe20008000404 */
[----:B------:R-:W0:Y:S03]  /*164d0*/  LDC R186, c[0x0][0x3d8] ;  /* 0x0000f600ffba7b82 */ /* 0x000e260000000800 */
[----:B------:R-:W-:Y:S04]  /*164e0*/  STS.U16 [R245+UR4+0x16580], R156 ;  /* 0x0165809cf5007988 */ /* 0x000fe80008000404 */
[----:B------:R-:W-:Y:S01]  /*164f0*/  STS.U16 [R245+UR4+0x16980], R154 ;  /* 0x0169809af5007988 */ /* 0x000fe20008000404 */
[----:B------:R-:W-:Y:S01]  /*16500*/  FMNMX3 R133, R133, R137, R136, !PT ;  /* 0x0000008985857276 */ /* 0x000fe20007800088 */
[----:B----4-:R-:W4:Y:S02]  /*16510*/  LDC R180, c[0x0][0x3d8] ;  /* 0x0000f600ffb47b82 */ /* 0x010f240000000800 */
[----:B------:R-:W-:Y:S04]  /*16520*/  STS.U16 [R245+UR4+0x16d80], R152 ;  /* 0x016d8098f5007988 */ /* 0x000fe80008000404 */
[----:B------:R-:W-:Y:S04]  /*16530*/  STS.U16 [R245+UR4+0x17180], R150 ;  /* 0x01718096f5007988 */ /* 0x000fe80008000404 */
[----:B------:R-:W-:Y:S01]  /*16540*/  STS.U16 [R245+UR4+0x17580], R148 ;  /* 0x01758094f5007988 */ /* 0x000fe20008000404 */
[----:B------:R-:W-:-:S03]  /*16550*/  FMUL R136, R63, R132 ;  /* 0x000000843f887220 */ /* 0x000fc60000400000 */
[----:B------:R-:W-:Y:S01]  /*16560*/  STS.U16 [R245+UR4+0x17980], R146 ;  /* 0x01798092f5007988 */ /* 0x000fe20008000404 */
[----:B------:R-:W-:-:S03]  /*16570*/  FMNMX3 R133, R133, R139, R138, !PT ;  /* 0x0000008b85857276 */ /* 0x000fc6000780008a */
[----:B------:R-:W-:Y:S04]  /*16580*/  STS.U16 [R245+UR4+0x17d80], R144 ;  /* 0x017d8090f5007988 */ /* 0x000fe80008000404 */
[----:B------:R-:W4:Y:S04]  /*16590*/  @P1 LDG.E.U16 R239, desc[UR8][R250.64] ;  /* 0x00000008faef1981 */ /* 0x000f28000c1e1500 */
[----:B------:R0:W-:Y:S04]  /*165a0*/  STS.U16 [R135+UR4+0x10200], R229 ;  /* 0x010200e587007988 */ /* 0x0001e80008000404 */
[----:B------:R0:W4:Y:S01]  /*165b0*/  @P1 LDG.E.U16 R237, desc[UR8][R246.64] ;  /* 0x00000008f6ed1981 */ /* 0x000122000c1e1500 */
[-C--:B------:R-:W-:Y:S01]  /*165c0*/  FMUL R138, R65, R132.reuse ;  /* 0x00000084418a7220 */ /* 0x080fe20000400000 */
[----:B------:R-:W-:-:S02]  /*165d0*/  FMUL R137, R66, R132 ;  /* 0x0000008442897220 */ /* 0x000fc40000400000 */
[----:B------:R1:W4:Y:S01]  /*165e0*/  @P1 LDG.E.U16 R238, desc[UR8][R248.64] ;  /* 0x00000008f8ee1981 */ /* 0x000322000c1e1500 */
[----:B------:R-:W-:-:S03]  /*165f0*/  LOP3.LUT R134, R0, 0x50, RZ, 0x3c, !PT ;  /* 0x0000005000867812 */ /* 0x000fc600078e3cff */
[----:B------:R1:W-:Y:S01]  /*16600*/  STL.64 [R1+0x580], R246 ;  /* 0x000580f601007387 */ /* 0x0003e20000100a00 */
[----:B--2---:R-:W-:Y:S01]  /*16610*/  LEA R183, R183, -R183, 0x4 ;  /* 0x800000b7b7b77211 */ /* 0x004fe200078e20ff */
[----:B0-----:R-:W-:Y:S01]  /*16620*/  IMAD R186, R186, 0x27, RZ ;  /* 0x00000027baba7824 */ /* 0x001fe200078e02ff */
[----:B------:R-:W-:Y:S01]  /*16630*/  LOP3.LUT R177, R0, 0x60, RZ, 0x3c, !PT ;  /* 0x0000006000b17812 */ /* 0x000fe200078e3cff */
[----:B------:R-:W-:Y:S01]  /*16640*/  STS.U16 [R135+UR4+0x10600], R227 ;  /* 0x010600e387007988 */ /* 0x000fe20008000404 */
[----:B------:R-:W0:Y:S03]  /*16650*/  LDC R229, c[0x0][0x3d8] ;  /* 0x0000f600ffe57b82 */ /* 0x000e260000000800 */
[----:B------:R2:W-:Y:S04]  /*16660*/  STS.U16 [R135+UR4+0x10a00], R225 ;  /* 0x010a00e187007988 */ /* 0x0005e80008000404 */
[----:B------:R-:W-:Y:S01]  /*16670*/  STS.U16 [R135+UR4+0x10e00], R223 ;  /* 0x010e00df87007988 */ /* 0x000fe20008000404 */
[----:B-1----:R-:W1:Y:S03]  /*16680*/  LDC R247, c[0x0][0x3d8] ;  /* 0x0000f600fff77b82 */ /* 0x002e660000000800 */
[----:B------:R-:W-:Y:S04]  /*16690*/  STS.U16 [R135+UR4+0x11200], R221 ;  /* 0x011200dd87007988 */ /* 0x000fe80008000404 */
[----:B------:R-:W-:Y:S01]  /*166a0*/  STS.U16 [R135+UR4+0x11600], R219 ;  /* 0x011600db87007988 */ /* 0x000fe20008000404 */
[----:B--2---:R-:W2:Y:S03]  /*166b0*/  LDC R225, c[0x0][0x3d8] ;  /* 0x0000f600ffe17b82 */ /* 0x004ea60000000800 */
[----:B------:R-:W-:Y:S04]  /*166c0*/  STS.U16 [R135+UR4+0x11a00], R217 ;  /* 0x011a00d987007988 */ /* 0x000fe80008000404 */
[----:B------:R-:W-:Y:S01]  /*166d0*/  STS.U16 [R135+UR4+0x11e00], R215 ;  /* 0x011e00d787007988 */ /* 0x000fe20008000404 */
[----:B------:R-:W0:Y:S03]  /*166e0*/  LDC R227, c[0x0][0x3d8] ;  /* 0x0000f600ffe37b82 */ /* 0x000e260000000800 */
        /* <DEDUP_REMOVED lines=10> */
[----:B------:R1:W-:Y:S01]  /*16790*/  STS.U16 [R135+UR4+0x13e00], R185 ;  /* 0x013e00b987007988 */ /* 0x0003e20008000404 */
[----:B------:R-:W-:Y:S01]  /*167a0*/  IMAD R252, R252, 0x14c, RZ ;  /* 0x0000014cfcfc7824 */ /* 0x000fe200078e02ff */
[----:B------:R-:W0:Y:S02]  /*167b0*/  LDC R245, c[0x0][0x3d8] ;  /* 0x0000f600fff57b82 */ /* 0x000e240000000800 */
[----:B------:R2:W-:Y:S04]  /*167c0*/  STS.U16 [R135+UR4+0x14200], R182 ;  /* 0x014200b687007988 */ /* 0x0005e80008000404 */
[----:B------:R2:W-:Y:S02]  /*167d0*/  STS.U16 [R135+UR4+0x14600], R179 ;  /* 0x014600b387007988 */ /* 0x0005e40008000404 */
[----:B-1----:R-:W1:Y:S02]  /*167e0*/  LDC R185, c[0x0][0x3d8] ;  /* 0x0000f600ffb97b82 */ /* 0x002e640000000800 */
[----:B------:R-:W-:Y:S04]  /*167f0*/  STS.U16 [R135+UR4+0x14a00], R176 ;  /* 0x014a00b087007988 */ /* 0x000fe80008000404 */
[----:B------:R-:W-:Y:S02]  /*16800*/  STS.U16 [R135+UR4+0x14e00], R173 ;  /* 0x014e00ad87007988 */ /* 0x000fe40008000404 */
[----:B--2---:R-:W2:Y:S02]  /*16810*/  LDC R182, c[0x0][0x3d8] ;  /* 0x0000f600ffb67b82 */ /* 0x004ea40000000800 */
[----:B------:R-:W-:Y:S04]  /*16820*/  STS.U16 [R135+UR4+0x15200], R170 ;  /* 0x015200aa87007988 */ /* 0x000fe80008000404 */
[----:B------:R-:W-:Y:S02]  /*16830*/  STS.U16 [R135+UR4+0x15600], R167 ;  /* 0x015600a787007988 */ /* 0x000fe40008000404 */
[----:B------:R-:W0:Y:S02]  /*16840*/  LDC R179, c[0x0][0x3d8] ;  /* 0x0000f600ffb37b82 */ /* 0x000e240000000800 */
[----:B------:R-:W-:Y:S04]  /*16850*/  STS.U16 [R135+UR4+0x15a00], R164 ;  /* 0x015a00a487007988 */ /* 0x000fe80008000404 */
[----:B------:R-:W-:Y:S02]  /*16860*/  STS.U16 [R135+UR4+0x15e00], R161 ;  /* 0x015e00a187007988 */ /* 0x000fe40008000404 */
[----:B------:R-:W0:Y:S02]  /*16870*/  LDC R250, c[0x0][0x3d8] ;  /* 0x0000f600fffa7b82 */ /* 0x000e240000000800 */
[----:B------:R-:W-:Y:S04]  /*16880*/  STS.U16 [R135+UR4+0x16200], R158 ;  /* 0x0162009e87007988 */ /* 0x000fe80008000404 */
[----:B------:R-:W-:Y:S02]  /*16890*/  STS.U16 [R135+UR4+0x16600], R155 ;  /* 0x0166009b87007988 */ /* 0x000fe40008000404 */
[----:B------:R-:W0:Y:S02]  /*168a0*/  LDC R249, c[0x0][0x3d8] ;  /* 0x0000f600fff97b82 */ /* 0x000e240000000800 */
[----:B------:R-:W-:Y:S04]  /*168b0*/  STS.U16 [R135+UR4+0x16a00], R153 ;  /* 0x016a009987007988 */ /* 0x000fe80008000404 */
[----:B------:R-:W-:Y:S04]  /*168c0*/  STS.U16 [R135+UR4+0x16e00], R151 ;  /* 0x016e009787007988 */ /* 0x000fe80008000404 */
[----:B------:R-:W-:Y:S04]  /*168d0*/  STS.U16 [R135+UR4+0x17200], R149 ;  /* 0x0172009587007988 */ /* 0x000fe80008000404 */
[----:B------:R-:W-:Y:S04]  /*168e0*/  STS.U16 [R135+UR4+0x17600], R147 ;  /* 0x0176009387007988 */ /* 0x000fe80008000404 */
[----:B------:R-:W-:Y:S04]  /*168f0*/  STS.U16 [R135+UR4+0x17a00], R145 ;  /* 0x017a009187007988 */ /* 0x000fe80008000404 */
[----:B------:R1:W-:Y:S04]  /*16900*/  STS.U16 [R135+UR4+0x17e00], R143 ;  /* 0x017e008f87007988 */ /* 0x0003e80008000404 */
[----:B------:R-:W-:Y:S01]  /*16910*/  STL.64 [R1+0x1180], R62 ;  /* 0x0011803e01007387 */ /* 0x000fe20000100a00 */
[----:B------:R-:W-:Y:S01]  /*16920*/  IMAD R225, R225, 0x9e, RZ ;  /* 0x0000009ee1e17824 */ /* 0x000fe200078e02ff */
[----:B------:R-:W0:Y:S01]  /*16930*/  LDC R188, c[0x0][0x3d8] ;  /* 0x0000f600ffbc7b82 */ /* 0x000e220000000800 */
[----:B-1----:R-:W-:-:S05]  /*16940*/  FMUL R135, R64, R132 ;  /* 0x0000008440877220 */ /* 0x002fca0000400000 */
[----:B------:R-:W-:Y:S01]  /*16950*/  FMNMX3 R133, R133, R136, R135, !PT ;  /* 0x0000008885857276 */ /* 0x000fe20007800087 */
[-C--:B------:R-:W-:Y:S01]  /*16960*/  FMUL R136, R67, R132.reuse ;  /* 0x0000008443887220 */ /* 0x080fe20000400000 */
[----:B------:R-:W-:Y:S01]  /*16970*/  FMUL R135, R68, R132 ;  /* 0x0000008444877220 */ /* 0x000fe20000400000 */
[----:B------:R1:W-:Y:S01]  /*16980*/  STS.U16 [R134+UR4+0x12e80], R196 ;  /* 0x012e80c486007988 */ /* 0x0003e20008000404 */
[----:B------:R-:W-:Y:S01]  /*16990*/  FMNMX3 R133, R133, R138, R137, !PT ;  /* 0x0000008a85857276 */ /* 0x000fe20007800089 */
[-C--:B------:R-:W-:Y:S01]  /*169a0*/  FMUL R138, R69, R132.reuse ;  /* 0x00000084458a7220 */ /* 0x080fe20000400000 */
[----:B------:R-:W-:Y:S01]  /*169b0*/  FMUL R137, R70, R132 ;  /* 0x0000008446897220 */ /* 0x000fe20000400000 */
[----:B------:R-:W-:Y:S01]  /*169c0*/  STS.U16 [R134+UR4+0x10280], R228 ;  /* 0x010280e486007988 */ /* 0x000fe20008000404 */
        /* <DEDUP_REMOVED lines=32> */
[----:B-1----:R-:W-:Y:S01]  /*16bd0*/  FMNMX3 R196, R133, R136, R135, !PT ;  /* 0x0000008885c47276 */ /* 0x002fe20007800087 */
[-C--:B------:R-:W-:Y:S01]  /*16be0*/  FMUL R135, R87, R132.reuse ;  /* 0x0000008457877220 */ /* 0x080fe20000400000 */
[----:B------:R-:W-:Y:S01]  /*16bf0*/  FMUL R133, R88, R132 ;  /* 0x0000008458857220 */ /* 0x000fe20000400000 */
[----:B------:R-:W-:Y:S01]  /*16c00*/  STS.U16 [R134+UR4+0x12680], R210 ;  /* 0x012680d286007988 */ /* 0x000fe20008000404 */
[----:B------:R-:W-:Y:S01]  /*16c10*/  FMNMX3 R196, R196, R138, R137, !PT ;  /* 0x0000008ac4c47276 */ /* 0x000fe20007800089 */
[-C--:B------:R-:W-:Y:S01]  /*16c20*/  FMUL R137, R89, R132.reuse ;  /* 0x0000008459897220 */ /* 0x080fe20000400000 */
[-C--:B------:R-:W-:Y:S01]  /*16c30*/  FMUL R136, R90, R132.reuse ;  /* 0x000000845a887220 */ /* 0x080fe20000400000 */
        /* <DEDUP_REMOVED lines=16> */
[----:B------:R1:W-:Y:S01]  /*16d40*/  STS.U16 [R134+UR4+0x13e80], R184 ;  /* 0x013e80b886007988 */ /* 0x0003e20008000404 */
[----:B------:R-:W-:Y:S01]  /*16d50*/  FMNMX3 R196, R196, R135, R133, !PT ;  /* 0x00000087c4c47276 */ /* 0x000fe20007800085 */
[-C--:B------:R-:W-:Y:S01]  /*16d60*/  FMUL R135, R99, R132.reuse ;  /* 0x0000008463877220 */ /* 0x080fe20000400000 */
[-C--:B------:R-:W-:Y:S01]  /*16d70*/  FMUL R133, R100, R132.reuse ;  /* 0x0000008464857220 */ /* 0x080fe20000400000 */
[-C--:B---3--:R-:W-:Y:S01]  /*16d80*/  FMUL R138, R109, R132.reuse ;  /* 0x000000846d8a7220 */ /* 0x088fe20000400000 */
        /* <DEDUP_REMOVED lines=18> */
[----:B------:R-:W0:Y:S02]  /*16eb0*/  LDC R63, c[0x0][0x3d8] ;  /* 0x0000f600ff3f7b82 */ /* 0x000e240000000800 */
[----:B------:R-:W-:Y:S01]  /*16ec0*/  FMNMX3 R196, R196, R135, R133, !PT ;  /* 0x00000087c4c47276 */ /* 0x000fe20007800085 */
[-C--:B------:R-:W-:Y:S01]  /*16ed0*/  FMUL R136, R111, R132.reuse ;  /* 0x000000846f887220 */ /* 0x080fe20000400000 */
[----:B------:R-:W-:-:S02]  /*16ee0*/  FMUL R135, R112, R132 ;  /* 0x0000008470877220 */ /* 0x000fc40000400000 */
[----:B------:R-:W-:Y:S02]  /*16ef0*/  FMNMX3 R196, R196, R138, R137, !PT ;  /* 0x0000008ac4c47276 */ /* 0x000fe40007800089 */
[----:B------:R-:W0:Y:S01]  /*16f00*/  LDC R133, c[0x0][0x3a8] ;  /* 0x0000ea00ff857b82 */ /* 0x000e220000000800 */
[-C--:B------:R-:W-:Y:S01]  /*16f10*/  FMUL R138, R113, R132.reuse ;  /* 0x00000084718a7220 */ /* 0x080fe20000400000 */
[----:B------:R-:W-:Y:S01]  /*16f20*/  FMUL R137, R114, R132 ;  /* 0x0000008472897220 */ /* 0x000fe20000400000 */
        /* <DEDUP_REMOVED lines=12> */
[----:B------:R-:W2:Y:S03]  /*16ff0*/  LDC R62, c[0x0][0x3d8] ;  /* 0x0000f600ff3e7b82 */ /* 0x000ea60000000800 */
[----:B------:R-:W-:Y:S01]  /*17000*/  FMNMX3 R196, R196, R136, R135, !PT ;  /* 0x00000088c4c47276 */ /* 0x000fe20007800087 */
[-C--:B------:R-:W-:Y:S01]  /*17010*/  FMUL R136, R122, R132.reuse ;  /* 0x000000847a887220 */ /* 0x080fe20000400000 */
[----:B------:R-:W-:Y:S01]  /*17020*/  FMUL R135, R121, R132 ;  /* 0x0000008479877220 */ /* 0x000fe20000400000 */
[----:B------:R-:W-:Y:S01]  /*17030*/  STS.U16 [R134+UR4+0x15a80], R163 ;  /* 0x015a80a386007988 */ /* 0x000fe20008000404 */
[----:B0-----:R-:W-:Y:S01]  /*17040*/  FMUL R132, R123, R133 ;  /* 0x000000857b847220 */ /* 0x001fe20000400000 */
[----:B-1----:R-:W0:Y:S02]  /*17050*/  LDC R184, c[0x0][0x3d8] ;  /* 0x0000f600ffb87b82 */ /* 0x002e240000000800 */
[----:B------:R-:W-:Y:S01]  /*17060*/  STS.U16 [R134+UR4+0x15e80], R160 ;  /* 0x015e80a086007988 */ /* 0x000fe20008000404 */
[----:B------:R-:W-:-:S03]  /*17070*/  FMNMX3 R196, R196, R135, R136, !PT ;  /* 0x00000087c4c47276 */ /* 0x000fc60007800088 */
        /* <DEDUP_REMOVED lines=8> */
[-C--:B------:R-:W-:Y:S01]  /*17100*/  FMUL R136, R125, R133.reuse ;  /* 0x000000857d887220 */ /* 0x080fe20000400000 */
[-C--:B------:R-:W-:Y:S01]  /*17110*/  FMUL R135, R126, R133.reuse ;  /* 0x000000857e877220 */ /* 0x080fe20000400000 */
[----:B---3--:R-:W3:Y:S01]  /*17120*/  LDC R178, c[0x0][0x3d8] ;  /* 0x0000f600ffb27b82 */ /* 0x008ee20000000800 */
[----:B-1----:R-:W-:Y:S01]  /*17130*/  FMUL R134, R124, R133 ;  /* 0x000000857c867220 */ /* 0x002fe20000400000 */
[----:B------:R1:W-:Y:S01]  /*17140*/  STL.64 [R1+0x1150], R64 ;  /* 0x0011504001007387 */ /* 0x0003e20000100a00 */
[----:B--2---:R-:W-:-:S05]  /*17150*/  LEA R182, R182, -R182, 0x3 ;  /* 0x800000b6b6b67211 */ /* 0x004fca00078e18ff */
[----:B------:R-:W2:Y:S01]  /*17160*/  LDC R232, c[0x0][0x3d8] ;  /* 0x0000f600ffe87b82 */ /* 0x000ea20000000800 */
[----:B------:R-:W-:Y:S01]  /*17170*/  FMNMX3 R196, R196, R132, R134, !PT ;  /* 0x00000084c4c47276 */ /* 0x000fe20007800086 */
[-C--:B------:R-:W-:Y:S01]  /*17180*/  FMUL R134, R127, R133.reuse ;  /* 0x000000857f867220 */ /* 0x080fe20000400000 */
[-C--:B------:R-:W-:Y:S02]  /*17190*/  FMUL R132, R128, R133.reuse ;  /* 0x0000008580847220 */ /* 0x080fe40000400000 */
[----:B------:R-:W-:Y:S01]  /*171a0*/  FMNMX3 R196, R196, R136, R135, !PT ;  /* 0x00000088c4c47276 */ /* 0x000fe20007800087 */
[-C--:B------:R-:W-:Y:S01]  /*171b0*/  FMUL R136, R129, R133.reuse ;  /* 0x0000008581887220 */ /* 0x080fe20000400000 */
[-C--:B------:R-:W-:Y:S01]  /*171c0*/  FMUL R135, R130, R133.reuse ;  /* 0x0000008582877220 */ /* 0x080fe20000400000 */
[----:B0-----:R-:W-:Y:S01]  /*171d0*/  IMAD R184, R184, 0x17, RZ ;  /* 0x00000017b8b87824 */ /* 0x001fe200078e02ff */
[----:B------:R-:W-:Y:S01]  /*171e0*/  FMNMX3 R196, R196, R134, R132, !PT ;  /* 0x00000086c4c47276 */ /* 0x000fe20007800084 */
[----:B------:R-:W-:Y:S01]  /*171f0*/  FMUL R132, R131, R133 ;  /* 0x0000008583847220 */ /* 0x000fe20000400000 */
[----:B-1----:R-:W0:Y:S02]  /*17200*/  LDC R64, c[0x0][0x3d8] ;  /* 0x0000f600ff407b82 */ /* 0x002e240000000800 */
[----:B------:R-:W-:-:S04]  /*17210*/  FMNMX3 R196, R196, R136, R135, !PT ;  /* 0x00000088c4c47276 */ /* 0x000fc80007800087 */
[----:B------:R-:W-:Y:S02]  /*17220*/  FMNMX3 R196, R196, -INF , R132, !PT ;  /* 0xff800000c4c47876 */ /* 0x000fe40007800084 */
[----:B------:R-:W1:Y:S03]  /*17230*/  LDC R65, c[0x0][0x3d8] ;  /* 0x0000f600ff417b82 */ /* 0x000e660000000800 */
[-CC-:B------:R-:W-:Y:S01]  /*17240*/  FFMA R17, R17, R133.reuse, -R196.reuse ;  /* 0x0000008511117223 */ /* 0x180fe200000008c4 */
[----:B------:R-:W-:-:S03]  /*17250*/  FFMA R31, R31, R133, -R196 ;  /* 0x000000851f1f7223 */ /* 0x000fc600000008c4 */
[----:B------:R-:W-:Y:S01]  /*17260*/  FMUL R17, R17, 1.4426950216293334961 ;  /* 0x3fb8aa3b11117820 */ /* 0x000fe20000400000 */
[----:B------:R-:W-:Y:S01]  /*17270*/  FMUL R31, R31, 1.4426950216293334961 ;  /* 0x3fb8aa3b1f1f7820 */ /* 0x000fe20000400000 */
[----:B------:R-:W-:Y:S01]  /*17280*/  STL.64 [R1+0x1130], R66 ;  /* 0x0011304201007387 */ /* 0x000fe20000100a00 */
[----:B------:R-:W0:Y:S01]  /*17290*/  LDC R181, c[0x0][0x3d8] ;  /* 0x0000f600ffb57b82 */ /* 0x000e220000000800 */
[----:B------:R-:W-:Y:S02]  /*172a0*/  MUFU.EX2 R211, R17 ;  /* 0x0000001100d37308 */ /* 0x000fe40000000800 */
[----:B------:R3:W-:Y:S04]  /*172b0*/  STL.64 [R1+0x1110], R68 ;  /* 0x0011104401007387 */ /* 0x0007e80000100a00 */
[----:B------:R2:W-:Y:S01]  /*172c0*/  STL.64 [R1+0x10f0], R70 ;  /* 0x0010f04601007387 */ /* 0x0005e20000100a00 */
[----:B------:R-:W0:Y:S01]  /*172d0*/  LDC R234, c[0x0][0x3d8] ;  /* 0x0000f600ffea7b82 */ /* 0x000e220000000800 */
[----:B------:R4:W-:Y:S02]  /*172e0*/  MUFU.EX2 R17, R31 ;  /* 0x0000001f00117308 */ /* 0x0009e40000000800 */
[----:B------:R-:W-:Y:S04]  /*172f0*/  STL.64 [R1+0x10c0], R72 ;  /* 0x0010c04801007387 */ /* 0x000fe80000100a00 */
[----:B------:R-:W-:Y:S01]  /*17300*/  STL.64 [R1+0x1090], R74 ;  /* 0x0010904a01007387 */ /* 0x000fe20000100a00 */
[----:B------:R-:W-:Y:S01]  /*17310*/  FFMA R29, R29, R133, -R196 ;  /* 0x000000851d1d7223 */ /* 0x000fe200000008c4 */
[----:B---3--:R-:W3:Y:S01]  /*17320*/  LDC R68, c[0x0][0x3d8] ;  /* 0x0000f600ff447b82 */ /* 0x008ee20000000800 */
[----:B----4-:R-:W-:Y:S01]  /*17330*/  IMAD R31, R63, 0x1ee, RZ ;  /* 0x000001ee3f1f7824 */ /* 0x010fe200078e02ff */
[----:B------:R-:W-:Y:S06]  /*17340*/  STL.64 [R1+0x1098], R76 ;  /* 0x0010984c01007387 */ /* 0x000fec0000100a00 */
[----:B------:R-:W4:Y:S01]  /*17350*/  LDC R63, c[0x0][0x3d8] ;  /* 0x0000f600ff3f7b82 */ /* 0x000f220000000800 */
[----:B------:R-:W-:Y:S04]  /*17360*/  STL.64 [R1+0x10a0], R78 ;  /* 0x0010a04e01007387 */ /* 0x000fe80000100a00 */
[----:B------:R-:W-:Y:S01]  /*17370*/  STL.64 [R1+0x10a8], R80 ;  /* 0x0010a85001007387 */ /* 0x000fe20000100a00 */
[----:B------:R-:W-:-:S02]  /*17380*/  FMUL R29, R29, 1.4426950216293334961 ;  /* 0x3fb8aa3b1d1d7820 */ /* 0x000fc40000400000 */
[----:B--2---:R-:W2:Y:S01]  /*17390*/  LDC R70, c[0x0][0x3d8] ;  /* 0x0000f600ff467b82 */ /* 0x004ea20000000800 */
[----:B------:R-:W-:Y:S04]  /*173a0*/  STL.64 [R1+0x10b0], R82 ;  /* 0x0010b05201007387 */ /* 0x000fe80000100a00 */
[----:B------:R-:W-:Y:S01]  /*173b0*/  STL.64 [R1+0x10b8], R84 ;  /* 0x0010b85401007387 */ /* 0x000fe20000100a00 */
[----:B------:R-:W-:Y:S01]  /*173c0*/  FFMA R16, R16, R133, -R196 ;  /* 0x0000008510107223 */ /* 0x000fe200000008c4 */
[----:B------:R-:W-:Y:S01]  /*173d0*/  IMAD R232, R232, 0x2f, RZ ;  /* 0x0000002fe8e87824 */ /* 0x000fe200078e02ff */
[----:B------:R-:W1:Y:S01]  /*173e0*/  LDC R71, c[0x0][0x3d8] ;  /* 0x0000f600ff477b82 */ /* 0x000e620000000800 */
[----:B------:R-:W-:Y:S04]  /*173f0*/  STL.64 [R1+0x10c8], R86 ;  /* 0x0010c85601007387 */ /* 0x000fe80000100a00 */
[----:B------:R-:W-:Y:S03]  /*17400*/  STL.64 [R1+0x10d0], R88 ;  /* 0x0010d05801007387 */ /* 0x000fe60000100a00 */
        /* <DEDUP_REMOVED lines=9> */
[----:B------:R-:W4:Y:S01]  /*174a0*/  LDC R190, c[0x0][0x3d8] ;  /* 0x0000f600ffbe7b82 */ /* 0x000f220000000800 */
[----:B------:R2:W-:Y:S04]  /*174b0*/  STL.64 [R1+0x1118], R102 ;  /* 0x0011186601007387 */ /* 0x0005e80000100a00 */
[----:B------:R3:W-:Y:S01]  /*174c0*/  STL.64 [R1+0x1120], R104 ;  /* 0x0011206801007387 */ /* 0x0007e20000100a00 */
[----:B0-----:R-:W-:-:S02]  /*174d0*/  LEA R234, R234, -R234, 0x6 ;  /* 0x800000eaeaea7211 */ /* 0x001fc400078e30ff */
[----:B------:R-:W-:Y:S01]  /*174e0*/  LEA R185, R185, -R185, 0x5 ;  /* 0x800000b9b9b97211 */ /* 0x000fe200078e28ff */
[----:B------:R-:W-:Y:S01]  /*174f0*/  STL.64 [R1+0x1128], R106 ;  /* 0x0011286a01007387 */ /* 0x000fe20000100a00 */
[----:B------:R-:W0:Y:S03]  /*17500*/  LDC R236, c[0x0][0x3d8] ;  /* 0x0000f600ffec7b82 */ /* 0x000e260000000800 */
[----:B------:R-:W-:Y:S01]  /*17510*/  STL.64 [R1+0x1138], R108 ;  /* 0x0011386c01007387 */ /* 0x000fe20000100a00 */
[----:B--2---:R-:W-:-:S03]  /*17520*/  IMAD R103, R64, 0x1ae, RZ ;  /* 0x000001ae40677824 */ /* 0x004fc600078e02ff */
[----:B------:R-:W-:Y:S01]  /*17530*/  STL.64 [R1+0x1140], R110 ;  /* 0x0011406e01007387 */ /* 0x000fe20000100a00 */
[----:B------:R-:W2:Y:S03]  /*17540*/  LDC R64, c[0x0][0x3d8] ;  /* 0x0000f600ff407b82 */ /* 0x000ea60000000800 */
[----:B------:R1:W-:Y:S01]  /*17550*/  STL.64 [R1+0x1148], R112 ;  /* 0x0011487001007387 */ /* 0x0003e20000100a00 */
[----:B---3--:R-:W-:Y:S02]  /*17560*/  IMAD R104, R68, 0x1ac, RZ ;  /* 0x000001ac44687824 */ /* 0x008fe400078e02ff */
[----:B------:R-:W-:Y:S02]  /*17570*/  IMAD R105, R70, 0xc7, RZ ;  /* 0x000000c746697824 */ /* 0x000fe400078e02ff */
[----:B------:R-:W-:Y:S01]  /*17580*/  FMUL R16, R16, 1.4426950216293334961 ;  /* 0x3fb8aa3b10107820 */ /* 0x000fe20000400000 */
[----:B------:R-:W3:Y:S01]  /*17590*/  LDC R72, c[0x0][0x3d8] ;  /* 0x0000f600ff487b82 */ /* 0x000ee20000000800 */
[----:B-1----:R-:W-:-:S07]  /*175a0*/  IMAD R113, R189, 0x97, RZ ;  /* 0x00000097bd717824 */ /* 0x002fce00078e02ff */
[----:B------:R-:W1:Y:S01]  /*175b0*/  LDC R73, c[0x0][0x3d8] ;  /* 0x0000f600ff497b82 */ /* 0x000e620000000800 */
[----:B------:R4:W-:Y:S01]  /*175c0*/  MUFU.EX2 R189, R29 ;  /* 0x0000001d00bd7308 */ /* 0x0009e20000000800 */
[----:B------:R-:W-:Y:S02]  /*175d0*/  IMAD R102, R71, 0xcf, RZ ;  /* 0x000000cf47667824 */ /* 0x000fe400078e02ff */
[----:B------:R-:W-:Y:S02]  /*175e0*/  IMAD R233, R233, 0x37, RZ ;  /* 0x00000037e9e97824 */ /* 0x000fe400078e02ff */
[----:B------:R-:W-:Y:S01]  /*175f0*/  FFMA R28, R28, R133, -R196 ;  /* 0x000000851c1c7223 */ /* 0x000fe200000008c4 */
[----:B------:R-:W-:Y:S01]  /*17600*/  IMAD R235, R235, 0x47, RZ ;  /* 0x00000047ebeb7824 */ /* 0x000fe200078e02ff */
[----:B------:R-:W0:Y:S01]  /*17610*/  LDC R228, c[0x0][0x3d8] ;  /* 0x0000f600ffe47b82 */ /* 0x000e220000000800 */
[----:B----4-:R-:W-:Y:S02]  /*17620*/  IMAD R29, R65, 0x1bc, RZ ;  /* 0x000001bc411d7824 */ /* 0x010fe400078e02ff */
[----:B------:R-:W-:-:S05]  /*17630*/  IMAD R65, R63, 0x1e, RZ ;  /* 0x0000001e3f417824 */ /* 0x000fca00078e02ff */
[----:B------:R-:W4:Y:S01]  /*17640*/  LDC R63, c[0x0][0x3d8] ;  /* 0x0000f600ff3f7b82 */ /* 0x000f220000000800 */
[----:B------:R-:W-:Y:S02]  /*17650*/  IMAD R68, R62, 0x1dc, RZ ;  /* 0x000001dc3e447824 */ /* 0x000fe400078e02ff */
[----:B--2---:R-:W-:-:S05]  /*17660*/  IMAD R64, R64, 0xe, RZ ;  /* 0x0000000e40407824 */ /* 0x004fca00078e02ff */
[----:B------:R-:W2:Y:S01]  /*17670*/  LDC R62, c[0x0][0x3d8] ;  /* 0x0000f600ff3e7b82 */ /* 0x000ea20000000800 */
[----:B------:R-:W-:-:S04]  /*17680*/  IADD3 R100, P5, PT, R64, R202, RZ ;  /* 0x000000ca40647210 */ /* 0x000fc80007fbe0ff */
[----:B------:R-:W-:Y:S01]  /*17690*/  LEA.HI.X.SX32 R101, R182, R203, 0x1, P5 ;  /* 0x000000cbb6657211 */ /* 0x000fe200028f0eff */
[----:B------:R0:W-:Y:S02]  /*176a0*/  STS.U16 [R177+UR4+0x11700], R239 ;  /* 0x011700efb1007988 */ /* 0x0001e40008000404 */
[----:B------:R-:W1:Y:S01]  /*176b0*/  LDC R226, c[0x0][0x3d8] ;  /* 0x0000f600ffe27b82 */ /* 0x000e620000000800 */
[----:B----4-:R-:W-:Y:S01]  /*176c0*/  IMAD R63, R63, 0x3e, RZ ;  /* 0x0000003e3f3f7824 */ /* 0x010fe200078e02ff */
[----:B------:R4:W-:Y:S01]  /*176d0*/  MUFU.EX2 R212, R16 ;  /* 0x0000001000d47308 */ /* 0x0009e20000000800 */
[----:B------:R-:W-:Y:S01]  /*176e0*/  STL.64 [R1+0x1158], R114 ;  /* 0x0011587201007387 */ /* 0x000fe20000100a00 */
[----:B------:R-:W-:-:S04]  /*176f0*/  IADD3 R98, P4, PT, R65, R202, RZ ;  /* 0x000000ca41627210 */ /* 0x000fc80007f9e0ff */
[----:B0-----:R-:W0:Y:S01]  /*17700*/  LDC R239, c[0x0][0x3d8] ;  /* 0x0000f600ffef7b82 */ /* 0x001e220000000800 */
[----:B------:R-:W-:-:S07]  /*17710*/  IADD3 R70, P5, PT, R63, R202, RZ ;  /* 0x000000ca3f467210 */ /* 0x000fce0007fbe0ff */
[----:B------:R-:W0:Y:S01]  /*17720*/  LDC R63, c[0x0][0x3d8] ;  /* 0x0000f600ff3f7b82 */ /* 0x000e220000000800 */
[----:B--2---:R-:W-:Y:S02]  /*17730*/  IMAD R62, R62, 0x2e, RZ ;  /* 0x0000002e3e3e7824 */ /* 0x004fe400078e02ff */
[----:B----4-:R-:W-:Y:S02]  /*17740*/  IMAD R16, R178, 0x4e, RZ ;  /* 0x0000004eb2107824 */ /* 0x010fe400078e02ff */
[----:B------:R-:W-:Y:S01]  /*17750*/  IMAD R178, R179, 0x5e, RZ ;  /* 0x0000005eb3b27824 */ /* 0x000fe200078e02ff */
[-C--:B------:R-:W-:Y:S01]  /*17760*/  IADD3 R96, P6, PT, R62, R202.reuse, RZ ;  /* 0x000000ca3e607210 */ /* 0x080fe20007fde0ff */
[----:B------:R-:W-:Y:S01]  /*17770*/  STL.64 [R1+0x1160], R116 ;  /* 0x0011607401007387 */ /* 0x000fe20000100a00 */
[----:B------:R-:W2:Y:S02]  /*17780*/  LDC R62, c[0x0][0x3d8] ;  /* 0x0000f600ff3e7b82 */ /* 0x000ea40000000800 */
[----:B------:R-:W-:Y:S01]  /*17790*/  LEA.HI.X.SX32 R97, R184, R203, 0x1, P6 ;  /* 0x000000cbb8617211 */ /* 0x000fe200030f0eff */
[----:B------:R-:W-:Y:S01]  /*177a0*/  STL.64 [R1+0x1168], R118 ;  /* 0x0011687601007387 */ /* 0x000fe20000100a00 */
[----:B------:R-:W-:-:S03]  /*177b0*/  IADD3 R92, P6, PT, R178, R202, RZ ;  /* 0x000000cab25c7210 */ /* 0x000fc60007fde0ff */
[----:B------:R-:W-:Y:S01]  /*177c0*/  STL.64 [R1+0x1170], R120 ;  /* 0x0011707801007387 */ /* 0x000fe20000100a00 */
[----:B------:R-:W-:Y:S01]  /*177d0*/  FFMA R18, R18, R133, -R196 ;  /* 0x0000008512127223 */ /* 0x000fe200000008c4 */
[----:B------:R-:W4:Y:S02]  /*177e0*/  LDC R231, c[0x0][0x3d8] ;  /* 0x0000f600ffe77b82 */ /* 0x000f240000000800 */
[----:B------:R-:W-:Y:S01]  /*177f0*/  STL.64 [R1+0x1178], R122 ;  /* 0x0011787a01007387 */ /* 0x000fe20000100a00 */
[----:B------:R-:W-:-:S03]  /*17800*/  LEA.HI.X.SX32 R93, R232, R203, 0x1, P6 ;  /* 0x000000cbe85d7211 */ /* 0x000fc600030f0eff */
[----:B------:R-:W-:Y:S01]  /*17810*/  STL.64 [R1+0x1188], R124 ;  /* 0x0011887c01007387 */ /* 0x000fe20000100a00 */
[----:B0-----:R-:W-:Y:S01]  /*17820*/  IMAD R63, R63, 0x8c, RZ ;  /* 0x0000008c3f3f7824 */ /* 0x001fe200078e02ff */
[----:B------:R-:W0:Y:S02]  /*17830*/  LDC R230, c[0x0][0x3d8] ;  /* 0x0000f600ffe67b82 */ /* 0x000e240000000800 */
[----:B------:R-:W-:Y:S04]  /*17840*/  STL.64 [R1+0x1190], R126 ;  /* 0x0011907e01007387 */ /* 0x000fe80000100a00 */
[----:B------:R-:W-:Y:S04]  /*17850*/  STL.64 [R1+0x1198], R128 ;  /* 0x0011988001007387 */ /* 0x000fe80000100a00 */
[----:B------:R1:W-:Y:S01]  /*17860*/  STS.U16 [R177+UR4+0x11f00], R237 ;  /* 0x011f00edb1007988 */ /* 0x0003e20008000404 */
[----:B------:R-:W-:Y:S01]  /*17870*/  FFMA R27, R27, R133, -R196 ;  /* 0x000000851b1b7223 */ /* 0x000fe200000008c4 */
[----:B------:R-:W0:Y:S02]  /*17880*/  LDC R74, c[0x0][0x3d8] ;  /* 0x0000f600ff4a7b82 */ /* 0x000e240000000800 */
[----:B------:R3:W-:Y:S01]  /*17890*/  STL.64 [R1+0x11a0], R130 ;  /* 0x0011a08201007387 */ /* 0x0007e20000100a00 */
[----:B------:R-:W-:Y:S01]  /*178a0*/  IMAD R179, R180, 0x6e, RZ ;  /* 0x0000006eb4b37824 */ /* 0x000fe200078e02ff */
[-C--:B------:R-:W-:Y:S01]  /*178b0*/  LEA.HI.X.SX32 R99, R183, R203.reuse, 0x1, P4 ;  /* 0x000000cbb7637211 */ /* 0x080fe200020f0eff */
[----:B--2---:R-:W-:Y:S01]  /*178c0*/  IMAD R62, R62, 0x9c, RZ ;  /* 0x0000009c3e3e7824 */ /* 0x004fe200078e02ff */
[----:B------:R-:W-:Y:S01]  /*178d0*/  LEA.HI.X.SX32 R71, R185, R203, 0x1, P5 ;  /* 0x000000cbb9477211 */ /* 0x000fe200028f0eff */
[----:B------:R-:W-:Y:S01]  /*178e0*/  FMUL R28, R28, 1.4426950216293334961 ;  /* 0x3fb8aa3b1c1c7820 */ /* 0x000fe20000400000 */
[----:B-1----:R-:W1:Y:S01]  /*178f0*/  LDC R237, c[0x0][0x3d8] ;  /* 0x0000f600ffed7b82 */ /* 0x002e620000000800 */
[----:B---3--:R-:W-:-:S07]  /*17900*/  IADD3 R130, P6, PT, R63, R202, RZ ;  /* 0x000000ca3f827210 */ /* 0x008fce0007fde0ff */
[----:B------:R-:W2:Y:S01]  /*17910*/  LDC R63, c[0x0][0x3d8] ;  /* 0x0000f600ff3f7b82 */ /* 0x000ea20000000800 */
[----:B------:R-:W-:Y:S01]  /*17920*/  IMAD R180, R181, 0x7e, RZ ;  /* 0x0000007eb5b47824 */ /* 0x000fe200078e02ff */
[----:B------:R-:W-:-:S04]  /*17930*/  IADD3 R94, P4, PT, R16, R202, RZ ;  /* 0x000000ca105e7210 */ /* 0x000fc80007f9e0ff */
[----:B------:R-:W-:Y:S02]  /*17940*/  LEA.HI.X.SX32 R95, R186, R203, 0x1, P4 ;  /* 0x000000cbba5f7211 */ /* 0x000fe400020f0eff */
[----:B------:R-:W-:Y:S01]  /*17950*/  IADD3 R88, P4, PT, R180, R202, RZ ;  /* 0x000000cab4587210 */ /* 0x000fe20007f9e0ff */
[----:B------:R-:W-:Y:S01]  /*17960*/  STS.U16 [R177+UR4+0x10300], R244 ;  /* 0x010300f4b1007988 */ /* 0x000fe20008000404 */
[----:B------:R-:W3:Y:S03]  /*17970*/  LDC R75, c[0x0][0x3d8] ;  /* 0x0000f600ff4b7b82 */ /* 0x000ee60000000800 */
[----:B------:R0:W-:Y:S01]  /*17980*/  STS.U16 [R177+UR4+0x11300], R240 ;  /* 0x011300f0b1007988 */ /* 0x0001e20008000404 */
[----:B------:R-:W-:-:S03]  /*17990*/  IMAD R236, R236, 0x4f, RZ ;  /* 0x0000004fecec7824 */ /* 0x000fc600078e02ff */
[----:B------:R0:W-:Y:S01]  /*179a0*/  STS.U16 [R177+UR4+0x11b00], R238 ;  /* 0x011b00eeb1007988 */ /* 0x0001e20008000404 */
[----:B------:R-:W-:-:S03]  /*179b0*/  FFMA R20, R20, R133, -R196 ;  /* 0x0000008514147223 */ /* 0x000fc600000008c4 */
[----:B------:R0:W-:Y:S01]  /*179c0*/  STS.U16 [R177+UR4+0x10b00], R242 ;  /* 0x010b00f2b1007988 */ /* 0x0001e20008000404 */
[----:B------:R-:W-:Y:S01]  /*179d0*/  FFMA R30, R30, R133, -R196 ;  /* 0x000000851e1e7223 */ /* 0x000fe200000008c4 */
[----:B------:R-:W0:Y:S01]  /*179e0*/  LDC R76, c[0x0][0x3d8] ;  /* 0x0000f600ff4c7b82 */ /* 0x000e220000000800 */
[----:B--2---:R-:W-:-:S05]  /*179f0*/  IMAD R63, R63, 0x46, RZ ;  /* 0x000000463f3f7824 */ /* 0x004fca00078e02ff */
[-C--:B------:R-:W-:Y:S02]  /*17a00*/  LEA.HI.X.SX32 R131, R63, R203.reuse, 0x1, P6 ;  /* 0x000000cb3f837211 */ /* 0x080fe400030f0eff */
[----:B------:R-:W2:Y:S01]  /*17a10*/  LDC R63, c[0x0][0x3d8] ;  /* 0x0000f600ff3f7b82 */ /* 0x000ea20000000800 */
[----:B------:R-:W-:Y:S02]  /*17a20*/  LEA.HI.X.SX32 R89, R234, R203, 0x1, P4 ;  /* 0x000000cbea597211 */ /* 0x000fe400020f0eff */
[-C--:B------:R-:W-:Y:S01]  /*17a30*/  IADD3 R128, P4, PT, R62, R202.reuse, RZ ;  /* 0x000000ca3e807210 */ /* 0x080fe20007f9e0ff */
[----:B------:R-:W-:Y:S01]  /*17a40*/  IMAD R181, R187, 0x8e, RZ ;  /* 0x0000008ebbb57824 */ /* 0x000fe200078e02ff */
[----:B------:R-:W-:-:S03]  /*17a50*/  IADD3 R90, P5, PT, R179, R202, RZ ;  /* 0x000000cab35a7210 */ /* 0x000fc60007fbe0ff */
[----:B------:R-:W1:Y:S01]  /*17a60*/  LDC R62, c[0x0][0x3d8] ;  /* 0x0000f600ff3e7b82 */ /* 0x000e620000000800 */
[----:B------:R-:W-:Y:S02]  /*17a70*/  LEA.HI.X.SX32 R91, R233, R203, 0x1, P5 ;  /* 0x000000cbe95b7211 */ /* 0x000fe400028f0eff */
[----:B------:R-:W-:Y:S01]  /*17a80*/  IADD3 R86, P5, PT, R181, R202, RZ ;  /* 0x000000cab5567210 */ /* 0x000fe20007fbe0ff */
[----:B------:R-:W-:-:S03]  /*17a90*/  IMAD R111, R190, 0x9f, RZ ;  /* 0x0000009fbe6f7824 */ /* 0x000fc600078e02ff */
[----:B------:R-:W-:Y:S01]  /*17aa0*/  LEA.HI.X.SX32 R87, R235, R203, 0x1, P5 ;  /* 0x000000cbeb577211 */ /* 0x000fe200028f0eff */
[----:B------:R2:W-:Y:S01]  /*17ab0*/  MUFU.EX2 R190, R28 ;  /* 0x0000001c00be7308 */ /* 0x0005e20000000800 */
[----:B------:R-:W-:Y:S01]  /*17ac0*/  FMUL R18, R18, 1.4426950216293334961 ;  /* 0x3fb8aa3b12127820 */ /* 0x000fe20000400000 */
[----:B------:R-:W-:Y:S01]  /*17ad0*/  FMUL R27, R27, 1.4426950216293334961 ;  /* 0x3fb8aa3b1b1b7820 */ /* 0x000fe20000400000 */
[----:B0-----:R-:W0:Y:S01]  /*17ae0*/  LDC R240, c[0x0][0x3d8] ;  /* 0x0000f600fff07b82 */ /* 0x001e220000000800 */
[----:B--2---:R-:W-:-:S07]  /*17af0*/  IMAD R63, R63, 0xac, RZ ;  /* 0x000000ac3f3f7824 */ /* 0x004fce00078e02ff */
[----:B------:R-:W2:Y:S01]  /*17b00*/  LDC R28, c[0x0][0x3d8] ;  /* 0x0000f600ff1c7b82 */ /* 0x000ea20000000800 */
[----:B------:R-:W-:-:S07]  /*17b10*/  IADD3 R126, P5, PT, R63, R202, RZ ;  /* 0x000000ca3f7e7210 */ /* 0x000fce0007fbe0ff */
[----:B------:R-:W0:Y:S01]  /*17b20*/  LDC R63, c[0x0][0x3d8] ;  /* 0x0000f600ff3f7b82 */ /* 0x000e220000000800 */
[----:B------:R-:W-:Y:S01]  /*17b30*/  MUFU.EX2 R210, R18 ;  /* 0x0000001200d27308 */ /* 0x000fe20000000800 */
[----:B-1----:R-:W-:-:S06]  /*17b40*/  IMAD R62, R62, 0xbc, RZ ;  /* 0x000000bc3e3e7824 */ /* 0x002fcc00078e02ff */
[----:B------:R-:W1:Y:S01]  /*17b50*/  LDC R244, c[0x0][0x3d8] ;  /* 0x0000f600fff47b82 */ /* 0x000e620000000800 */
[----:B------:R3:W-:Y:S01]  /*17b60*/  MUFU.EX2 R18, R27 ;  /* 0x0000001b00127308 */ /* 0x0007e20000000800 */
[----:B------:R-:W-:-:S06]  /*17b70*/  IMAD R106, R73, 0x18c, RZ ;  /* 0x0000018c496a7824 */ /* 0x000fcc00078e02ff */
[----:B------:R-:W1:Y:S01]  /*17b80*/  LDC R238, c[0x0][0x3d8] ;  /* 0x0000f600ffee7b82 */ /* 0x000e620000000800 */
[----:B---3--:R-:W-:Y:S01]  /*17b90*/  IMAD R27, R72, 0x17e, RZ ;  /* 0x0000017e481b7824 */ /* 0x008fe200078e02ff */
[----:B------:R-:W-:Y:S01]  /*17ba0*/  IADD3 R72, P6, PT, R225, R202, RZ ;  /* 0x000000cae1487210 */ /* 0x000fe20007fde0ff */
[----:B------:R-:W-:-:S05]  /*17bb0*/  IMAD R228, R228, 0xce, RZ ;  /* 0x000000cee4e47824 */ /* 0x000fca00078e02ff */
[----:B------:R-:W3:Y:S01]  /*17bc0*/  LDC R242, c[0x0][0x3d8] ;  /* 0x0000f600fff27b82 */ /* 0x000ee20000000800 */
[-C--:B------:R-:W-:Y:S01]  /*17bd0*/  LEA.HI.X.SX32 R73, R236, R203.reuse, 0x1, P6 ;  /* 0x000000cbec497211 */ /* 0x080fe200030f0eff */
[----:B------:R-:W-:Y:S01]  /*17be0*/  IMAD R226, R226, 0xae, RZ ;  /* 0x000000aee2e27824 */ /* 0x000fe200078e02ff */
[-C--:B------:R-:W-:Y:S01]  /*17bf0*/  IADD3 R124, P6, PT, R62, R202.reuse, RZ ;  /* 0x000000ca3e7c7210 */ /* 0x080fe20007fde0ff */
[----:B------:R-:W-:Y:S01]  /*17c00*/  FMUL R20, R20, 1.4426950216293334961 ;  /* 0x3fb8aa3b14147820 */ /* 0x000fe20000400000 */
[----:B------:R0:W-:Y:S01]  /*17c10*/  STS.U16 [R177+UR4+0x10700], R243 ;  /* 0x010700f3b1007988 */ /* 0x0001e20008000404 */
[----:B------:R-:W-:Y:S01]  /*17c20*/  IMAD R239, R239, 0x67, RZ ;  /* 0x00000067efef7824 */ /* 0x000fe200078e02ff */
[-C--:B------:R-:W-:Y:S01]  /*17c30*/  LEA.HI.X.SX32 R125, R178, R203.reuse, 0x1, P6 ;  /* 0x000000cbb27d7211 */ /* 0x080fe200030f0eff */
[----:B------:R-:W-:Y:S01]  /*17c40*/  IMAD R237, R237, 0x57, RZ ;  /* 0x00000057eded7824 */ /* 0x000fe200078e02ff */
[----:B------:R0:W-:Y:S01]  /*17c50*/  STS.U16 [R177+UR4+0x10f00], R241 ;  /* 0x010f00f1b1007988 */ /* 0x0001e20008000404 */
[----:B------:R-:W-:Y:S01]  /*17c60*/  FMUL R30, R30, 1.4426950216293334961 ;  /* 0x3fb8aa3b1e1e7820 */ /* 0x000fe20000400000 */
[----:B------:R-:W-:Y:S01]  /*17c70*/  LEA.HI.X.SX32 R129, R16, R203, 0x1, P4 ;  /* 0x000000cb10817211 */ /* 0x000fe200020f0eff */
[----:B------:R-:W-:Y:S01]  /*17c80*/  FFMA R23, R23, R133, -R196 ;  /* 0x0000008517177223 */ /* 0x000fe200000008c4 */
[-C--:B------:R-:W-:Y:S01]  /*17c90*/  IADD3 R80, P6, PT, R228, R202.reuse, RZ ;  /* 0x000000cae4507210 */ /* 0x080fe20007fde0ff */
[----:B------:R-:W3:Y:S01]  /*17ca0*/  LDC R77, c[0x0][0x3d8] ;  /* 0x0000f600ff4d7b82 */ /* 0x000ee20000000800 */
[----:B------:R-:W-:Y:S01]  /*17cb0*/  IADD3 R84, P4, PT, R226, R202, RZ ;  /* 0x000000cae2547210 */ /* 0x000fe20007f9e0ff */
[----:B------:R-:W-:Y:S01]  /*17cc0*/  MUFU.EX2 R208, R20 ;  /* 0x0000001400d07308 */ /* 0x000fe20000000800 */
[----:B0-----:R-:W-:Y:S01]  /*17cd0*/  IMAD R63, R63, 0x56, RZ ;  /* 0x000000563f3f7824 */ /* 0x001fe200078e02ff */
[----:B------:R-:W-:-:S04]  /*17ce0*/  LEA.HI.X.SX32 R81, R239, R203, 0x1, P6 ;  /* 0x000000cbef517211 */ /* 0x000fc800030f0eff */
[----:B------:R-:W0:Y:S01]  /*17cf0*/  LDC R243, c[0x0][0x3d8] ;  /* 0x0000f600fff37b82 */ /* 0x000e220000000800 */
[----:B----4-:R-:W-:Y:S01]  /*17d00*/  IMAD R231, R231, 0xfe, RZ ;  /* 0x000000fee7e77824 */ /* 0x010fe200078e02ff */
[----:B------:R2:W-:Y:S01]  /*17d10*/  MUFU.EX2 R20, R30 ;  /* 0x0000001e00147308 */ /* 0x0005e20000000800 */
[----:B------:R-:W-:Y:S01]  /*17d20*/  FMUL R23, R23, 1.4426950216293334961 ;  /* 0x3fb8aa3b17177820 */ /* 0x000fe20000400000 */
[----:B------:R-:W-:-:S04]  /*17d30*/  LEA.HI.X.SX32 R85, R237, R203, 0x1, P4 ;  /* 0x000000cbed557211 */ /* 0x000fc800020f0eff */
[----:B------:R-:W4:Y:S01]  /*17d40*/  LDC R241, c[0x0][0x3d8] ;  /* 0x0000f600fff17b82 */ /* 0x000f220000000800 */
[-C--:B------:R-:W-:Y:S01]  /*17d50*/  IADD3 R120, P6, PT, R200, R202.reuse, RZ ;  /* 0x000000cac8787210 */ /* 0x080fe20007fde0ff */
[----:B------:R-:W-:Y:S01]  /*17d60*/  IMAD R229, R229, 0xde, RZ ;  /* 0x000000dee5e57824 */ /* 0x000fe200078e02ff */
[----:B------:R-:W-:Y:S01]  /*17d70*/  IADD3 R62, P4, PT, R207, R202, RZ ;  /* 0x000000cacf3e7210 */ /* 0x000fe20007f9e0ff */
[----:B--2---:R-:W-:Y:S01]  /*17d80*/  IMAD R30, R28, 0xa6, RZ ;  /* 0x000000a61c1e7824 */ /* 0x004fe200078e02ff */
[----:B------:R2:W-:Y:S03]  /*17d90*/  MUFU.EX2 R194, R23 ;  /* 0x0000001700c27308 */ /* 0x0005e60000000800 */
[----:B------:R-:W4:Y:S01]  /*17da0*/  LDC R28, c[0x0][0x3d8] ;  /* 0x0000f600ff1c7b82 */ /* 0x000f220000000800 */
[----:B------:R-:W-:Y:S01]  /*17db0*/  IMAD R108, R74, 0x16c, RZ ;  /* 0x0000016c4a6c7824 */ /* 0x000fe200078e02ff */
[-C--:B------:R-:W-:Y:S01]  /*17dc0*/  LEA.HI.X.SX32 R127, R63, R203.reuse, 0x1, P5 ;  /* 0x000000cb3f7f7211 */ /* 0x080fe200028f0eff */
[----:B------:R-:W-:Y:S01]  /*17dd0*/  IMAD R227, R227, 0xbe, RZ ;  /* 0x000000bee3e37824 */ /* 0x000fe200078e02ff */
[-C--:B------:R-:W-:Y:S01]  /*17de0*/  LEA.HI.X.SX32 R121, R198, R203.reuse, 0x1, P6 ;  /* 0x000000cbc6797211 */ /* 0x080fe200030f0eff */
[----:B------:R-:W-:Y:S01]  /*17df0*/  IMAD R240, R240, 0x6f, RZ ;  /* 0x0000006ff0f07824 */ /* 0x000fe200078e02ff */
[----:B-1----:R-:W-:Y:S01]  /*17e00*/  LEA R244, R244, -R244, 0x7 ;  /* 0x800000f4f4f47211 */ /* 0x002fe200078e38ff */
[----:B--2---:R-:W-:Y:S01]  /*17e10*/  IMAD R23, R188, 0x11c, RZ ;  /* 0x0000011cbc177824 */ /* 0x004fe200078e02ff */
[----:B------:R-:W-:Y:S01]  /*17e20*/  LEA.HI.X.SX32 R63, R201, R203, 0x1, P4 ;  /* 0x000000cbc93f7211 */ /* 0x000fe200020f0eff */
[----:B------:R-:W1:Y:S01]  /*17e30*/  LDC R109, c[0x0][0x3d8] ;  /* 0x0000f600ff6d7b82 */ /* 0x000e620000000800 */
[----:B------:R-:W-:-:S02]  /*17e40*/  IADD3 R74, P6, PT, R231, R202, RZ ;  /* 0x000000cae74a7210 */ /* 0x000fc40007fde0ff */
[-C--:B------:R-:W-:Y:S01]  /*17e50*/  IADD3 R78, P4, PT, R229, R202.reuse, RZ ;  /* 0x000000cae54e7210 */ /* 0x080fe20007f9e0ff */
[----:B------:R-:W-:Y:S01]  /*17e60*/  IMAD R107, R75, 0xb7, RZ ;  /* 0x000000b74b6b7824 */ /* 0x000fe200078e02ff */
[----:B------:R-:W-:Y:S01]  /*17e70*/  LEA.HI.X.SX32 R75, R244, R203, 0x1, P6 ;  /* 0x000000cbf44b7211 */ /* 0x000fe200030f0eff */
[----:B------:R-:W-:Y:S02]  /*17e80*/  IMAD R238, R238, 0x5f, RZ ;  /* 0x0000005feeee7824 */ /* 0x000fe400078e02ff */
[--C-:B------:R-:W-:Y:S01]  /*17e90*/  FFMA R25, R25, R133, -R196.reuse ;  /* 0x0000008519197223 */ /* 0x100fe200000008c4 */
[----:B------:R-:W-:Y:S01]  /*17ea0*/  IMAD R247, R247, 0x12e, RZ ;  /* 0x0000012ef7f77824 */ /* 0x000fe200078e02ff */
[-C--:B------:R-:W-:Y:S01]  /*17eb0*/  IADD3 R82, P5, PT, R227, R202.reuse, RZ ;  /* 0x000000cae3527210 */ /* 0x080fe20007fbe0ff */
[----:B---3--:R-:W-:Y:S01]  /*17ec0*/  IMAD R242, R242, 0x10e, RZ ;  /* 0x0000010ef2f27824 */ /* 0x008fe200078e02ff */
[-C--:B------:R-:W-:Y:S01]  /*17ed0*/  LEA.HI.X.SX32 R79, R240, R203.reuse, 0x1, P4 ;  /* 0x000000cbf04f7211 */ /* 0x080fe200020f0eff */
[----:B------:R-:W-:Y:S01]  /*17ee0*/  IMAD R248, R248, 0x87, RZ ;  /* 0x00000087f8f87824 */ /* 0x000fe200078e02ff */
[-C--:B------:R-:W-:Y:S01]  /*17ef0*/  IADD3 R114, P6, PT, R23, R202.reuse, RZ ;  /* 0x000000ca17727210 */ /* 0x080fe20007fde0ff */
[----:B------:R-:W-:Y:S01]  /*17f00*/  IMAD R246, R246, 0x12c, RZ ;  /* 0x0000012cf6f67824 */ /* 0x000fe200078e02ff */
[-C--:B------:R-:W-:Y:S01]  /*17f10*/  IADD3 R118, P4, PT, R199, R202.reuse, RZ ;  /* 0x000000cac7767210 */ /* 0x080fe20007f9e0ff */
[----:B------:R-:W-:Y:S01]  /*17f20*/  FMUL R25, R25, 1.4426950216293334961 ;  /* 0x3fb8aa3b19197820 */ /* 0x000fe20000400000 */
[-C--:B------:R-:W-:Y:S01]  /*17f30*/  LEA.HI.X.SX32 R83, R238, R203.reuse, 0x1, P5 ;  /* 0x000000cbee537211 */ /* 0x080fe200028f0eff */
[----:B------:R-:W-:Y:S01]  /*17f40*/  IMAD R230, R230, 0xee, RZ ;  /* 0x000000eee6e67824 */ /* 0x000fe200078e02ff */
[-C--:B------:R-:W-:Y:S01]  /*17f50*/  LEA.HI.X.SX32 R115, R181, R203.reuse, 0x1, P6 ;  /* 0x000000cbb5737211 */ /* 0x080fe200030f0eff */
[----:B------:R-:W-:Y:S01]  /*17f60*/  IMAD R251, R251, 0x13e, RZ ;  /* 0x0000013efbfb7824 */ /* 0x000fe200078e02ff */
[-C--:B------:R-:W-:Y:S01]  /*17f70*/  IADD3 R122, P5, PT, R206, R202.reuse, RZ ;  /* 0x000000cace7a7210 */ /* 0x080fe20007fbe0ff */
[----:B------:R-:W-:Y:S01]  /*17f80*/  IMAD R245, R245, 0x11e, RZ ;  /* 0x0000011ef5f57824 */ /* 0x000fe200078e02ff */
[----:B------:R-:W-:Y:S01]  /*17f90*/  LEA.HI.X.SX32 R119, R180, R203, 0x1, P4 ;  /* 0x000000cbb4777211 */ /* 0x000fe200020f0eff */
[--C-:B------:R-:W-:Y:S01]  /*17fa0*/  FFMA R36, R36, R133, -R196.reuse ;  /* 0x0000008524247223 */ /* 0x100fe200000008c4 */
[-C--:B------:R-:W-:Y:S01]  /*17fb0*/  IADD3 R198, P6, PT, R247, R202.reuse, RZ ;  /* 0x000000caf7c67210 */ /* 0x080fe20007fde0ff */
[----:B------:R-:W-:Y:S01]  /*17fc0*/  IMAD R250, R250, 0x8f, RZ ;  /* 0x0000008ffafa7824 */ /* 0x000fe200078e02ff */
[-C--:B------:R-:W-:Y:S01]  /*17fd0*/  IADD3 R206, P4, PT, R242, R202.reuse, RZ ;  /* 0x000000caf2ce7210 */ /* 0x080fe20007f9e0ff */
[----:B------:R2:W-:Y:S01]  /*17fe0*/  MUFU.EX2 R192, R25 ;  /* 0x0000001900c07308 */ /* 0x0005e20000000800 */
[----:B0-----:R-:W-:Y:S01]  /*17ff0*/  IMAD R243, R243, 0x77, RZ ;  /* 0x00000077f3f37824 */ /* 0x001fe200078e02ff */
[-C--:B------:R-:W-:Y:S01]  /*18000*/  LEA.HI.X.SX32 R123, R179, R203.reuse, 0x1, P5 ;  /* 0x000000cbb37b7211 */ /* 0x080fe200028f0eff */
[----:B----4-:R-:W-:Y:S01]  /*18010*/  IMAD R241, R241, 0x10c, RZ ;  /* 0x0000010cf1f17824 */ /* 0x010fe200078e02ff */
[-C--:B------:R-:W-:Y:S01]  /*18020*/  LEA.HI.X.SX32 R199, R113, R203.reuse, 0x1, P6 ;  /* 0x000000cb71c77211 */ /* 0x080fe200030f0eff */
[----:B------:R-:W-:Y:S01]  /*18030*/  IMAD R249, R249, 0x13c, RZ ;  /* 0x0000013cf9f97824 */ /* 0x000fe200078e02ff */
[----:B------:R-:W-:Y:S01]  /*18040*/  LEA.HI.X.SX32 R207, R248, R203, 0x1, P4 ;  /* 0x000000cbf8cf7211 */ /* 0x000fe200020f0eff */
[-CC-:B------:R-:W-:Y:S01]  /*18050*/  FFMA R37, R37, R133.reuse, -R196.reuse ;  /* 0x0000008525257223 */ /* 0x180fe200000008c4 */
[-C--:B------:R-:W-:Y:S01]  /*18060*/  IADD3 R112, P6, PT, R252, R202.reuse, RZ ;  /* 0x000000cafc707210 */ /* 0x080fe20007fde0ff */
[----:B--2---:R-:W-:Y:S01]  /*18070*/  IMAD R25, R76, 0x14e, RZ ;  /* 0x0000014e4c197824 */ /* 0x004fe200078e02ff */
[-C--:B------:R-:W-:Y:S01]  /*18080*/  IADD3 R76, P5, PT, R230, R202.reuse, RZ ;  /* 0x000000cae64c7210 */ /* 0x080fe20007fbe0ff */
[----:B------:R-:W-:Y:S01]  /*18090*/  FFMA R32, R32, R133, -R196 ;  /* 0x0000008520207223 */ /* 0x000fe200000008c4 */
[-C--:B------:R-:W-:Y:S01]  /*180a0*/  IADD3 R64, P4, PT, R246, R202.reuse, RZ ;  /* 0x000000caf6407210 */ /* 0x080fe20007f9e0ff */
[----:B------:R-:W-:Y:S01]  /*180b0*/  IMAD R110, R77, 0x15c, RZ ;  /* 0x0000015c4d6e7824 */ /* 0x000fe200078e02ff */
[-C--:B------:R-:W-:Y:S01]  /*180c0*/  LEA.HI.X.SX32 R77, R243, R203.reuse, 0x1, P5 ;  /* 0x000000cbf34d7211 */ /* 0x080fe200028f0eff */
[----:B------:R-:W0:Y:S01]  /*180d0*/  LDC R67, c[0x0][0x3d8] ;  /* 0x0000f600ff437b82 */ /* 0x000e220000000800 */
[----:B------:R-:W-:Y:S01]  /*180e0*/  LEA.HI.X.SX32 R113, R30, R203, 0x1, P6 ;  /* 0x000000cb1e717211 */ /* 0x000fe200030f0eff */
[----:B------:R-:W-:Y:S01]  /*180f0*/  IMAD R30, R28, 0x15e, RZ ;  /* 0x0000015e1c1e7824 */ /* 0x000fe200078e02ff */
[----:B------:R-:W-:-:S02]  /*18100*/  IADD3 R116, P5, PT, R241, R202, RZ ;  /* 0x000000caf1747210 */ /* 0x000fc40007fbe0ff */
[-C--:B------:R-:W-:Y:S02]  /*18110*/  LEA.HI.X.SX32 R65, R2, R203.reuse, 0x1, P4 ;  /* 0x000000cb02417211 */ /* 0x080fe400020f0eff */
[-C--:B------:R-:W-:Y:S01]  /*18120*/  IADD3 R2, P4, PT, R251, R202.reuse, RZ ;  /* 0x000000cafb027210 */ /* 0x080fe20007f9e0ff */
[----:B------:R-:W2:Y:S01]  /*18130*/  LDC R28, c[0x0][0x3d8] ;  /* 0x0000f600ff1c7b82 */ /* 0x000ea20000000800 */
[-C--:B------:R-:W-:Y:S02]  /*18140*/  LEA.HI.X.SX32 R117, R3, R203.reuse, 0x1, P5 ;  /* 0x000000cb03757211 */ /* 0x080fe400028f0eff */
[-C--:B------:R-:W-:Y:S02]  /*18150*/  LEA.HI.X.SX32 R3, R111, R203.reuse, 0x1, P4 ;  /* 0x000000cb6f037211 */ /* 0x080fe400020f0eff */
[-C--:B------:R-:W-:Y:S01]  /*18160*/  IADD3 R248, P6, PT, R30, R202.reuse, RZ ;  /* 0x000000ca1ef87210 */ /* 0x080fe20007fde0ff */
[----:B-1----:R-:W-:Y:S01]  /*18170*/  IMAD R30, R109, 0x16e, RZ ;  /* 0x0000016e6d1e7824 */ /* 0x002fe200078e02ff */
[----:B------:R-:W-:Y:S01]  /*18180*/  IADD3 R110, P4, PT, R110, R202, RZ ;  /* 0x000000ca6e6e7210 */ /* 0x000fe20007f9e0ff */
[----:B------:R-:W1:Y:S03]  /*18190*/  LDC R66, c[0x0][0x3d8] ;  /* 0x0000f600ff427b82 */ /* 0x000e660000000800 */
[----:B------:R-:W-:-:S02]  /*181a0*/  LEA.HI.X.SX32 R111, R226, R203, 0x1, P4 ;  /* 0x000000cbe26f7211 */ /* 0x000fc400020f0eff */
[----:B------:R-:W-:-:S03]  /*181b0*/  IADD3 R246, P4, PT, R30, R202, RZ ;  /* 0x000000ca1ef67210 */ /* 0x000fc60007f9e0ff */
[----:B------:R-:W3:Y:S01]  /*181c0*/  LDC R30, c[0x0][0x3d8] ;  /* 0x0000f600ff1e7b82 */ /* 0x000ee20000000800 */
[----:B------:R-:W-:Y:S01]  /*181d0*/  FMUL R36, R36, 1.4426950216293334961 ;  /* 0x3fb8aa3b24247820 */ /* 0x000fe20000400000 */
[-C--:B------:R-:W-:Y:S01]  /*181e0*/  IADD3 R200, P5, PT, R245, R202.reuse, RZ ;  /* 0x000000caf5c87210 */ /* 0x080fe20007fbe0ff */
[----:B------:R-:W-:Y:S02]  /*181f0*/  FMUL R37, R37, 1.4426950216293334961 ;  /* 0x3fb8aa3b25257820 */ /* 0x000fe40000400000 */
[----:B------:R4:W-:Y:S01]  /*18200*/  MUFU.EX2 R186, R36 ;  /* 0x0000002400ba7308 */ /* 0x0009e20000000800 */
[----:B------:R-:W-:Y:S01]  /*18210*/  LEA.HI.X.SX32 R201, R250, R203, 0x1, P5 ;  /* 0x000000cbfac97211 */ /* 0x000fe200028f0eff */
[----:B--2---:R-:W-:Y:S02]  /*18220*/  IMAD R28, R28, 0xa7, RZ ;  /* 0x000000a71c1c7824 */ /* 0x004fe400078e02ff */
[-CC-:B------:R-:W-:Y:S01]  /*18230*/  FFMA R22, R22, R133.reuse, -R196.reuse ;  /* 0x0000008516167223 */ /* 0x180fe200000008c4 */
[-CC-:B------:R-:W-:Y:S01]  /*18240*/  FFMA R33, R33, R133.reuse, -R196.reuse ;  /* 0x0000008521217223 */ /* 0x180fe200000008c4 */
[-CC-:B------:R-:W-:Y:S01]  /*18250*/  FFMA R34, R34, R133.reuse, -R196.reuse ;  /* 0x0000008522227223 */ /* 0x180fe200000008c4 */
[-CC-:B------:R-:W-:Y:S01]  /*18260*/  FFMA R44, R44, R133.reuse, -R196.reuse ;  /* 0x000000852c2c7223 */ /* 0x180fe200000008c4 */
[-CC-:B------:R-:W-:Y:S01]  /*18270*/  FFMA R45, R45, R133.reuse, -R196.reuse ;  /* 0x000000852d2d7223 */ /* 0x180fe200000008c4 */
[----:B----4-:R-:W-:Y:S01]  /*18280*/  IADD3 R36, P5, PT, R249, R202, RZ ;  /* 0x000000caf9247210 */ /* 0x010fe20007fbe0ff */
[----:B------:R2:W-:Y:S01]  /*18290*/  MUFU.EX2 R185, R37 ;  /* 0x0000002500b97308 */ /* 0x0005e20000000800 */
[----:B------:R-:W-:Y:S01]  /*182a0*/  FMUL R32, R32, 1.4426950216293334961 ;  /* 0x3fb8aa3b20207820 */ /* 0x000fe20000400000 */
[-CC-:B------:R-:W-:Y:S01]  /*182b0*/  FFMA R26, R26, R133.reuse, -R196.reuse ;  /* 0x000000851a1a7223 */ /* 0x180fe200000008c4 */
[----:B------:R-:W-:Y:S01]  /*182c0*/  FFMA R42, R42, R133, -R196 ;  /* 0x000000852a2a7223 */ /* 0x000fe200000008c4 */
[----:B------:R-:W4:Y:S01]  /*182d0*/  LDC R69, c[0x0][0x3d8] ;  /* 0x0000f600ff457b82 */ /* 0x000f220000000800 */
[----:B--2---:R-:W-:-:S02]  /*182e0*/  LEA.HI.X.SX32 R37, R225, R203, 0x1, P5 ;  /* 0x000000cbe1257211 */ /* 0x004fc400028f0eff */
[----:B------:R-:W-:Y:S01]  /*182f0*/  IADD3 R250, P5, PT, R25, R202, RZ ;  /* 0x000000ca19fa7210 */ /* 0x000fe20007fbe0ff */
[----:B---3--:R-:W-:-:S03]  /*18300*/  IMAD R30, R30, 0xb6, RZ ;  /* 0x000000b61e1e7824 */ /* 0x008fc600078e02ff */
[-C--:B------:R-:W-:Y:S02]  /*18310*/  LEA.HI.X.SX32 R251, R28, R203.reuse, 0x1, P5 ;  /* 0x000000cb1cfb7211 */ /* 0x080fe400028f0eff */
[----:B------:R-:W-:Y:S01]  /*18320*/  IADD3 R108, P5, PT, R108, R202, RZ ;  /* 0x000000ca6c6c7210 */ /* 0x000fe20007fbe0ff */
[----:B------:R2:W-:Y:S03]  /*18330*/  MUFU.EX2 R188, R32 ;  /* 0x0000002000bc7308 */ /* 0x0005e60000000800 */
[----:B------:R-:W-:Y:S02]  /*18340*/  LEA.HI.X.SX32 R109, R30, R203, 0x1, P5 ;  /* 0x000000cb1e6d7211 */ /* 0x000fe400028f0eff */
[----:B------:R-:W3:Y:S08]  /*18350*/  LDC R30, c[0x0][0x3d8] ;  /* 0x0000f600ff1e7b82 */ /* 0x000ef00000000800 */
[----:B--2---:R-:W2:Y:S01]  /*18360*/  LDC R32, c[0x0][0x3d8] ;  /* 0x0000f600ff207b82 */ /* 0x004ea20000000800 */
[----:B------:R-:W-:Y:S01]  /*18370*/  FMUL R22, R22, 1.4426950216293334961 ;  /* 0x3fb8aa3b16167820 */ /* 0x000fe20000400000 */
[----:B------:R-:W-:Y:S01]  /*18380*/  FMUL R33, R33, 1.4426950216293334961 ;  /* 0x3fb8aa3b21217820 */ /* 0x000fe20000400000 */
[----:B------:R-:W-:-:S02]  /*18390*/  FMUL R34, R34, 1.4426950216293334961 ;  /* 0x3fb8aa3b22227820 */ /* 0x000fc40000400000 */
[----:B------:R-:W-:Y:S08]  /*183a0*/  MUFU.EX2 R195, R22 ;  /* 0x0000001600c37308 */ /* 0x000ff00000000800 */
[----:B------:R3:W-:Y:S08]  /*183b0*/  MUFU.EX2 R187, R33 ;  /* 0x0000002100bb7308 */ /* 0x0007f00000000800 */
[----:B------:R2:W-:Y:S01]  /*183c0*/  MUFU.EX2 R22, R34 ;  /* 0x0000002200167308 */ /* 0x0005e20000000800 */
[----:B---3--:R-:W-:-:S02]  /*183d0*/  IMAD R33, R30, 0x18e, RZ ;  /* 0x0000018e1e217824 */ /* 0x008fc400078e02ff */
[----:B------:R-:W3:Y:S01]  /*183e0*/  LDC R30, c[0x0][0x3d8] ;  /* 0x0000f600ff1e7b82 */ /* 0x000ee20000000800 */
[----:B--2---:R-:W-:-:S07]  /*183f0*/  IMAD R34, R32, 0xbf, RZ ;  /* 0x000000bf20227824 */ /* 0x004fce00078e02ff */
[----:B------:R-:W2:Y:S01]  /*18400*/  LDC R32, c[0x0][0x3d8] ;  /* 0x0000f600ff207b82 */ /* 0x000ea20000000800 */
[----:B0-----:R-:W-:Y:S02]  /*18410*/  IMAD R67, R67, 0xaf, RZ ;  /* 0x000000af43437824 */ /* 0x001fe400078e02ff */
[----:B-1----:R-:W-:-:S03]  /*18420*/  IMAD R66, R66, 0x17c, RZ ;  /* 0x0000017c42427824 */ /* 0x002fc600078e02ff */
[-C--:B------:R-:W-:Y:S02]  /*18430*/  LEA.HI.X.SX32 R249, R67, R203.reuse, 0x1, P6 ;  /* 0x000000cb43f97211 */ /* 0x080fe400030f0eff */
[-C--:B------:R-:W-:Y:S01]  /*18440*/  IADD3 R66, P6, PT, R66, R202.reuse, RZ ;  /* 0x000000ca42427210 */ /* 0x080fe20007fde0ff */
[----:B------:R-:W-:Y:S01]  /*18450*/  FMUL R44, R44, 1.4426950216293334961 ;  /* 0x3fb8aa3b2c2c7820 */ /* 0x000fe20000400000 */
[-C--:B------:R-:W-:Y:S02]  /*18460*/  IADD3 R244, P5, PT, R27, R202.reuse, RZ ;  /* 0x000000ca1bf47210 */ /* 0x080fe40007fbe0ff */
[-C--:B------:R-:W-:Y:S02]  /*18470*/  LEA.HI.X.SX32 R67, R227, R203.reuse, 0x1, P6 ;  /* 0x000000cbe3437211 */ /* 0x080fe400030f0eff */
[-C--:B------:R-:W-:Y:S01]  /*18480*/  IADD3 R242, P6, PT, R33, R202.reuse, RZ ;  /* 0x000000ca21f27210 */ /* 0x080fe20007fde0ff */
[----:B---3--:R-:W-:Y:S01]  /*18490*/  IMAD R33, R30, 0x19c, RZ ;  /* 0x0000019c1e217824 */ /* 0x008fe200078e02ff */
[-C--:B------:R-:W-:Y:S01]  /*184a0*/  LEA.HI.X.SX32 R247, R107, R203.reuse, 0x1, P4 ;  /* 0x000000cb6bf77211 */ /* 0x080fe200020f0eff */
[----:B------:R0:W-:Y:S01]  /*184b0*/  MUFU.EX2 R182, R44 ;  /* 0x0000002c00b67308 */ /* 0x0001e20000000800 */
[-C--:B------:R-:W-:Y:S01]  /*184c0*/  IADD3 R106, P4, PT, R106, R202.reuse, RZ ;  /* 0x000000ca6a6a7210 */ /* 0x080fe20007f9e0ff */
[----:B------:R-:W-:Y:S01]  /*184d0*/  FMUL R45, R45, 1.4426950216293334961 ;  /* 0x3fb8aa3b2d2d7820 */ /* 0x000fe20000400000 */
[----:B------:R-:W-:Y:S01]  /*184e0*/  LEA.HI.X.SX32 R245, R34, R203, 0x1, P5 ;  /* 0x000000cb22f57211 */ /* 0x000fe200028f0eff */
[----:B------:R-:W-:Y:S01]  /*184f0*/  FMUL R26, R26, 1.4426950216293334961 ;  /* 0x3fb8aa3b1a1a7820 */ /* 0x000fe20000400000 */
[----:B------:R-:W-:Y:S01]  /*18500*/  FMUL R42, R42, 1.4426950216293334961 ;  /* 0x3fb8aa3b2a2a7820 */ /* 0x000fe20000400000 */
[----:B--2---:R-:W-:Y:S01]  /*18510*/  IMAD R32, R32, 0xc6, RZ ;  /* 0x000000c620207824 */ /* 0x004fe200078e02ff */
[----:B------:R-:W1:Y:S01]  /*18520*/  LDC R30, c[0x0][0x3d8] ;  /* 0x0000f600ff1e7b82 */ /* 0x000e620000000800 */
[----:B0-----:R-:W-:-:S03]  /*18530*/  IADD3 R44, P5, PT, R33, R202, RZ ;  /* 0x000000ca212c7210 */ /* 0x001fc60007fbe0ff */
[----:B------:R-:W-:-:S04]  /*18540*/  LEA.HI.X.SX32 R107, R32, R203, 0x1, P4 ;  /* 0x000000cb206b7211 */ /* 0x000fc800020f0eff */
[----:B------:R-:W0:Y:S08]  /*18550*/  LDC R33, c[0x0][0x3d8] ;  /* 0x0000f600ff217b82 */ /* 0x000e300000000800 */
[----:B------:R-:W2:Y:S01]  /*18560*/  LDC R32, c[0x0][0x3d8] ;  /* 0x0000f600ff207b82 */ /* 0x000ea20000000800 */
[----:B0-----:R-:W-:-:S07]  /*18570*/  IMAD R232, R33, 0xd6, RZ ;  /* 0x000000d621e87824 */ /* 0x001fce00078e02ff */
[----:B------:R-:W0:Y:S01]  /*18580*/  LDC R33, c[0x0][0x3d8] ;  /* 0x0000f600ff217b82 */ /* 0x000e220000000800 */
[----:B--2---:R-:W-:-:S07]  /*18590*/  IMAD R34, R32, 0x1be, RZ ;  /* 0x000001be20227824 */ /* 0x004fce00078e02ff */
[----:B------:R-:W2:Y:S01]  /*185a0*/  LDC R32, c[0x0][0x3d8] ;  /* 0x0000f600ff207b82 */ /* 0x000ea20000000800 */
[----:B------:R3:W-:Y:S02]  /*185b0*/  MUFU.EX2 R181, R45 ;  /* 0x0000002d00b57308 */ /* 0x0007e40000000800 */
[----:B---3--:R-:W-:Y:S02]  /*185c0*/  LEA.HI.X.SX32 R45, R228, R203, 0x1, P5 ;  /* 0x000000cbe42d7211 */ /* 0x008fe400028f0eff */
[----:B------:R-:W-:Y:S01]  /*185d0*/  IADD3 R238, P5, PT, R103, R202, RZ ;  /* 0x000000ca67ee7210 */ /* 0x000fe20007fbe0ff */
[----:B0-----:R-:W-:-:S03]  /*185e0*/  IMAD R33, R33, 0xd7, RZ ;  /* 0x000000d721217824 */ /* 0x001fc600078e02ff */
[----:B------:R-:W-:Y:S01]  /*185f0*/  MUFU.EX2 R191, R26 ;  /* 0x0000001a00bf7308 */ /* 0x000fe20000000800 */
[----:B--2---:R-:W-:-:S07]  /*18600*/  IMAD R32, R32, 0x1cc, RZ ;  /* 0x000001cc20207824 */ /* 0x004fce00078e02ff */
[----:B------:R0:W-:Y:S01]  /*18610*/  MUFU.EX2 R26, R42 ;  /* 0x0000002a001a7308 */ /* 0x0001e20000000800 */
[-C--:B------:R-:W-:Y:S02]  /*18620*/  LEA.HI.X.SX32 R239, R33, R203.reuse, 0x1, P5 ;  /* 0x000000cb21ef7211 */ /* 0x080fe400028f0eff */
[-C--:B0-----:R-:W-:Y:S02]  /*18630*/  IADD3 R42, P5, PT, R32, R202.reuse, RZ ;  /* 0x000000ca202a7210 */ /* 0x081fe40007fbe0ff */
[----:B------:R-:W0:Y:S01]  /*18640*/  LDC R32, c[0x0][0x3d8] ;  /* 0x0000f600ff207b82 */ /* 0x000e220000000800 */
[----:B-1----:R-:W-:Y:S01]  /*18650*/  IMAD R30, R30, 0x19e, RZ ;  /* 0x0000019e1e1e7824 */ /* 0x002fe200078e02ff */
[----:B------:R-:W-:Y:S02]  /*18660*/  LEA.HI.X.SX32 R243, R105, R203, 0x1, P6 ;  /* 0x000000cb69f37211 */ /* 0x000fe400030f0eff */
[----:B------:R-:W-:Y:S01]  /*18670*/  IADD3 R104, P6, PT, R104, R202, RZ ;  /* 0x000000ca68687210 */ /* 0x000fe20007fde0ff */
[----:B0-----:R-:W-:-:S02]  /*18680*/  IMAD R33, R32, 0x1ce, RZ ;  /* 0x000001ce20217824 */ /* 0x001fc400078e02ff */
[----:B----4-:R-:W-:Y:S02]  /*18690*/  IMAD R32, R69, 0xdf, RZ ;  /* 0x000000df45207824 */ /* 0x010fe400078e02ff */
[----:B------:R-:W0:Y:S01]  /*186a0*/  LDC R69, c[0x0][0x3d8] ;  /* 0x0000f600ff457b82 */ /* 0x000e220000000800 */
[-C--:B------:R-:W-:Y:S02]  /*186b0*/  IADD3 R240, P4, PT, R30, R202.reuse, RZ ;  /* 0x000000ca1ef07210 */ /* 0x080fe40007f9e0ff */
[----:B------:R-:W-:Y:S01]  /*186c0*/  LEA.HI.X.SX32 R105, R232, R203, 0x1, P6 ;  /* 0x000000cbe8697211 */ /* 0x000fe200030f0eff */
[--C-:B------:R-:W-:Y:S01]  /*186d0*/  FFMA R43, R43, R133, -R196.reuse ;  /* 0x000000852b2b7223 */ /* 0x100fe200000008c4 */
[-C--:B------:R-:W-:Y:S02]  /*186e0*/  IADD3 R236, P6, PT, R34, R202.reuse, RZ ;  /* 0x000000ca22ec7210 */ /* 0x080fe40007fde0ff */
[----:B------:R-:W-:Y:S01]  /*186f0*/  LEA.HI.X.SX32 R241, R102, R203, 0x1, P4 ;  /* 0x000000cb66f17211 */ /* 0x000fe200020f0eff */
[----:B------:R-:W-:Y:S01]  /*18700*/  FMUL R43, R43, 1.4426950216293334961 ;  /* 0x3fb8aa3b2b2b7820 */ /* 0x000fe20000400000 */
[-C--:B------:R-:W-:Y:S01]  /*18710*/  IADD3 R102, P4, PT, R29, R202.reuse, RZ ;  /* 0x000000ca1d667210 */ /* 0x080fe20007f9e0ff */
[--C-:B------:R-:W-:Y:S01]  /*18720*/  FFMA R24, R24, R133, -R196.reuse ;  /* 0x0000008518187223 */ /* 0x100fe200000008c4 */
[-C--:B------:R-:W-:Y:S01]  /*18730*/  LEA.HI.X.SX32 R237, R32, R203.reuse, 0x1, P6 ;  /* 0x000000cb20ed7211 */ /* 0x080fe200030f0eff */
[----:B------:R1:W-:Y:S01]  /*18740*/  MUFU.EX2 R23, R43 ;  /* 0x0000002b00177308 */ /* 0x0003e20000000800 */
[----:B------:R-:W-:Y:S01]  /*18750*/  LEA.HI.X.SX32 R103, R229, R203, 0x1, P4 ;  /* 0x000000cbe5677211 */ /* 0x000fe200020f0eff */
[----:B------:R-:W-:Y:S01]  /*18760*/  FFMA R38, R38, R133, -R196 ;  /* 0x0000008526267223 */ /* 0x000fe200000008c4 */
[----:B------:R-:W-:Y:S01]  /*18770*/  IADD3 R234, P4, PT, R33, R202, RZ ;  /* 0x000000ca21ea7210 */ /* 0x000fe20007f9e0ff */
[----:B------:R-:W2:Y:S01]  /*18780*/  LDC R34, c[0x0][0x3d8] ;  /* 0x0000f600ff227b82 */ /* 0x000ea20000000800 */
[----:B0-----:R-:W-:-:S07]  /*18790*/  IMAD R32, R69, 0xe6, RZ ;  /* 0x000000e645207824 */ /* 0x001fce00078e02ff */
[----:B------:R-:W0:Y:S01]  /*187a0*/  LDC R33, c[0x0][0x3d8] ;  /* 0x0000f600ff217b82 */ /* 0x000e220000000800 */
[----:B-1----:R-:W-:-:S07]  /*187b0*/  LEA.HI.X.SX32 R43, R32, R203, 0x1, P5 ;  /* 0x000000cb202b7211 */ /* 0x002fce00028f0eff */
[----:B------:R-:W1:Y:S01]  /*187c0*/  LDC R32, c[0x0][0x3d8] ;  /* 0x0000f600ff207b82 */ /* 0x000e620000000800 */
[----:B------:R-:W-:Y:S01]  /*187d0*/  FMUL R24, R24, 1.4426950216293334961 ;  /* 0x3fb8aa3b18187820 */ /* 0x000fe20000400000 */
[----:B------:R-:W-:-:S03]  /*187e0*/  FMUL R38, R38, 1.4426950216293334961 ;  /* 0x3fb8aa3b26267820 */ /* 0x000fc60000400000 */
[----:B------:R-:W-:Y:S01]  /*187f0*/  MUFU.EX2 R193, R24 ;  /* 0x0000001800c17308 */ /* 0x000fe20000000800 */
[----:B0-----:R-:W-:-:S07]  /*18800*/  IMAD R33, R33, 0xe7, RZ ;  /* 0x000000e721217824 */ /* 0x001fce00078e02ff */
[----:B------:R0:W-:Y:S01]  /*18810*/  MUFU.EX2 R24, R38 ;  /* 0x0000002600187308 */ /* 0x0001e20000000800 */
[----:B-1----:R-:W-:Y:S01]  /*18820*/  IMAD R32, R32, 0x1ec, RZ ;  /* 0x000001ec20207824 */ /* 0x002fe200078e02ff */
[----:B------:R-:W-:-:S04]  /*18830*/  LEA.HI.X.SX32 R235, R33, R203, 0x1, P4 ;  /* 0x000000cb21eb7211 */ /* 0x000fc800020f0eff */
[----:B0-----:R-:W-:Y:S02]  /*18840*/  IADD3 R38, P4, PT, R32, R202, RZ ;  /* 0x000000ca20267210 */ /* 0x001fe40007f9e0ff */
[----:B------:R-:W0:Y:S01]  /*18850*/  LDC R32, c[0x0][0x3d8] ;  /* 0x0000f600ff207b82 */ /* 0x000e220000000800 */
[----:B--2---:R-:W-:-:S05]  /*18860*/  IMAD R34, R34, 0x1de, RZ ;  /* 0x000001de22227824 */ /* 0x004fca00078e02ff */
[----:B------:R-:W-:Y:S02]  /*18870*/  IADD3 R232, P5, PT, R34, R202, RZ ;  /* 0x000000ca22e87210 */ /* 0x000fe40007fbe0ff */
[----:B------:R-:W1:Y:S01]  /*18880*/  LDC R34, c[0x0][0x3d8] ;  /* 0x0000f600ff227b82 */ /* 0x000e620000000800 */
[----:B------:R-:W-:Y:S01]  /*18890*/  STL.64 [R1+0x300], R100 ;  /* 0x0003006401007387 */ /* 0x000fe20000100a00 */
[----:B0-----:R-:W-:-:S05]  /*188a0*/  IMAD R33, R32, 0xef, RZ ;  /* 0x000000ef20217824 */ /* 0x001fca00078e02ff */
[----:B------:R-:W-:Y:S02]  /*188b0*/  LEA.HI.X.SX32 R233, R33, R203, 0x1, P5 ;  /* 0x000000cb21e97211 */ /* 0x000fe400028f0eff */
[----:B------:R-:W0:Y:S01]  /*188c0*/  LDC R33, c[0x0][0x3d8] ;  /* 0x0000f600ff217b82 */ /* 0x000e220000000800 */
[----:B------:R-:W-:Y:S01]  /*188d0*/  STL.64 [R1+0x2f8], R98 ;  /* 0x0002f86201007387 */ /* 0x000fe20000100a00 */
[----:B------:R-:W-:-:S03]  /*188e0*/  FFMA R19, R19, R133, -R196 ;  /* 0x0000008513137223 */ /* 0x000fc600000008c4 */
[----:B------:R-:W-:Y:S01]  /*188f0*/  STL.64 [R1+0x2f0], R96 ;  /* 0x0002f06001007387 */ /* 0x000fe20000100a00 */
[----:B------:R-:W-:-:S03]  /*18900*/  FFMA R35, R35, R133, -R196 ;  /* 0x0000008523237223 */ /* 0x000fc600000008c4 */
[----:B------:R-:W-:Y:S01]  /*18910*/  STL.64 [R1+0x2e8], R70 ;  /* 0x0002e84601007387 */ /* 0x000fe20000100a00 */
[----:B------:R-:W-:-:S03]  /*18920*/  FFMA R21, R21, R133, -R196 ;  /* 0x0000008515157223 */ /* 0x000fc600000008c4 */
[----:B------:R-:W-:Y:S04]  /*18930*/  STL.64 [R1+0x2e0], R94 ;  /* 0x0002e05e01007387 */ /* 0x000fe80000100a00 */
[----:B------:R-:W-:Y:S01]  /*18940*/  STL.64 [R1+0x2d8], R92 ;  /* 0x0002d85c01007387 */ /* 0x000fe20000100a00 */
[----:B------:R-:W-:-:S03]  /*18950*/  FMUL R19, R19, 1.4426950216293334961 ;  /* 0x3fb8aa3b13137820 */ /* 0x000fc60000400000 */
[----:B------:R-:W-:Y:S01]  /*18960*/  STL.64 [R1+0x2d0], R90 ;  /* 0x0002d05a01007387 */ /* 0x000fe20000100a00 */
[----:B------:R-:W-:-:S03]  /*18970*/  FFMA R39, R39, R133, -R196 ;  /* 0x0000008527277223 */ /* 0x000fc600000008c4 */
[----:B------:R-:W-:Y:S01]  /*18980*/  STL.64 [R1+0x2c8], R88 ;  /* 0x0002c85801007387 */ /* 0x000fe20000100a00 */
[----:B------:R-:W-:-:S03]  /*18990*/  FMUL R35, R35, 1.4426950216293334961 ;  /* 0x3fb8aa3b23237820 */ /* 0x000fc60000400000 */
[----:B------:R2:W-:Y:S01]  /*189a0*/  STL.64 [R1+0x2c0], R130 ;  /* 0x0002c08201007387 */ /* 0x0005e20000100a00 */
[----:B------:R-:W-:-:S03]  /*189b0*/  FMUL R21, R21, 1.4426950216293334961 ;  /* 0x3fb8aa3b15157820 */ /* 0x000fc60000400000 */
[----:B------:R-:W-:Y:S01]  /*189c0*/  STL.64 [R1+0x2b8], R86 ;  /* 0x0002b85601007387 */ /* 0x000fe20000100a00 */
[----:B------:R-:W-:-:S03]  /*189d0*/  FMUL R39, R39, 1.4426950216293334961 ;  /* 0x3fb8aa3b27277820 */ /* 0x000fc60000400000 */
[----:B------:R3:W-:Y:S01]  /*189e0*/  STL.64 [R1+0x2b0], R128 ;  /* 0x0002b08001007387 */ /* 0x0007e20000100a00 */
[----:B-1----:R-:W-:-:S03]  /*189f0*/  IMAD R34, R34, 0xf6, RZ ;  /* 0x000000f622227824 */ /* 0x002fc600078e02ff */
[----:B------:R-:W-:Y:S01]  /*18a00*/  STL.64 [R1+0x2a8], R72 ;  /* 0x0002a84801007387 */ /* 0x000fe20000100a00 */
[----:B------:R-:W-:Y:S03]  /*18a10*/  MUFU.EX2 R209, R19 ;  /* 0x0000001300d17308 */ /* 0x000fe60000000800 */
[----:B------:R1:W-:Y:S01]  /*18a20*/  STL.64 [R1+0x2a0], R126 ;  /* 0x0002a07e01007387 */ /* 0x0003e20000100a00 */
[----:B0-----:R-:W-:-:S03]  /*18a30*/  IMAD R33, R33, 0x1fe, RZ ;  /* 0x000001fe21217824 */ /* 0x001fc600078e02ff */
[----:B------:R-:W-:Y:S01]  /*18a40*/  STL.64 [R1+0x298], R84 ;  /* 0x0002985401007387 */ /* 0x000fe20000100a00 */
[----:B------:R0:W-:Y:S03]  /*18a50*/  MUFU.EX2 R19, R35 ;  /* 0x0000002300137308 */ /* 0x0001e60000000800 */
[----:B------:R4:W-:Y:S04]  /*18a60*/  STL.64 [R1+0x290], R124 ;  /* 0x0002907c01007387 */ /* 0x0009e80000100a00 */
[----:B------:R-:W-:Y:S01]  /*18a70*/  STL.64 [R1+0x288], R82 ;  /* 0x0002885201007387 */ /* 0x000fe20000100a00 */
[----:B------:R-:W-:Y:S01]  /*18a80*/  MUFU.EX2 R205, R21 ;  /* 0x0000001500cd7308 */ /* 0x000fe20000000800 */
[----:B0-----:R-:W0:Y:S02]  /*18a90*/  LDC R35, c[0x0][0x3d8] ;  /* 0x0000f600ff237b82 */ /* 0x001e240000000800 */
[----:B------:R0:W-:Y:S04]  /*18aa0*/  STL.64 [R1+0x280], R62 ;  /* 0x0002803e01007387 */ /* 0x0001e80000100a00 */
[----:B------:R-:W-:Y:S01]  /*18ab0*/  STL.64 [R1+0x278], R80 ;  /* 0x0002785001007387 */ /* 0x000fe20000100a00 */
[----:B------:R1:W-:Y:S03]  /*18ac0*/  MUFU.EX2 R21, R39 ;  /* 0x0000002700157308 */ /* 0x0003e60000000800 */
[----:B------:R0:W-:Y:S04]  /*18ad0*/  STL.64 [R1+0x270], R122 ;  /* 0x0002707a01007387 */ /* 0x0001e80000100a00 */
[----:B------:R-:W-:Y:S01]  /*18ae0*/  STL.64 [R1+0x268], R78 ;  /* 0x0002684e01007387 */ /* 0x000fe20000100a00 */
[----:B-1----:R-:W-:-:S02]  /*18af0*/  LEA.HI.X.SX32 R39, R34, R203, 0x1, P4 ;  /* 0x000000cb22277211 */ /* 0x002fc400020f0eff */
[----:B------:R-:W1:Y:S01]  /*18b00*/  LDC R34, c[0x0][0x3d8] ;  /* 0x0000f600ff227b82 */ /* 0x000e620000000800 */
[----:B------:R0:W-:Y:S01]  /*18b10*/  STL.64 [R1+0x260], R120 ;  /* 0x0002607801007387 */ /* 0x0001e20000100a00 */
[----:B------:R-:W-:-:S03]  /*18b20*/  IADD3 R226, P4, PT, R33, R202, RZ ;  /* 0x000000ca21e27210 */ /* 0x000fc60007f9e0ff */
[----:B------:R-:W-:Y:S03]  /*18b30*/  STL.64 [R1+0x258], R76 ;  /* 0x0002584c01007387 */ /* 0x000fe60000100a00 */
[----:B------:R-:W0:Y:S01]  /*18b40*/  LDC R33, c[0x0][0x3d8] ;  /* 0x0000f600ff217b82 */ /* 0x000e220000000800 */
[----:B------:R0:W-:Y:S04]  /*18b50*/  STL.64 [R1+0x250], R118 ;  /* 0x0002507601007387 */ /* 0x0001e80000100a00 */
[----:B------:R-:W-:Y:S04]  /*18b60*/  STL.64 [R1+0x248], R74 ;  /* 0x0002484a01007387 */ /* 0x000fe80000100a00 */
[----:B------:R0:W-:Y:S04]  /*18b70*/  STL.64 [R1+0x240], R116 ;  /* 0x0002407401007387 */ /* 0x0001e80000100a00 */
[----:B------:R-:W-:Y:S04]  /*18b80*/  STL.64 [R1+0x238], R206 ;  /* 0x000238ce01007387 */ /* 0x000fe80000100a00 */
[----:B------:R0:W-:Y:S04]  /*18b90*/  STL.64 [R1+0x230], R114 ;  /* 0x0002307201007387 */ /* 0x0001e80000100a00 */
[----:B------:R-:W-:Y:S04]  /*18ba0*/  STL.64 [R1+0x228], R200 ;  /* 0x000228c801007387 */ /* 0x000fe80000100a00 */
[----:B------:R0:W-:Y:S04]  /*18bb0*/  STL.64 [R1+0x220], R64 ;  /* 0x0002204001007387 */ /* 0x0001e80000100a00 */
[----:B------:R-:W-:Y:S04]  /*18bc0*/  STL.64 [R1+0x218], R198 ;  /* 0x000218c601007387 */ /* 0x000fe80000100a00 */
[----:B------:R-:W-:Y:S04]  /*18bd0*/  STL.64 [R1+0x210], R36 ;  /* 0x0002102401007387 */ /* 0x000fe80000100a00 */
[----:B------:R-:W-:Y:S04]  /*18be0*/  STL.64 [R1+0x208], R2 ;  /* 0x0002080201007387 */ /* 0x000fe80000100a00 */
[----:B------:R0:W-:Y:S01]  /*18bf0*/  STL.64 [R1+0x200], R112 ;  /* 0x0002007001007387 */ /* 0x0001e20000100a00 */
[----:B------:R-:W-:-:S03]  /*18c00*/  FFMA R40, R40, R133, -R196 ;  /* 0x0000008528287223 */ /* 0x000fc600000008c4 */
[----:B------:R-:W-:Y:S04]  /*18c10*/  STL.64 [R1+0x1f8], R250 ;  /* 0x0001f8fa01007387 */ /* 0x000fe80000100a00 */
[----:B------:R0:W-:Y:S04]  /*18c20*/  STL.64 [R1+0x1f0], R110 ;  /* 0x0001f06e01007387 */ /* 0x0001e80000100a00 */
[----:B------:R-:W-:Y:S01]  /*18c30*/  STL.64 [R1+0x1e8], R248 ;  /* 0x0001e8f801007387 */ /* 0x000fe20000100a00 */
[----:B------:R-:W-:-:S03]  /*18c40*/  IADD3 R68, P6, PT, R68, R202, RZ ;  /* 0x000000ca44447210 */ /* 0x000fc60007fde0ff */
[----:B------:R1:W-:Y:S01]  /*18c50*/  STL.64 [R1+0x1e0], R108 ;  /* 0x0001e06c01007387 */ /* 0x0003e20000100a00 */
[----:B------:R-:W-:-:S03]  /*18c60*/  FFMA R4, R4, R133, -R196 ;  /* 0x0000008504047223 */ /* 0x000fc600000008c4 */
[----:B------:R-:W-:Y:S01]  /*18c70*/  STL.64 [R1+0x1d8], R246 ;  /* 0x0001d8f601007387 */ /* 0x000fe20000100a00 */
[----:B------:R-:W-:Y:S01]  /*18c80*/  FMUL R40, R40, 1.4426950216293334961 ;  /* 0x3fb8aa3b28287820 */ /* 0x000fe20000400000 */
[----:B------:R-:W-:Y:S02]  /*18c90*/  FFMA R41, R41, R133, -R196 ;  /* 0x0000008529297223 */ /* 0x000fe400000008c4 */
[----:B------:R2:W-:Y:S01]  /*18ca0*/  STL.64 [R1+0x1d0], R66 ;  /* 0x0001d04201007387 */ /* 0x0005e20000100a00 */
[----:B0-----:R-:W-:-:S03]  /*18cb0*/  IMAD R35, R35, 0x1fc, RZ ;  /* 0x000001fc23237824 */ /* 0x001fc600078e02ff */
[----:B------:R-:W-:Y:S01]  /*18cc0*/  STL.64 [R1+0x1c8], R244 ;  /* 0x0001c8f401007387 */ /* 0x000fe20000100a00 */
[----:B------:R-:W-:-:S03]  /*18cd0*/  LEA.HI.X.SX32 R69, R230, R203, 0x1, P6 ;  /* 0x000000cbe6457211 */ /* 0x000fc600030f0eff */
[----:B------:R0:W-:Y:S01]  /*18ce0*/  STL.64 [R1+0x1c0], R106 ;  /* 0x0001c06a01007387 */ /* 0x0001e20000100a00 */
[----:B-1----:R-:W-:-:S03]  /*18cf0*/  IMAD R34, R34, 0xf7, RZ ;  /* 0x000000f722227824 */ /* 0x002fc600078e02ff */
[----:B------:R-:W-:Y:S01]  /*18d00*/  STL.64 [R1+0x1b8], R242 ;  /* 0x0001b8f201007387 */ /* 0x000fe20000100a00 */
[----:B------:R-:W-:Y:S01]  /*18d10*/  FMUL R4, R4, 1.4426950216293334961 ;  /* 0x3fb8aa3b04047820 */ /* 0x000fe20000400000 */
[----:B------:R1:W-:Y:S02]  /*18d20*/  MUFU.EX2 R184, R40 ;  /* 0x0000002800b87308 */ /* 0x0003e40000000800 */
[----:B------:R-:W-:Y:S01]  /*18d30*/  STL.64 [R1+0x1b0], R44 ;  /* 0x0001b02c01007387 */ /* 0x000fe20000100a00 */
[----:B------:R-:W-:Y:S01]  /*18d40*/  FMUL R41, R41, 1.4426950216293334961 ;  /* 0x3fb8aa3b29297820 */ /* 0x000fe20000400000 */
[----:B------:R-:W-:Y:S02]  /*18d50*/  IADD3 R228, P6, PT, R31, R202, RZ ;  /* 0x000000ca1fe47210 */ /* 0x000fe40007fde0ff */
[----:B------:R-:W-:Y:S01]  /*18d60*/  STL.64 [R1+0x1a8], R240 ;  /* 0x0001a8f001007387 */ /* 0x000fe20000100a00 */
[----:B------:R-:W-:Y:S01]  /*18d70*/  FFMA R14, R14, R133, -R196 ;  /* 0x000000850e0e7223 */ /* 0x000fe200000008c4 */
[----:B------:R-:W-:-:S02]  /*18d80*/  LEA R33, R33, -R33, 0x8 ;  /* 0x8000002121217211 */ /* 0x000fc400078e40ff */
[----:B------:R0:W-:Y:S01]  /*18d90*/  STL.64 [R1+0x1a0], R104 ;  /* 0x0001a06801007387 */ /* 0x0001e20000100a00 */
[----:B-1----:R-:W-:-:S03]  /*18da0*/  IADD3 R40, P5, PT, R35, R202, RZ ;  /* 0x000000ca23287210 */ /* 0x002fc60007fbe0ff */
[----:B------:R-:W-:Y:S01]  /*18db0*/  STL.64 [R1+0x198], R238 ;  /* 0x000198ee01007387 */ /* 0x000fe20000100a00 */
[----:B------:R1:W-:Y:S01]  /*18dc0*/  MUFU.EX2 R224, R4 ;  /* 0x0000000400e07308 */ /* 0x0003e20000000800 */
[----:B------:R-:W-:Y:S02]  /*18dd0*/  LEA.HI.X.SX32 R229, R34, R203, 0x1, P6 ;  /* 0x000000cb22e57211 */ /* 0x000fe400030f0eff */
[----:B------:R0:W-:Y:S01]  /*18de0*/  STL.64 [R1+0x190], R102 ;  /* 0x0001906601007387 */ /* 0x0001e20000100a00 */
[----:B------:R-:W-:Y:S01]  /*18df0*/  PRMT R166, RZ, 0x7610, R166 ;  /* 0x00007610ffa67816 */ /* 0x000fe200000000a6 */
[-CC-:B------:R-:W-:Y:S02]  /*18e00*/  FFMA R9, R9, R133.reuse, -R196.reuse ;  /* 0x0000008509097223 */ /* 0x180fe400000008c4 */
[----:B------:R-:W-:Y:S01]  /*18e10*/  STL.64 [R1+0x188], R236 ;  /* 0x000188ec01007387 */ /* 0x000fe20000100a00 */
[----:B------:R0:W-:Y:S01]  /*18e20*/  MUFU.EX2 R183, R41 ;  /* 0x0000002900b77308 */ /* 0x0001e20000000800 */
[----:B------:R-:W-:Y:S01]  /*18e30*/  FMUL R14, R14, 1.4426950216293334961 ;  /* 0x3fb8aa3b0e0e7820 */ /* 0x000fe20000400000 */
[----:B-1----:R-:W-:Y:S01]  /*18e40*/  FFMA R4, R15, R133, -R196 ;  /* 0x000000850f047223 */ /* 0x002fe200000008c4 */
[----:B------:R-:W-:Y:S01]  /*18e50*/  STL.64 [R1+0x180], R42 ;  /* 0x0001802a01007387 */ /* 0x000fe20000100a00 */
[----:B------:R-:W-:-:S02]  /*18e60*/  PRMT R165, RZ, 0x7610, R165 ;  /* 0x00007610ffa57816 */ /* 0x000fc400000000a5 */
[----:B------:R-:W-:Y:S01]  /*18e70*/  PRMT R15, RZ, 0x7610, R15 ;  /* 0x00007610ff0f7816 */ /* 0x000fe2000000000f */
[----:B------:R-:W-:Y:S01]  /*18e80*/  STL.64 [R1+0x178], R234 ;  /* 0x000178ea01007387 */ /* 0x000fe20000100a00 */
[-C--:B------:R-:W-:Y:S02]  /*18e90*/  LEA.HI.X.SX32 R227, R33, R203.reuse, 0x1, P4 ;  /* 0x000000cb21e37211 */ /* 0x080fe400020f0eff */
[----:B0-----:R-:W-:Y:S01]  /*18ea0*/  LEA.HI.X.SX32 R41, R231, R203, 0x1, P5 ;  /* 0x000000cbe7297211 */ /* 0x001fe200028f0eff */
[----:B------:R0:W-:Y:S01]  /*18eb0*/  STL.64 [R1+0x170], R68 ;  /* 0x0001704401007387 */ /* 0x0001e20000100a00 */
[----:B------:R-:W-:Y:S01]  /*18ec0*/  PRMT R162, RZ, 0x7610, R162 ;  /* 0x00007610ffa27816 */ /* 0x000fe200000000a2 */
[----:B------:R-:W-:Y:S01]  /*18ed0*/  FFMA R8, R8, R133, -R196 ;  /* 0x0000008508087223 */ /* 0x000fe200000008c4 */
[----:B------:R-:W-:Y:S01]  /*18ee0*/  PRMT R161, RZ, 0x7610, R161 ;  /* 0x00007610ffa17816 */ /* 0x000fe200000000a1 */
[----:B------:R-:W-:Y:S01]  /*18ef0*/  STL.64 [R1+0x168], R232 ;  /* 0x000168e801007387 */ /* 0x000fe20000100a00 */
[----:B------:R-:W-:Y:S01]  /*18f00*/  FMUL R9, R9, 1.4426950216293334961 ;  /* 0x3fb8aa3b09097820 */ /* 0x000fe20000400000 */
[----:B------:R-:W-:Y:S01]  /*18f10*/  PRMT R160, RZ, 0x7610, R160 ;  /* 0x00007610ffa07816 */ /* 0x000fe200000000a0 */
[----:B------:R1:W-:Y:S01]  /*18f20*/  MUFU.EX2 R214, R14 ;  /* 0x0000000e00d67308 */ /* 0x0003e20000000800 */
[----:B------:R-:W-:Y:S01]  /*18f30*/  STL.64 [R1+0x160], R38 ;  /* 0x0001602601007387 */ /* 0x000fe20000100a00 */
[----:B------:R-:W-:-:S03]  /*18f40*/  PRMT R156, RZ, 0x7610, R156 ;  /* 0x00007610ff9c7816 */ /* 0x000fc6000000009c */
[----:B------:R-:W-:Y:S01]  /*18f50*/  STL.64 [R1+0x158], R228 ;  /* 0x000158e401007387 */ /* 0x000fe20000100a00 */
[----:B------:R-:W-:Y:S01]  /*18f60*/  FMUL R8, R8, 1.4426950216293334961 ;  /* 0x3fb8aa3b08087820 */ /* 0x000fe20000400000 */
[----:B-1----:R-:W-:Y:S02]  /*18f70*/  PRMT R14, RZ, 0x7610, R14 ;  /* 0x00007610ff0e7816 */ /* 0x002fe4000000000e */
[----:B------:R-:W-:Y:S01]  /*18f80*/  STL.64 [R1+0x150], R40 ;  /* 0x0001502801007387 */ /* 0x000fe20000100a00 */
[----:B------:R1:W-:Y:S01]  /*18f90*/  MUFU.EX2 R219, R9 ;  /* 0x0000000900db7308 */ /* 0x0003e20000000800 */
[----:B------:R-:W-:Y:S02]  /*18fa0*/  PRMT R155, RZ, 0x7610, R155 ;  /* 0x00007610ff9b7816 */ /* 0x000fe4000000009b */
[----:B------:R-:W-:Y:S01]  /*18fb0*/  STL.64 [R1+0x148], R226 ;  /* 0x000148e201007387 */ /* 0x000fe20000100a00 */
[----:B------:R-:W-:-:S03]  /*18fc0*/  PRMT R152, RZ, 0x7610, R152 ;  /* 0x00007610ff987816 */ /* 0x000fc60000000098 */
[----:B------:R-:W4:Y:S01]  /*18fd0*/  @P1 LDG.E.U16 R166, desc[UR8][R130.64] ;  /* 0x0000000882a61981 */ /* 0x000f22000c1e1500 */
[----:B------:R-:W-:-:S03]  /*18fe0*/  PRMT R151, RZ, 0x7610, R151 ;  /* 0x00007610ff977816 */ /* 0x000fc60000000097 */
[----:B------:R-:W4:Y:S01]  /*18ff0*/  @P1 LDG.E.U16 R165, desc[UR8][R128.64] ;  /* 0x0000000880a51981 */ /* 0x000f22000c1e1500 */
[----:B-1----:R-:W-:-:S03]  /*19000*/  PRMT R9, RZ, 0x7610, R9 ;  /* 0x00007610ff097816 */ /* 0x002fc60000000009 */
[----:B------:R-:W4:Y:S04]  /*19010*/  @P1 LDG.E.U16 R15, desc[UR8][R44.64] ;  /* 0x000000082c0f1981 */ /* 0x000f28000c1e1500 */
[----:B--2---:R-:W2:Y:S01]  /*19020*/  LDL.LU.64 R130, [R1+0x11a0] ;  /* 0x0011a00001827983 */ /* 0x004ea20000300a00 */
[----:B------:R-:W-:-:S03]  /*19030*/  PRMT R150, RZ, 0x7610, R150 ;  /* 0x00007610ff967816 */ /* 0x000fc60000000096 */
[----:B---3--:R-:W3:Y:S04]  /*19040*/  LDL.LU.64 R128, [R1+0x1198] ;  /* 0x0011980001807983 */ /* 0x008ee80000300a00 */
[----:B------:R-:W2:Y:S01]  /*19050*/  @P1 LDG.E.U16 R162, desc[UR8][R126.64] ;  /* 0x000000087ea21981 */ /* 0x000ea2000c1e1500 */
[----:B------:R-:W-:-:S03]  /*19060*/  FFMA R6, R6, R133, -R196 ;  /* 0x0000008506067223 */ /* 0x000fc600000008c4 */
[----:B------:R-:W2:Y:S01]  /*19070*/  @P1 LDG.E.U16 R161, desc[UR8][R124.64] ;  /* 0x000000087ca11981 */ /* 0x000ea2000c1e1500 */
[----:B------:R1:W-:Y:S01]  /*19080*/  MUFU.EX2 R220, R8 ;  /* 0x0000000800dc7308 */ /* 0x0003e20000000800 */
[----:B------:R-:W-:Y:S02]  /*19090*/  PRMT R146, RZ, 0x7610, R146 ;  /* 0x00007610ff927816 */ /* 0x000fe40000000092 */
[----:B------:R0:W2:Y:S01]  /*190a0*/  @P1 LDG.E.U16 R160, desc[UR8][R62.64] ;  /* 0x000000083ea01981 */ /* 0x0000a2000c1e1500 */
[----:B------:R-:W-:-:S03]  /*190b0*/  FMUL R4, R4, 1.4426950216293334961 ;  /* 0x3fb8aa3b04047820 */ /* 0x000fc60000400000 */
[----:B------:R-:W2:Y:S04]  /*190c0*/  LDL.LU.64 R126, [R1+0x1190] ;  /* 0x00119000017e7983 */ /* 0x000ea80000300a00 */
[----:B----4-:R-:W4:Y:S01]  /*190d0*/  LDL.LU.64 R124, [R1+0x1188] ;  /* 0x00118800017c7983 */ /* 0x010f220000300a00 */
[----:B-1----:R-:W-:-:S03]  /*190e0*/  PRMT R8, RZ, 0x7610, R8 ;  /* 0x00007610ff087816 */ /* 0x002fc60000000008 */
[----:B------:R-:W2:Y:S04]  /*190f0*/  LDL.LU.64 R62, [R1+0x1180] ;  /* 0x00118000013e7983 */ /* 0x000ea80000300a00 */
[----:B------:R-:W2:Y:S01]  /*19100*/  @P1 LDG.E.U16 R14, desc[UR8][R104.64] ;  /* 0x00000008680e1981 */ /* 0x000ea2000c1e1500 */
[----:B------:R-:W-:-:S03]  /*19110*/  FMUL R6, R6, 1.4426950216293334961 ;  /* 0x3fb8aa3b06067820 */ /* 0x000fc60000400000 */
[----:B------:R-:W2:Y:S01]  /*19120*/  @P1 LDG.E.U16 R156, desc[UR8][R122.64] ;  /* 0x000000087a9c1981 */ /* 0x000ea2000c1e1500 */
[----:B------:R1:W-:Y:S03]  /*19130*/  MUFU.EX2 R213, R4 ;  /* 0x0000000400d57308 */ /* 0x0003e60000000800 */
[----:B------:R-:W2:Y:S01]  /*19140*/  @P1 LDG.E.U16 R155, desc[UR8][R120.64] ;  /* 0x00000008789b1981 */ /* 0x000ea2000c1e1500 */
[----:B------:R-:W-:-:S03]  /*19150*/  PRMT R142, RZ, 0x7610, R142 ;  /* 0x00007610ff8e7816 */ /* 0x000fc6000000008e */
[----:B------:R-:W2:Y:S04]  /*19160*/  @P1 LDG.E.U16 R152, desc[UR8][R118.64] ;  /* 0x0000000876981981 */ /* 0x000ea8000c1e1500 */
[----:B------:R-:W2:Y:S01]  /*19170*/  LDL.LU.64 R122, [R1+0x1178] ;  /* 0x00117800017a7983 */ /* 0x000ea20000300a00 */
[----:B-1----:R-:W-:-:S03]  /*19180*/  PRMT R4, RZ, 0x7610, R4 ;  /* 0x00007610ff047816 */ /* 0x002fc60000000004 */
[----:B------:R-:W2:Y:S01]  /*19190*/  LDL.LU.64 R120, [R1+0x1170] ;  /* 0x0011700001787983 */ /* 0x000ea20000300a00 */
[----:B------:R-:W-:-:S03]  /*191a0*/  FFMA R13, R13, R133, -R196 ;  /* 0x000000850d0d7223 */ /* 0x000fc600000008c4 */
[----:B------:R-:W2:Y:S01]  /*191b0*/  @P1 LDG.E.U16 R9, desc[UR8][R42.64] ;  /* 0x000000082a091981 */ /* 0x000ea2000c1e1500 */
[----:B------:R-:W-:-:S03]  /*191c0*/  PRMT R141, RZ, 0x7610, R141 ;  /* 0x00007610ff8d7816 */ /* 0x000fc6000000008d */
[----:B------:R-:W2:Y:S01]  /*191d0*/  LDL.LU.64 R118, [R1+0x1168] ;  /* 0x0011680001767983 */ /* 0x000ea20000300a00 */
[----:B------:R-:W-:-:S03]  /*191e0*/  PRMT R140, RZ, 0x7610, R140 ;  /* 0x00007610ff8c7816 */ /* 0x000fc6000000008c */
[----:B------:R-:W2:Y:S01]  /*191f0*/  @P1 LDG.E.U16 R151, desc[UR8][R116.64] ;  /* 0x0000000874971981 */ /* 0x000ea2000c1e1500 */
[----:B------:R1:W-:Y:S03]  /*19200*/  MUFU.EX2 R222, R6 ;  /* 0x0000000600de7308 */ /* 0x0003e60000000800 */
[----:B------:R-:W2:Y:S01]  /*19210*/  @P1 LDG.E.U16 R150, desc[UR8][R114.64] ;  /* 0x0000000872961981 */ /* 0x000ea2000c1e1500 */
[----:B------:R-:W-:-:S03]  /*19220*/  PRMT R136, RZ, 0x7610, R136 ;  /* 0x00007610ff887816 */ /* 0x000fc60000000088 */
[----:B------:R0:W2:Y:S04]  /*19230*/  @P1 LDG.E.U16 R146, desc[UR8][R64.64] ;  /* 0x0000000840921981 */ /* 0x0000a8000c1e1500 */
[----:B------:R-:W2:Y:S01]  /*19240*/  LDL.LU.64 R116, [R1+0x1160] ;  /* 0x0011600001747983 */ /* 0x000ea20000300a00 */
[----:B-1----:R-:W-:-:S03]  /*19250*/  PRMT R6, RZ, 0x7610, R6 ;  /* 0x00007610ff067816 */ /* 0x002fc60000000006 */
[----:B------:R-:W2:Y:S01]  /*19260*/  LDL.LU.64 R114, [R1+0x1158] ;  /* 0x0011580001727983 */ /* 0x000ea20000300a00 */
[----:B------:R-:W-:-:S03]  /*19270*/  FMUL R13, R13, 1.4426950216293334961 ;  /* 0x3fb8aa3b0d0d7820 */ /* 0x000fc60000400000 */
[----:B------:R-:W2:Y:S04]  /*19280*/  LDL.LU.64 R64, [R1+0x1150] ;  /* 0x0011500001407983 */ /* 0x000ea80000300a00 */
[----:B------:R-:W2:Y:S01]  /*19290*/  @P1 LDG.E.U16 R8, desc[UR8][R68.64] ;  /* 0x0000000844081981 */ /* 0x000ea2000c1e1500 */
[----:B------:R-:W-:-:S03]  /*192a0*/  PRMT R135, RZ, 0x7610, R135 ;  /* 0x00007610ff877816 */ /* 0x000fc60000000087 */
[----:B------:R-:W2:Y:S01]  /*192b0*/  @P1 LDG.E.U16 R142, desc[UR8][R112.64] ;  /* 0x00000008708e1981 */ /* 0x000ea2000c1e1500 */
[----:B------:R1:W-:Y:S03]  /*192c0*/  MUFU.EX2 R215, R13 ;  /* 0x0000000d00d77308 */ /* 0x0003e60000000800 */
[----:B------:R-:W2:Y:S04]  /*192d0*/  @P1 LDG.E.U16 R4, desc[UR8][R38.64] ;  /* 0x0000000826041981 */ /* 0x000ea8000c1e1500 */
[----:B------:R-:W2:Y:S04]  /*192e0*/  @P1 LDG.E.U16 R141, desc[UR8][R110.64] ;  /* 0x000000086e8d1981 */ /* 0x000ea8000c1e1500 */
[----:B------:R-:W2:Y:S01]  /*192f0*/  LDL.LU.64 R112, [R1+0x1148] ;  /* 0x0011480001707983 */ /* 0x000ea20000300a00 */
[----:B-1----:R-:W-:-:S03]  /*19300*/  PRMT R13, RZ, 0x7610, R13 ;  /* 0x00007610ff0d7816 */ /* 0x002fc6000000000d */
[----:B------:R-:W2:Y:S04]  /*19310*/  @P1 LDG.E.U16 R140, desc[UR8][R108.64] ;  /* 0x000000086c8c1981 */ /* 0x000ea8000c1e1500 */
[----:B------:R-:W2:Y:S04]  /*19320*/  LDL.LU.64 R110, [R1+0x1140] ;  /* 0x00114000016e7983 */ /* 0x000ea80000300a00 */
[----:B------:R-:W2:Y:S04]  /*19330*/  @P1 LDG.E.U16 R136, desc[UR8][R66.64] ;  /* 0x0000000842881981 */ /* 0x000ea8000c1e1500 */
[----:B------:R-:W2:Y:S04]  /*19340*/  LDL.LU.64 R108, [R1+0x1138] ;  /* 0x00113800016c7983 */ /* 0x000ea80000300a00 */
[----:B------:R-:W2:Y:S04]  /*19350*/  @P1 LDG.E.U16 R6, desc[UR8][R40.64] ;  /* 0x0000000828061981 */ /* 0x000ea8000c1e1500 */
[----:B------:R-:W2:Y:S01]  /*19360*/  LDL.LU.64 R66, [R1+0x1130] ;  /* 0x0011300001427983 */ /* 0x000ea20000300a00 */
[----:B------:R-:W-:-:S02]  /*19370*/  PRMT R176, RZ, 0x7610, R176 ;  /* 0x00007610ffb07816 */ /* 0x000fc400000000b0 */
[----:B------:R-:W-:Y:S01]  /*19380*/  PRMT R175, RZ, 0x7610, R175 ;  /* 0x00007610ffaf7816 */ /* 0x000fe200000000af */
[----:B------:R-:W2:Y:S01]  /*19390*/  @P1 LDG.E.U16 R135, desc[UR8][R106.64] ;  /* 0x000000086a871981 */ /* 0x000ea2000c1e1500 */
[----:B------:R-:W-:Y:S02]  /*193a0*/  PRMT R174, RZ, 0x7610, R174 ;  /* 0x00007610ffae7816 */ /* 0x000fe400000000ae */
[----:B------:R-:W-:Y:S01]  /*193b0*/  PRMT R173, RZ, 0x7610, R173 ;  /* 0x00007610ffad7816 */ /* 0x000fe200000000ad */
[----:B------:R-:W2:Y:S01]  /*193c0*/  @P1 LDG.E.U16 R13, desc[UR8][R102.64] ;  /* 0x00000008660d1981 */ /* 0x000ea2000c1e1500 */
[----:B------:R-:W-:Y:S02]  /*193d0*/  PRMT R172, RZ, 0x7610, R172 ;  /* 0x00007610ffac7816 */ /* 0x000fe400000000ac */
[----:B------:R-:W-:Y:S01]  /*193e0*/  PRMT R171, RZ, 0x7610, R171 ;  /* 0x00007610ffab7816 */ /* 0x000fe200000000ab */
[----:B------:R-:W2:Y:S04]  /*193f0*/  @P1 LDG.E.U16 R176, desc[UR8][R100.64] ;  /* 0x0000000864b01981 */ /* 0x000ea8000c1e1500 */
[----:B------:R-:W2:Y:S04]  /*19400*/  LDL.LU.64 R106, [R1+0x1128] ;  /* 0x00112800016a7983 */ /* 0x000ea80000300a00 */
[----:B------:R-:W2:Y:S04]  /*19410*/  LDL.LU.64 R104, [R1+0x1120] ;  /* 0x0011200001687983 */ /* 0x000ea80000300a00 */
[----:B------:R-:W2:Y:S04]  /*19420*/  LDL.LU.64 R102, [R1+0x1118] ;  /* 0x0011180001667983 */ /* 0x000ea80000300a00 */
[----:B0-----:R-:W2:Y:S01]  /*19430*/  LDL.LU.64 R68, [R1+0x1110] ;  /* 0x0011100001447983 */ /* 0x001ea20000300a00 */
[----:B------:R-:W-:-:S03]  /*19440*/  PRMT R170, RZ, 0x7610, R170 ;  /* 0x00007610ffaa7816 */ /* 0x000fc600000000aa */
[----:B------:R-:W2:Y:S01]  /*19450*/  LDL.LU.64 R100, [R1+0x1108] ;  /* 0x0011080001647983 */ /* 0x000ea20000300a00 */
[----:B------:R-:W-:-:S03]  /*19460*/  PRMT R169, RZ, 0x7610, R169 ;  /* 0x00007610ffa97816 */ /* 0x000fc600000000a9 */
[----:B------:R-:W2:Y:S01]  /*19470*/  @P1 LDG.E.U16 R175, desc[UR8][R98.64] ;  /* 0x0000000862af1981 */ /* 0x000ea2000c1e1500 */
[----:B------:R-:W-:-:S03]  /*19480*/  PRMT R168, RZ, 0x7610, R168 ;  /* 0x00007610ffa87816 */ /* 0x000fc600000000a8 */
[----:B------:R-:W2:Y:S01]  /*19490*/  @P1 LDG.E.U16 R174, desc[UR8][R96.64] ;  /* 0x0000000860ae1981 */ /* 0x000ea2000c1e1500 */
[----:B------:R-:W-:-:S03]  /*194a0*/  PRMT R167, RZ, 0x7610, R167 ;  /* 0x00007610ffa77816 */ /* 0x000fc600000000a7 */
[----:B------:R-:W2:Y:S04]  /*194b0*/  @P1 LDG.E.U16 R173, desc[UR8][R70.64] ;  /* 0x0000000846ad1981 */ /* 0x000ea8000c1e1500 */
[----:B------:R-:W2:Y:S04]  /*194c0*/  LDL.LU.64 R98, [R1+0x1100] ;  /* 0x0011000001627983 */ /* 0x000ea80000300a00 */
[----:B------:R-:W2:Y:S04]  /*194d0*/  LDL.LU.64 R96, [R1+0x10f8] ;  /* 0x0010f80001607983 */ /* 0x000ea80000300a00 */
[----:B------:R-:W2:Y:S01]  /*194e0*/  LDL.LU.64 R70, [R1+0x10f0] ;  /* 0x0010f00001467983 */ /* 0x000ea20000300a00 */
[----:B------:R-:W-:-:S03]  /*194f0*/  PRMT R164, RZ, 0x7610, R164 ;  /* 0x00007610ffa47816 */ /* 0x000fc600000000a4 */
[----:B------:R-:W2:Y:S01]  /*19500*/  @P1 LDG.E.U16 R172, desc[UR8][R94.64] ;  /* 0x000000085eac1981 */ /* 0x000ea2000c1e1500 */
[----:B------:R-:W-:-:S03]  /*19510*/  PRMT R163, RZ, 0x7610, R163 ;  /* 0x00007610ffa37816 */ /* 0x000fc600000000a3 */
[----:B------:R-:W2:Y:S01]  /*19520*/  @P1 LDG.E.U16 R171, desc[UR8][R92.64] ;  /* 0x000000085cab1981 */ /* 0x000ea2000c1e1500 */
[----:B------:R-:W-:-:S03]  /*19530*/  PRMT R159, RZ, 0x7610, R159 ;  /* 0x00007610ff9f7816 */ /* 0x000fc6000000009f */
[----:B------:R-:W2:Y:S04]  /*19540*/  @P1 LDG.E.U16 R170, desc[UR8][R90.64] ;  /* 0x000000085aaa1981 */ /* 0x000ea8000c1e1500 */
[----:B------:R-:W2:Y:S01]  /*19550*/  LDL.LU.64 R94, [R1+0x10e8] ;  /* 0x0010e800015e7983 */ /* 0x000ea20000300a00 */
[----:B------:R-:W-:-:S03]  /*19560*/  PRMT R158, RZ, 0x7610, R158 ;  /* 0x00007610ff9e7816 */ /* 0x000fc6000000009e */
[----:B------:R-:W2:Y:S01]  /*19570*/  LDL.LU.64 R92, [R1+0x10e0] ;  /* 0x0010e000015c7983 */ /* 0x000ea20000300a00 */
[----:B------:R-:W-:-:S03]  /*19580*/  PRMT R157, RZ, 0x7610, R157 ;  /* 0x00007610ff9d7816 */ /* 0x000fc6000000009d */
[----:B------:R-:W2:Y:S04]  /*19590*/  LDL.LU.64 R90, [R1+0x10d8] ;  /* 0x0010d800015a7983 */ /* 0x000ea80000300a00 */
[----:B------:R-:W2:Y:S01]  /*195a0*/  @P1 LDG.E.U16 R169, desc[UR8][R88.64] ;  /* 0x0000000858a91981 */ /* 0x000ea2000c1e1500 */
[----:B------:R-:W-:-:S03]  /*195b0*/  PRMT R154, RZ, 0x7610, R154 ;  /* 0x00007610ff9a7816 */ /* 0x000fc6000000009a */
[----:B------:R-:W2:Y:S04]  /*195c0*/  @P1 LDG.E.U16 R168, desc[UR8][R86.64] ;  /* 0x0000000856a81981 */ /* 0x000ea8000c1e1500 */
[----:B------:R-:W2:Y:S04]  /*195d0*/  @P1 LDG.E.U16 R167, desc[UR8][R72.64] ;  /* 0x0000000848a71981 */ /* 0x000ea8000c1e1500 */
[----:B------:R-:W2:Y:S04]  /*195e0*/  LDL.LU.64 R88, [R1+0x10d0] ;  /* 0x0010d00001587983 */ /* 0x000ea80000300a00 */
[----:B------:R-:W2:Y:S04]  /*195f0*/  LDL.LU.64 R86, [R1+0x10c8] ;  /* 0x0010c80001567983 */ /* 0x000ea80000300a00 */
[----:B------:R-:W2:Y:S04]  /*19600*/  LDL.LU.64 R72, [R1+0x10c0] ;  /* 0x0010c00001487983 */ /* 0x000ea80000300a00 */
[----:B------:R-:W2:Y:S04]  /*19610*/  @P1 LDG.E.U16 R164, desc[UR8][R84.64] ;  /* 0x0000000854a41981 */ /* 0x000ea8000c1e1500 */
        /* <DEDUP_REMOVED lines=10> */
[----:B------:R-:W2:Y:S01]  /*196c0*/  LDL.LU.64 R74, [R1+0x1090] ;  /* 0x00109000014a7983 */ /* 0x000ea20000300a00 */
[----:B------:R-:W-:-:S04]  /*196d0*/  FFMA R5, R5, R133, -R196 ;  /* 0x0000008505057223 */ /* 0x000fc800000008c4 */
[----:B------:R-:W-:Y:S01]  /*196e0*/  FMUL R5, R5, 1.4426950216293334961 ;  /* 0x3fb8aa3b05057820 */ /* 0x000fe20000400000 */
[----:B------:R-:W-:-:S03]  /*196f0*/  FFMA R7, R7, R133, -R196 ;  /* 0x0000008507077223 */ /* 0x000fc600000008c4 */
[----:B------:R-:W0:Y:S01]  /*19700*/  MUFU.EX2 R223, R5 ;  /* 0x0000000500df7308 */ /* 0x000e220000000800 */
[----:B------:R-:W-:Y:S01]  /*19710*/  FMUL R7, R7, 1.4426950216293334961 ;  /* 0x3fb8aa3b07077820 */ /* 0x000fe20000400000 */
[----:B------:R-:W-:-:S06]  /*19720*/  FFMA R10, R10, R133, -R196 ;  /* 0x000000850a0a7223 */ /* 0x000fcc00000008c4 */
[----:B------:R-:W1:Y:S01]  /*19730*/  MUFU.EX2 R221, R7 ;  /* 0x0000000700dd7308 */ /* 0x000e620000000800 */
[----:B------:R-:W-:Y:S01]  /*19740*/  FMUL R10, R10, 1.4426950216293334961 ;  /* 0x3fb8aa3b0a0a7820 */ /* 0x000fe20000400000 */
[-CC-:B------:R-:W-:Y:S01]  /*19750*/  FFMA R11, R11, R133.reuse, -R196.reuse ;  /* 0x000000850b0b7223 */ /* 0x180fe200000008c4 */
[----:B------:R-:W-:-:S03]  /*19760*/  FFMA R12, R12, R133, -R196 ;  /* 0x000000850c0c7223 */ /* 0x000fc600000008c4 */
[----:B------:R-:W-:Y:S01]  /*19770*/  FMUL R11, R11, 1.4426950216293334961 ;  /* 0x3fb8aa3b0b0b7820 */ /* 0x000fe20000400000 */
[----:B0-----:R-:W-:Y:S01]  /*19780*/  FADD R16, R224, R223 ;  /* 0x000000dfe0107221 */ /* 0x001fe20000000000 */
[----:B------:R-:W0:Y:S03]  /*19790*/  MUFU.EX2 R218, R10 ;  /* 0x0000000a00da7308 */ /* 0x000e260000000800 */
[----:B------:R-:W-:Y:S01]  /*197a0*/  FADD R16, R222, R16 ;  /* 0x00000010de107221 */ /* 0x000fe20000000000 */
[----:B------:R-:W-:-:S03]  /*197b0*/  FMUL R12, R12, 1.4426950216293334961 ;  /* 0x3fb8aa3b0c0c7820 */ /* 0x000fc60000400000 */
[----:B-1----:R-:W-:Y:S01]  /*197c0*/  FADD R16, R221, R16 ;  /* 0x00000010dd107221 */ /* 0x002fe20000000000 */
[----:B------:R-:W1:Y:S03]  /*197d0*/  MUFU.EX2 R217, R11 ;  /* 0x0000000b00d97308 */ /* 0x000e660000000800 */
[----:B------:R-:W-:-:S05]  /*197e0*/  FADD R16, R220, R16 ;  /* 0x00000010dc107221 */ /* 0x000fca0000000000 */
[----:B------:R-:W3:Y:S01]  /*197f0*/  MUFU.EX2 R216, R12 ;  /* 0x0000000c00d87308 */ /* 0x000ee20000000800 */
[----:B------:R-:W-:-:S04]  /*19800*/  FADD R16, R219, R16 ;  /* 0x00000010db107221 */ /* 0x000fc80000000000 */
[----:B0-----:R-:W-:-:S04]  /*19810*/  FADD R16, R218, R16 ;  /* 0x00000010da107221 */ /* 0x001fc80000000000 */
[----:B-1----:R-:W-:-:S04]  /*19820*/  FADD R16, R217, R16 ;  /* 0x00000010d9107221 */ /* 0x002fc80000000000 */
[----:B---3--:R-:W-:-:S04]  /*19830*/  FADD R16, R216, R16 ;  /* 0x00000010d8107221 */ /* 0x008fc80000000000 */
[----:B------:R-:W-:Y:S01]  /*19840*/  FADD R16, R215, R16 ;  /* 0x00000010d7107221 */ /* 0x000fe20000000000 */
[----:B------:R-:W-:Y:S02]  /*19850*/  PRMT R145, RZ, 0x7610, R145 ;  /* 0x00007610ff917816 */ /* 0x000fe40000000091 */
[----:B------:R-:W-:Y:S01]  /*19860*/  PRMT R10, RZ, 0x7610, R10 ;  /* 0x00007610ff0a7816 */ /* 0x000fe2000000000a */
[----:B------:R-:W-:Y:S01]  /*19870*/  FADD R16, R214, R16 ;  /* 0x00000010d6107221 */ /* 0x000fe20000000000 */
[----:B------:R-:W-:Y:S02]  /*19880*/  PRMT R12, RZ, 0x7610, R12 ;  /* 0x00007610ff0c7816 */ /* 0x000fe4000000000c */
[----:B------:R0:W3:Y:S01]  /*19890*/  @P1 LDG.E.U16 R145, desc[UR8][R36.64] ;  /* 0x0000000824911981 */ /* 0x0000e2000c1e1500 */
[----:B------:R-:W-:-:S03]  /*198a0*/  FADD R16, R213, R16 ;  /* 0x00000010d5107221 */ /* 0x000fc60000000000 */
[----:B------:R-:W3:Y:S01]  /*198b0*/  @P1 LDG.E.U16 R10, desc[UR8][R232.64] ;  /* 0x00000008e80a1981 */ /* 0x000ee2000c1e1500 */
[----:B------:R-:W-:-:S03]  /*198c0*/  FADD R16, R212, R16 ;  /* 0x00000010d4107221 */ /* 0x000fc60000000000 */
[----:B------:R-:W3:Y:S01]  /*198d0*/  @P1 LDG.E.U16 R12, desc[UR8][R236.64] ;  /* 0x00000008ec0c1981 */ /* 0x000ee2000c1e1500 */
[----:B------:R-:W-:-:S04]  /*198e0*/  FADD R16, R211, R16 ;  /* 0x00000010d3107221 */ /* 0x000fc80000000000 */
        /* <DEDUP_REMOVED lines=14> */
[----:B------:R-:W-:Y:S01]  /*199d0*/  FADD R16, R188, R16 ;  /* 0x00000010bc107221 */ /* 0x000fe20000000000 */
[----:B------:R-:W-:-:S03]  /*199e0*/  PRMT R153, RZ, 0x7610, R153 ;  /* 0x00007610ff997816 */ /* 0x000fc60000000099 */
[----:B------:R-:W-:Y:S01]  /*199f0*/  FADD R16, R187, R16 ;  /* 0x00000010bb107221 */ /* 0x000fe20000000000 */
[----:B------:R-:W-:Y:S02]  /*19a00*/  PRMT R149, RZ, 0x7610, R149 ;  /* 0x00007610ff957816 */ /* 0x000fe40000000095 */
[----:B------:R-:W-:Y:S01]  /*19a10*/  PRMT R148, RZ, 0x7610, R148 ;  /* 0x00007610ff947816 */ /* 0x000fe20000000094 */
[----:B------:R-:W-:Y:S01]  /*19a20*/  FADD R16, R22, R16 ;  /* 0x0000001016107221 */ /* 0x000fe20000000000 */
[----:B------:R-:W-:Y:S01]  /*19a30*/  PRMT R147, RZ, 0x7610, R147 ;  /* 0x00007610ff937816 */ /* 0x000fe20000000093 */
[----:B------:R-:W3:Y:S01]  /*19a40*/  @P1 LDG.E.U16 R153, desc[UR8][R206.64] ;  /* 0x00000008ce991981 */ /* 0x000ee2000c1e1500 */
        /* <DEDUP_REMOVED lines=9> */
[----:B------:R-:W-:Y:S01]  /*19ae0*/  PRMT R5, RZ, 0x7610, R5 ;  /* 0x00007610ff057816 */ /* 0x000fe20000000005 */
[----:B------:R-:W-:Y:S01]  /*19af0*/  FADD R16, R19, R16 ;  /* 0x0000001013107221 */ /* 0x000fe20000000000 */
[----:B------:R-:W3:Y:S04]  /*19b00*/  @P1 LDG.E.U16 R149, desc[UR8][R200.64] ;  /* 0x00000008c8951981 */ /* 0x000ee8000c1e1500 */
[----:B------:R-:W3:Y:S01]  /*19b10*/  @P1 LDG.E.U16 R148, desc[UR8][R198.64] ;  /* 0x00000008c6941981 */ /* 0x000ee2000c1e1500 */
[----:B------:R-:W-:-:S03]  /*19b20*/  FADD R16, R186, R16 ;  /* 0x00000010ba107221 */ /* 0x000fc60000000000 */
[----:B------:R-:W3:Y:S04]  /*19b30*/  @P1 LDG.E.U16 R147, desc[UR8][R2.64] ;  /* 0x0000000802931981 */ /* 0x000ee8000c1e1500 */
        /* <DEDUP_REMOVED lines=9> */
[----:B------:R-:W3:Y:S01]  /*19bd0*/  @P1 LDG.E.U16 R5, desc[UR8][R226.64] ;  /* 0x00000008e2051981 */ /* 0x000ee2000c1e1500 */
[----:B------:R-:W-:Y:S01]  /*19be0*/  FADD R16, R185, R16 ;  /* 0x00000010b9107221 */ /* 0x000fe20000000000 */
[-CC-:B------:R-:W-:Y:S01]  /*19bf0*/  FFMA R46, R46, R133.reuse, -R196.reuse ;  /* 0x000000852e2e7223 */ /* 0x180fe200000008c4 */
[-CC-:B------:R-:W-:Y:S01]  /*19c00*/  FFMA R47, R47, R133.reuse, -R196.reuse ;  /* 0x000000852f2f7223 */ /* 0x180fe200000008c4 */
[-C--:B------:R-:W-:Y:S01]  /*19c10*/  FFMA R48, R48, R133.reuse, -R196 ;  /* 0x0000008530307223 */ /* 0x080fe200000008c4 */
[----:B------:R-:W-:Y:S01]  /*19c20*/  FADD R16, R24, R16 ;  /* 0x0000001018107221 */ /* 0x000fe20000000000 */
[----:B------:R1:W5:Y:S03]  /*19c30*/  LDL.LU.64 R206, [R1+0x1088] ;  /* 0x0010880001ce7983 */ /* 0x0003660000300a00 */
[----:B------:R-:W-:Y:S01]  /*19c40*/  FADD R16, R21, R16 ;  /* 0x0000001015107221 */ /* 0x000fe20000000000 */
[----:B------:R-:W-:Y:S01]  /*19c50*/  FMUL R46, R46, 1.4426950216293334961 ;  /* 0x3fb8aa3b2e2e7820 */ /* 0x000fe20000400000 */
[----:B------:R-:W-:Y:S01]  /*19c60*/  FMUL R47, R47, 1.4426950216293334961 ;  /* 0x3fb8aa3b2f2f7820 */ /* 0x000fe20000400000 */
[----:B------:R1:W5:Y:S01]  /*19c70*/  LDL.LU.64 R200, [R1+0x1080] ;  /* 0x0010800001c87983 */ /* 0x0003620000300a00 */
[----:B------:R-:W-:Y:S01]  /*19c80*/  FADD R16, R184, R16 ;  /* 0x00000010b8107221 */ /* 0x000fe20000000000 */
[----:B------:R-:W0:Y:S02]  /*19c90*/  MUFU.EX2 R28, R46 ;  /* 0x0000002e001c7308 */ /* 0x000e240000000800 */
[----:B------:R1:W5:Y:S01]  /*19ca0*/  LDL.LU.64 R198, [R1+0x1078] ;  /* 0x0010780001c67983 */ /* 0x0003620000300a00 */
[----:B------:R-:W-:Y:S01]  /*19cb0*/  FADD R16, R183, R16 ;  /* 0x00000010b7107221 */ /* 0x000fe20000000000 */
[----:B------:R-:W-:Y:S01]  /*19cc0*/  FMUL R48, R48, 1.4426950216293334961 ;  /* 0x3fb8aa3b30307820 */ /* 0x000fe20000400000 */
[-C--:B------:R-:W-:Y:S01]  /*19cd0*/  FFMA R49, R49, R133.reuse, -R196 ;  /* 0x0000008531317223 */ /* 0x080fe200000008c4 */
[----:B------:R1:W5:Y:S01]  /*19ce0*/  LDL.LU.64 R2, [R1+0x1070] ;  /* 0x0010700001027983 */ /* 0x0003620000300a00 */
[----:B------:R-:W-:Y:S01]  /*19cf0*/  FADD R16, R26, R16 ;  /* 0x000000101a107221 */ /* 0x000fe20000000000 */
[----:B------:R-:W0:Y:S03]  /*19d00*/  MUFU.EX2 R25, R47 ;  /* 0x0000002f00197308 */ /* 0x000e260000000800 */
[----:B------:R-:W-:Y:S01]  /*19d10*/  FADD R16, R23, R16 ;  /* 0x0000001017107221 */ /* 0x000fe20000000000 */
[----:B------:R-:W-:Y:S01]  /*19d20*/  FMUL R49, R49, 1.4426950216293334961 ;  /* 0x3fb8aa3b31317820 */ /* 0x000fe20000400000 */
[----:B------:R-:W-:-:S02]  /*19d30*/  FFMA R50, R50, R133, -R196 ;  /* 0x0000008532327223 */ /* 0x000fc400000008c4 */
[----:B------:R-:W-:Y:S01]  /*19d40*/  FADD R16, R182, R16 ;  /* 0x00000010b6107221 */ /* 0x000fe20000000000 */
[----:B------:R-:W1:Y:S01]  /*19d50*/  MUFU.EX2 R180, R48 ;  /* 0x0000003000b47308 */ /* 0x000e620000000800 */
[----:B------:R-:W-:Y:S01]  /*19d60*/  FMUL R50, R50, 1.4426950216293334961 ;  /* 0x3fb8aa3b32327820 */ /* 0x000fe20000400000 */
[-C--:B------:R-:W-:Y:S01]  /*19d70*/  FFMA R51, R51, R133.reuse, -R196 ;  /* 0x0000008533337223 */ /* 0x080fe200000008c4 */
[----:B------:R-:W-:Y:S01]  /*19d80*/  FADD R16, R181, R16 ;  /* 0x00000010b5107221 */ /* 0x000fe20000000000 */
[----:B------:R-:W-:-:S04]  /*19d90*/  FFMA R52, R52, R133, -R196 ;  /* 0x0000008534347223 */ /* 0x000fc800000008c4 */
[----:B------:R-:W1:Y:S01]  /*19da0*/  MUFU.EX2 R179, R49 ;  /* 0x0000003100b37308 */ /* 0x000e620000000800 */
[----:B------:R-:W-:Y:S01]  /*19db0*/  FMUL R51, R51, 1.4426950216293334961 ;  /* 0x3fb8aa3b33337820 */ /* 0x000fe20000400000 */
[----:B0-----:R-:W-:Y:S01]  /*19dc0*/  FADD R16, R28, R16 ;  /* 0x000000101c107221 */ /* 0x001fe20000000000 */
[----:B------:R-:W-:Y:S01]  /*19dd0*/  FMUL R52, R52, 1.4426950216293334961 ;  /* 0x3fb8aa3b34347820 */ /* 0x000fe20000400000 */
[----:B------:R-:W-:-:S04]  /*19de0*/  FFMA R53, R53, R133, -R196 ;  /* 0x0000008535357223 */ /* 0x000fc800000008c4 */
[----:B------:R-:W0:Y:S01]  /*19df0*/  MUFU.EX2 R30, R50 ;  /* 0x00000032001e7308 */ /* 0x000e220000000800 */
[----:B------:R-:W-:Y:S01]  /*19e00*/  FADD R16, R25, R16 ;  /* 0x0000001019107221 */ /* 0x000fe20000000000 */
[----:B------:R-:W-:Y:S01]  /*19e10*/  FFMA R54, R54, R133, -R196 ;  /* 0x0000008536367223 */ /* 0x000fe200000008c4 */
[----:B------:R-:W-:-:S05]  /*19e20*/  FMUL R53, R53, 1.4426950216293334961 ;  /* 0x3fb8aa3b35357820 */ /* 0x000fca0000400000 */
[----:B------:R-:W0:Y:S01]  /*19e30*/  MUFU.EX2 R27, R51 ;  /* 0x00000033001b7308 */ /* 0x000e220000000800 */
[----:B-1----:R-:W-:Y:S01]  /*19e40*/  FADD R16, R180, R16 ;  /* 0x00000010b4107221 */ /* 0x002fe20000000000 */
[----:B------:R-:W-:Y:S01]  /*19e50*/  FMUL R54, R54, 1.4426950216293334961 ;  /* 0x3fb8aa3b36367820 */ /* 0x000fe20000400000 */
[----:B------:R-:W-:-:S05]  /*19e60*/  FFMA R55, R55, R133, -R196 ;  /* 0x0000008537377223 */ /* 0x000fca00000008c4 */
[----:B------:R-:W1:Y:S01]  /*19e70*/  MUFU.EX2 R178, R52 ;  /* 0x0000003400b27308 */ /* 0x000e620000000800 */
[----:B------:R-:W-:Y:S01]  /*19e80*/  FADD R16, R179, R16 ;  /* 0x00000010b3107221 */ /* 0x000fe20000000000 */
[----:B------:R-:W-:Y:S01]  /*19e90*/  FMUL R55, R55, 1.4426950216293334961 ;  /* 0x3fb8aa3b37377820 */ /* 0x000fe20000400000 */
[----:B------:R-:W-:-:S05]  /*19ea0*/  FFMA R56, R56, R133, -R196 ;  /* 0x0000008538387223 */ /* 0x000fca00000008c4 */
[----:B------:R-:W1:Y:S01]  /*19eb0*/  MUFU.EX2 R32, R53 ;  /* 0x0000003500207308 */ /* 0x000e620000000800 */
[----:B0-----:R-:W-:Y:S01]  /*19ec0*/  FADD R16, R30, R16 ;  /* 0x000000101e107221 */ /* 0x001fe20000000000 */
[----:B------:R-:W-:Y:S01]  /*19ed0*/  FMUL R56, R56, 1.4426950216293334961 ;  /* 0x3fb8aa3b38387820 */ /* 0x000fe20000400000 */
[----:B------:R-:W-:-:S05]  /*19ee0*/  FFMA R57, R57, R133, -R196 ;  /* 0x0000008539397223 */ /* 0x000fca00000008c4 */
[----:B------:R-:W0:Y:S01]  /*19ef0*/  MUFU.EX2 R54, R54 ;  /* 0x0000003600367308 */ /* 0x000e220000000800 */
[----:B------:R-:W-:Y:S01]  /*19f00*/  FADD R16, R27, R16 ;  /* 0x000000101b107221 */ /* 0x000fe20000000000 */
[----:B------:R-:W-:Y:S01]  /*19f10*/  FMUL R57, R57, 1.4426950216293334961 ;  /* 0x3fb8aa3b39397820 */ /* 0x000fe20000400000 */
[----:B------:R-:W-:-:S05]  /*19f20*/  FFMA R58, R58, R133, -R196 ;  /* 0x000000853a3a7223 */ /* 0x000fca00000008c4 */
        /* <DEDUP_REMOVED lines=11> */
[-CC-:B------:R-:W-:Y:S01]  /*19fe0*/  FFMA R61, R61, R133.reuse, -R196.reuse ;  /* 0x000000853d3d7223 */ /* 0x180fe200000008c4 */
[----:B------:R0:W-:Y:S04]  /*19ff0*/  STS.U16 [R177+UR4+0x16700], R15 ;  /* 0x0167000fb1007988 */ /* 0x0001e80008000404 */
[----:B------:R-:W4:Y:S01]  /*1a000*/  MUFU.EX2 R34, R58 ;  /* 0x0000003a00227308 */ /* 0x000f220000000800 */
[----:B------:R-:W-:Y:S01]  /*1a010*/  FMUL R61, R61, 1.4426950216293334961 ;  /* 0x3fb8aa3b3d3d7820 */ /* 0x000fe20000400000 */
[----:B--2---:R-:W-:Y:S01]  /*1a020*/  FFMA R62, R62, R133, -R196 ;  /* 0x000000853e3e7223 */ /* 0x004fe200000008c4 */
[----:B------:R1:W-:Y:S01]  /*1a030*/  STS.U16 [R177+UR4+0x16b00], R14 ;  /* 0x016b000eb1007988 */ /* 0x0003e20008000404 */
[----:B0-----:R-:W-:-:S04]  /*1a040*/  FADD R15, R29, R16 ;  /* 0x000000101d0f7221 */ /* 0x001fc80000000000 */
[----:B------:R-:W0:Y:S01]  /*1a050*/  MUFU.EX2 R31, R59 ;  /* 0x0000003b001f7308 */ /* 0x000e220000000800 */
[----:B------:R-:W-:Y:S01]  /*1a060*/  FMUL R62, R62, 1.4426950216293334961 ;  /* 0x3fb8aa3b3e3e7820 */ /* 0x000fe20000400000 */
[----:B------:R-:W-:Y:S01]  /*1a070*/  FFMA R63, R63, R133, -R196 ;  /* 0x000000853f3f7223 */ /* 0x000fe200000008c4 */
[----:B-1----:R-:W-:-:S05]  /*1a080*/  FADD R14, R52, R15 ;  /* 0x0000000f340e7221 */ /* 0x002fca0000000000 */
[----:B------:R-:W1:Y:S01]  /*1a090*/  MUFU.EX2 R48, R60 ;  /* 0x0000003c00307308 */ /* 0x000e620000000800 */
[----:B------:R2:W-:Y:S01]  /*1a0a0*/  STS.U16 [R177+UR4+0x17300], R9 ;  /* 0x01730009b1007988 */ /* 0x0005e20008000404 */
[----:B------:R-:W-:Y:S01]  /*1a0b0*/  FMUL R63, R63, 1.4426950216293334961 ;  /* 0x3fb8aa3b3f3f7820 */ /* 0x000fe20000400000 */
[----:B------:R-:W-:-:S05]  /*1a0c0*/  FFMA R64, R64, R133, -R196 ;  /* 0x0000008540407223 */ /* 0x000fca00000008c4 */
[----:B------:R-:W0:Y:S01]  /*1a0d0*/  MUFU.EX2 R46, R61 ;  /* 0x0000003d002e7308 */ /* 0x000e220000000800 */
[----:B--2---:R-:W-:Y:S01]  /*1a0e0*/  FADD R9, R50, R14 ;  /* 0x0000000e32097221 */ /* 0x004fe20000000000 */
[----:B------:R4:W-:Y:S06]  /*1a0f0*/  STS.U16 [R177+UR4+0x17700], R8 ;  /* 0x01770008b1007988 */ /* 0x0009ec0008000404 */
[----:B------:R-:W2:Y:S01]  /*1a100*/  MUFU.EX2 R36, R62 ;  /* 0x0000003e00247308 */ /* 0x000ea20000000800 */
[----:B------:R-:W-:Y:S01]  /*1a110*/  FMUL R64, R64, 1.4426950216293334961 ;  /* 0x3fb8aa3b40407820 */ /* 0x000fe20000400000 */
[----:B------:R-:W-:Y:S01]  /*1a120*/  FFMA R65, R65, R133, -R196 ;  /* 0x0000008541417223 */ /* 0x000fe200000008c4 */
[----:B------:R0:W-:Y:S01]  /*1a130*/  STS.U16 [R177+UR4+0x17b00], R4 ;  /* 0x017b0004b1007988 */ /* 0x0001e20008000404 */
[----:B----4-:R-:W-:-:S04]  /*1a140*/  FADD R8, R34, R9 ;  /* 0x0000000922087221 */ /* 0x010fc80000000000 */
[----:B------:R-:W4:Y:S01]  /*1a150*/  MUFU.EX2 R33, R63 ;  /* 0x0000003f00217308 */ /* 0x000f220000000800 */
[----:B------:R-:W-:Y:S01]  /*1a160*/  FMUL R65, R65, 1.4426950216293334961 ;  /* 0x3fb8aa3b41417820 */ /* 0x000fe20000400000 */
[-C--:B------:R-:W-:Y:S01]  /*1a170*/  FFMA R66, R66, R133.reuse, -R196 ;  /* 0x0000008542427223 */ /* 0x080fe200000008c4 */
[----:B0-----:R-:W-:Y:S01]  /*1a180*/  FADD R4, R31, R8 ;  /* 0x000000081f047221 */ /* 0x001fe20000000000 */
[----:B------:R1:W-:Y:S04]  /*1a190*/  STS.U16 [R177+UR4+0x17f00], R6 ;  /* 0x017f0006b1007988 */ /* 0x0003e80008000404 */
[----:B------:R-:W0:Y:S01]  /*1a1a0*/  MUFU.EX2 R44, R64 ;  /* 0x00000040002c7308 */ /* 0x000e220000000800 */
[----:B------:R-:W-:Y:S01]  /*1a1b0*/  FMUL R66, R66, 1.4426950216293334961 ;  /* 0x3fb8aa3b42427820 */ /* 0x000fe20000400000 */
[----:B------:R-:W-:Y:S01]  /*1a1c0*/  FFMA R67, R67, R133, -R196 ;  /* 0x0000008543437223 */ /* 0x000fe200000008c4 */
[----:B-1----:R-:W-:-:S05]  /*1a1d0*/  FADD R6, R48, R4 ;  /* 0x0000000430067221 */ /* 0x002fca0000000000 */
[----:B------:R-:W1:Y:S01]  /*1a1e0*/  MUFU.EX2 R42, R65 ;  /* 0x00000041002a7308 */ /* 0x000e620000000800 */
[----:B------:R-:W-:Y:S01]  /*1a1f0*/  FADD R6, R46, R6 ;  /* 0x000000062e067221 */ /* 0x000fe20000000000 */
[----:B------:R-:W-:Y:S01]  /*1a200*/  FMUL R67, R67, 1.4426950216293334961 ;  /* 0x3fb8aa3b43437820 */ /* 0x000fe20000400000 */
[-CC-:B------:R-:W-:Y:S01]  /*1a210*/  FFMA R68, R68, R133.reuse, -R196.reuse ;  /* 0x0000008544447223 */ /* 0x180fe200000008c4 */
[----:B------:R-:W-:Y:S01]  /*1a220*/  FFMA R69, R69, R133, -R196 ;  /* 0x0000008545457223 */ /* 0x000fe200000008c4 */
[----:B--2---:R-:W-:-:S03]  /*1a230*/  FADD R6, R36, R6 ;  /* 0x0000000624067221 */ /* 0x004fc60000000000 */
[----:B------:R-:W2:Y:S01]  /*1a240*/  MUFU.EX2 R38, R66 ;  /* 0x0000004200267308 */ /* 0x000ea20000000800 */
[----:B------:R-:W-:Y:S01]  /*1a250*/  FMUL R68, R68, 1.4426950216293334961 ;  /* 0x3fb8aa3b44447820 */ /* 0x000fe20000400000 */
[----:B------:R-:W-:Y:S01]  /*1a260*/  FMUL R69, R69, 1.4426950216293334961 ;  /* 0x3fb8aa3b45457820 */ /* 0x000fe20000400000 */
[----:B----4-:R-:W-:Y:S01]  /*1a270*/  FADD R6, R33, R6 ;  /* 0x0000000621067221 */ /* 0x010fe20000000000 */
[----:B------:R-:W-:-:S04]  /*1a280*/  FFMA R70, R70, R133, -R196 ;  /* 0x0000008546467223 */ /* 0x000fc800000008c4 */
[----:B------:R-:W4:Y:S01]  /*1a290*/  MUFU.EX2 R35, R67 ;  /* 0x0000004300237308 */ /* 0x000f220000000800 */
[----:B0-----:R-:W-:Y:S01]  /*1a2a0*/  FADD R6, R44, R6 ;  /* 0x000000062c067221 */ /* 0x001fe20000000000 */
[----:B------:R-:W-:Y:S01]  /*1a2b0*/  FMUL R70, R70, 1.4426950216293334961 ;  /* 0x3fb8aa3b46467820 */ /* 0x000fe20000400000 */
[----:B------:R-:W-:-:S05]  /*1a2c0*/  FFMA R71, R71, R133, -R196 ;  /* 0x0000008547477223 */ /* 0x000fca00000008c4 */
[----:B------:R-:W0:Y:S01]  /*1a2d0*/  MUFU.EX2 R40, R68 ;  /* 0x0000004400287308 */ /* 0x000e220000000800 */
[----:B-1----:R-:W-:Y:S01]  /*1a2e0*/  FADD R6, R42, R6 ;  /* 0x000000062a067221 */ /* 0x002fe20000000000 */
[----:B------:R-:W-:Y:S01]  /*1a2f0*/  FFMA R72, R72, R133, -R196 ;  /* 0x0000008548487223 */ /* 0x000fe200000008c4 */
[----:B------:R-:W-:-:S05]  /*1a300*/  FMUL R71, R71, 1.4426950216293334961 ;  /* 0x3fb8aa3b47477820 */ /* 0x000fca0000400000 */
[----:B------:R-:W1:Y:S01]  /*1a310*/  MUFU.EX2 R69, R69 ;  /* 0x0000004500457308 */ /* 0x000e620000000800 */
[----:B--2---:R-:W-:Y:S01]  /*1a320*/  FADD R6, R38, R6 ;  /* 0x0000000626067221 */ /* 0x004fe20000000000 */
[----:B------:R-:W-:Y:S01]  /*1a330*/  FMUL R72, R72, 1.4426950216293334961 ;  /* 0x3fb8aa3b48487820 */ /* 0x000fe20000400000 */
[----:B------:R-:W-:-:S05]  /*1a340*/  FFMA R73, R73, R133, -R196 ;  /* 0x0000008549497223 */ /* 0x000fca00000008c4 */
[----:B------:R-:W2:Y:S01]  /*1a350*/  MUFU.EX2 R70, R70 ;  /* 0x0000004600467308 */ /* 0x000ea20000000800 */
[----:B----4-:R-:W-:Y:S01]  /*1a360*/  FADD R6, R35, R6 ;  /* 0x0000000623067221 */ /* 0x010fe20000000000 */
[----:B------:R-:W-:Y:S01]  /*1a370*/  FMUL R73, R73, 1.4426950216293334961 ;  /* 0x3fb8aa3b49497820 */ /* 0x000fe20000400000 */
[----:B------:R-:W-:-:S05]  /*1a380*/  FFMA R74, R74, R133, -R196 ;  /* 0x000000854a4a7223 */ /* 0x000fca00000008c4 */
        /* <DEDUP_REMOVED lines=87> */
[----:B------:R-:W-:Y:S01]  /*1a900*/  LOP3.LUT R0, R0, 0x70, RZ, 0x3c, !PT ;  /* 0x0000007000007812 */ /* 0x000fe200078e3cff */
[----:B------:R-:W-:-:S04]  /*1a910*/  FMUL R95, R95, 1.4426950216293334961 ;  /* 0x3fb8aa3b5f5f7820 */ /* 0x000fc80000400000 */
[----:B------:R-:W1:Y:S01]  /*1a920*/  MUFU.EX2 R93, R93 ;  /* 0x0000005d005d7308 */ /* 0x000e620000000800 */
[----:B--2---:R-:W-:Y:S01]  /*1a930*/  FADD R8, R90, R6 ;  /* 0x000000065a087221 */ /* 0x004fe20000000000 */
[----:B------:R-:W-:Y:S01]  /*1a940*/  FMUL R96, R96, 1.4426950216293334961 ;  /* 0x3fb8aa3b60607820 */ /* 0x000fe20000400000 */
[----:B------:R-:W-:Y:S01]  /*1a950*/  FFMA R97, R97, R133, -R196 ;  /* 0x0000008561617223 */ /* 0x000fe200000008c4 */
[----:B------:R-:W-:Y:S04]  /*1a960*/  STS.U16 [R177+UR4+0x12300], R166 ;  /* 0x012300a6b1007988 */ /* 0x000fe80008000404 */
[----:B------:R-:W2:Y:S01]  /*1a970*/  MUFU.EX2 R94, R94 ;  /* 0x0000005e005e7308 */ /* 0x000ea20000000800 */
[----:B------:R-:W-:Y:S01]  /*1a980*/  STS.U16 [R177+UR4+0x12700], R165 ;  /* 0x012700a5b1007988 */ /* 0x000fe20008000404 */
[----:B------:R-:W-:-:S03]  /*1a990*/  FMUL R97, R97, 1.4426950216293334961 ;  /* 0x3fb8aa3b61617820 */ /* 0x000fc60000400000 */
[----:B------:R-:W-:Y:S01]  /*1a9a0*/  STS.U16 [R177+UR4+0x12b00], R162 ;  /* 0x012b00a2b1007988 */ /* 0x000fe20008000404 */
[----:B------:R-:W-:Y:S02]  /*1a9b0*/  FFMA R98, R98, R133, -R196 ;  /* 0x0000008562627223 */ /* 0x000fe400000008c4 */
[----:B------:R-:W0:Y:S01]  /*1a9c0*/  MUFU.EX2 R49, R95 ;  /* 0x0000005f00317308 */ /* 0x000e220000000800 */
        /* <DEDUP_REMOVED lines=8> */
[----:B---3--:R-:W-:Y:S04]  /*1aa50*/  STS.U16 [R177+UR4+0x14f00], R145 ;  /* 0x014f0091b1007988 */ /* 0x008fe80008000404 */
[----:B------:R-:W-:Y:S04]  /*1aa60*/  STS.U16 [R177+UR4+0x15300], R142 ;  /* 0x0153008eb1007988 */ /* 0x000fe80008000404 */
[----:B------:R-:W-:Y:S04]  /*1aa70*/  STS.U16 [R177+UR4+0x15700], R141 ;  /* 0x0157008db1007988 */ /* 0x000fe80008000404 */
[----:B------:R-:W-:Y:S04]  /*1aa80*/  STS.U16 [R177+UR4+0x15b00], R140 ;  /* 0x015b008cb1007988 */ /* 0x000fe80008000404 */
[----:B------:R-:W-:Y:S04]  /*1aa90*/  STS.U16 [R177+UR4+0x15f00], R136 ;  /* 0x015f0088b1007988 */ /* 0x000fe80008000404 */
[----:B------:R-:W-:Y:S04]  /*1aaa0*/  STS.U16 [R177+UR4+0x16300], R135 ;  /* 0x01630087b1007988 */ /* 0x000fe80008000404 */
[----:B------:R-:W-:Y:S04]  /*1aab0*/  STS.U16 [R177+UR4+0x16f00], R13 ;  /* 0x016f000db1007988 */ /* 0x000fe80008000404 */
[----:B------:R4:W-:Y:S01]  /*1aac0*/  STS.U16 [R0+UR4+0x17780], R10 ;  /* 0x0177800a00007988 */ /* 0x0009e20008000404 */
[----:B------:R-:W3:Y:S01]  /*1aad0*/  MUFU.EX2 R96, R96 ;  /* 0x0000006000607308 */ /* 0x000ee20000000800 */
[----:B------:R-:W-:-:S02]  /*1aae0*/  FMUL R98, R98, 1.4426950216293334961 ;  /* 0x3fb8aa3b62627820 */ /* 0x000fc40000400000 */
[----:B------:R0:W-:Y:S01]  /*1aaf0*/  STS.U16 [R0+UR4+0x16f80], R12 ;  /* 0x016f800c00007988 */ /* 0x0001e20008000404 */
[----:B----4-:R-:W-:-:S04]  /*1ab00*/  FADD R10, R47, R8 ;  /* 0x000000082f0a7221 */ /* 0x010fc80000000000 */
[----:B------:R-:W4:Y:S01]  /*1ab10*/  MUFU.EX2 R97, R97 ;  /* 0x0000006100617308 */ /* 0x000f220000000800 */
[----:B0-----:R-:W-:Y:S01]  /*1ab20*/  FADD R12, R92, R10 ;  /* 0x0000000a5c0c7221 */ /* 0x001fe20000000000 */
[-CC-:B------:R-:W-:Y:S01]  /*1ab30*/  FFMA R99, R99, R133.reuse, -R196.reuse ;  /* 0x0000008563637223 */ /* 0x180fe200000008c4 */
[----:B------:R-:W-:Y:S02]  /*1ab40*/  FFMA R100, R100, R133, -R196 ;  /* 0x0000008564647223 */ /* 0x000fe400000008c4 */
[----:B-1----:R-:W-:-:S03]  /*1ab50*/  FADD R14, R93, R12 ;  /* 0x0000000c5d0e7221 */ /* 0x002fc60000000000 */
[----:B------:R-:W0:Y:S01]  /*1ab60*/  MUFU.EX2 R98, R98 ;  /* 0x0000006200627308 */ /* 0x000e220000000800 */
[----:B------:R-:W-:Y:S01]  /*1ab70*/  FMUL R99, R99, 1.4426950216293334961 ;  /* 0x3fb8aa3b63637820 */ /* 0x000fe20000400000 */
[----:B------:R-:W-:Y:S01]  /*1ab80*/  FMUL R100, R100, 1.4426950216293334961 ;  /* 0x3fb8aa3b64647820 */ /* 0x000fe20000400000 */
[----:B--2---:R-:W-:Y:S01]  /*1ab90*/  FADD R16, R94, R14 ;  /* 0x0000000e5e107221 */ /* 0x004fe20000000000 */
[--C-:B------:R-:W-:Y:S01]  /*1aba0*/  FFMA R101, R101, R133, -R196.reuse ;  /* 0x0000008565657223 */ /* 0x100fe200000008c4 */
[----:B------:R-:W-:Y:S01]  /*1abb0*/  F2FP.BF16.F32.PACK_AB R15, R18, R191 ;  /* 0x000000bf120f723e */ /* 0x000fe200000010ff */
[-C--:B------:R-:W-:Y:S01]  /*1abc0*/  FFMA R102, R102, R133.reuse, -R196 ;  /* 0x0000008566667223 */ /* 0x080fe200000008c4 */
[----:B------:R-:W-:Y:S01]  /*1abd0*/  FADD R18, R49, R16 ;  /* 0x0000001031127221 */ /* 0x000fe20000000000 */
[----:B------:R-:W1:Y:S01]  /*1abe0*/  MUFU.EX2 R51, R99 ;  /* 0x0000006300337308 */ /* 0x000e620000000800 */
[----:B------:R-:W-:Y:S01]  /*1abf0*/  FMUL R101, R101, 1.4426950216293334961 ;  /* 0x3fb8aa3b65657820 */ /* 0x000fe20000400000 */
[----:B------:R-:W-:Y:S01]  /*1ac00*/  F2FP.BF16.F32.PACK_AB R17, R17, R20 ;  /* 0x000000141111723e */ /* 0x000fe200000010ff */
[----:B---3--:R-:W-:Y:S01]  /*1ac10*/  FADD R20, R96, R18 ;  /* 0x0000001260147221 */ /* 0x008fe20000000000 */
[----:B------:R-:W-:Y:S01]  /*1ac20*/  FMUL R57, R102, 1.4426950216293334961 ;  /* 0x3fb8aa3b66397820 */ /* 0x000fe20000400000 */
[----:B------:R-:W-:-:S03]  /*1ac30*/  FFMA R103, R103, R133, -R196 ;  /* 0x0000008567677223 */ /* 0x000fc600000008c4 */
[----:B------:R-:W2:Y:S01]  /*1ac40*/  MUFU.EX2 R100, R100 ;  /* 0x0000006400647308 */ /* 0x000ea20000000800 */
[----:B------:R-:W-:Y:S01]  /*1ac50*/  F2FP.BF16.F32.PACK_AB R19, R19, R22 ;  /* 0x000000161313723e */ /* 0x000fe200000010ff */
[----:B----4-:R-:W-:Y:S01]  /*1ac60*/  FADD R22, R97, R20 ;  /* 0x0000001461167221 */ /* 0x010fe20000000000 */
[----:B------:R-:W-:Y:S01]  /*1ac70*/  FMUL R53, R103, 1.4426950216293334961 ;  /* 0x3fb8aa3b67357820 */ /* 0x000fe20000400000 */
[----:B------:R-:W-:-:S04]  /*1ac80*/  FFMA R104, R104, R133, -R196 ;  /* 0x0000008568687223 */ /* 0x000fc800000008c4 */
[----:B------:R-:W3:Y:S01]  /*1ac90*/  MUFU.EX2 R101, R101 ;  /* 0x0000006500657308 */ /* 0x000ee20000000800 */
[----:B------:R-:W-:Y:S01]  /*1aca0*/  F2FP.BF16.F32.PACK_AB R21, R21, R24 ;  /* 0x000000181515723e */ /* 0x000fe200000010ff */
[----:B0-----:R-:W-:Y:S01]  /*1acb0*/  FADD R24, R98, R22 ;  /* 0x0000001662187221 */ /* 0x001fe20000000000 */
[----:B------:R-:W-:Y:S01]  /*1acc0*/  FMUL R68, R104, 1.4426950216293334961 ;  /* 0x3fb8aa3b68447820 */ /* 0x000fe20000400000 */
[----:B------:R-:W-:-:S04]  /*1acd0*/  FFMA R105, R105, R133, -R196 ;  /* 0x0000008569697223 */ /* 0x000fc800000008c4 */
[----:B------:R-:W0:Y:S01]  /*1ace0*/  MUFU.EX2 R57, R57 ;  /* 0x0000003900397308 */ /* 0x000e220000000800 */
[----:B------:R-:W-:Y:S01]  /*1acf0*/  F2FP.BF16.F32.PACK_AB R23, R23, R26 ;  /* 0x0000001a1717723e */ /* 0x000fe200000010ff */
[----:B-1----:R-:W-:Y:S01]  /*1ad00*/  FADD R26, R51, R24 ;  /* 0x00000018331a7221 */ /* 0x002fe20000000000 */
[----:B------:R-:W-:Y:S01]  /*1ad10*/  FMUL R67, R105, 1.4426950216293334961 ;  /* 0x3fb8aa3b69437820 */ /* 0x000fe20000400000 */
[----:B------:R-:W-:-:S04]  /*1ad20*/  FFMA R106, R106, R133, -R196 ;  /* 0x000000856a6a7223 */ /* 0x000fc800000008c4 */
[----:B------:R-:W1:Y:S01]  /*1ad30*/  MUFU.EX2 R53, R53 ;  /* 0x0000003500357308 */ /* 0x000e620000000800 */
[----:B------:R-:W-:Y:S01]  /*1ad40*/  F2FP.BF16.F32.PACK_AB R25, R25, R28 ;  /* 0x0000001c1919723e */ /* 0x000fe200000010ff */
[----:B--2---:R-:W-:Y:S01]  /*1ad50*/  FADD R28, R100, R26 ;  /* 0x0000001a641c7221 */ /* 0x004fe20000000000 */
[----:B------:R-:W-:Y:S01]  /*1ad60*/  FMUL R66, R106, 1.4426950216293334961 ;  /* 0x3fb8aa3b6a427820 */ /* 0x000fe20000400000 */
[----:B------:R-:W-:-:S04]  /*1ad70*/  FFMA R107, R107, R133, -R196 ;  /* 0x000000856b6b7223 */ /* 0x000fc800000008c4 */
[----:B------:R-:W2:Y:S01]  /*1ad80*/  MUFU.EX2 R68, R68 ;  /* 0x0000004400447308 */ /* 0x000ea20000000800 */
[----:B------:R-:W-:Y:S01]  /*1ad90*/  F2FP.BF16.F32.PACK_AB R27, R27, R30 ;  /* 0x0000001e1b1b723e */ /* 0x000fe200000010ff */
[----:B---3--:R-:W-:Y:S01]  /*1ada0*/  FADD R30, R101, R28 ;  /* 0x0000001c651e7221 */ /* 0x008fe20000000000 */
        /* <DEDUP_REMOVED lines=33> */
[----:B--2---:R-:W-:Y:S01]  /*1afc0*/  FADD R44, R60, R42 ;  /* 0x0000002a3c2c7221 */ /* 0x004fe20000000000 */
[----:B------:R-:W-:Y:S01]  /*1afd0*/  FMUL R62, R114, 1.4426950216293334961 ;  /* 0x3fb8aa3b723e7820 */ /* 0x000fe20000400000 */
[----:B------:R-:W-:Y:S01]  /*1afe0*/  FFMA R115, R115, R133, -R196 ;  /* 0x0000008573737223 */ /* 0x000fe200000008c4 */
[----:B------:R-:W-:-:S04]  /*1aff0*/  F2FP.BF16.F32.PACK_AB R32, R46, R48 ;  /* 0x000000302e20723e */ /* 0x000fc800000010ff */
[----:B------:R-:W2:Y:S01]  /*1b000*/  MUFU.EX2 R63, R63 ;  /* 0x0000003f003f7308 */ /* 0x000ea20000000800 */
[----:B---3--:R-:W-:Y:S01]  /*1b010*/  FADD R46, R56, R44 ;  /* 0x0000002c382e7221 */ /* 0x008fe20000000000 */
[----:B------:R-:W-:Y:S01]  /*1b020*/  FMUL R59, R115, 1.4426950216293334961 ;  /* 0x3fb8aa3b733b7820 */ /* 0x000fe20000400000 */
[-CC-:B------:R-:W-:Y:S01]  /*1b030*/  FFMA R116, R116, R133.reuse, -R196.reuse ;  /* 0x0000008574747223 */ /* 0x180fe200000008c4 */
[----:B------:R-:W-:-:S04]  /*1b040*/  FFMA R117, R117, R133, -R196 ;  /* 0x0000008575757223 */ /* 0x000fc800000008c4 */
[----:B------:R-:W3:Y:S01]  /*1b050*/  MUFU.EX2 R58, R58 ;  /* 0x0000003a003a7308 */ /* 0x000ee20000000800 */
[----:B0-----:R-:W-:Y:S01]  /*1b060*/  FADD R48, R65, R46 ;  /* 0x0000002e41307221 */ /* 0x001fe20000000000 */
[----:B------:R-:W-:Y:S01]  /*1b070*/  STS.U16 [R0+UR4+0x10380], R176 ;  /* 0x010380b000007988 */ /* 0x000fe20008000404 */
[-CC-:B------:R-:W-:Y:S01]  /*1b080*/  FFMA R118, R118, R133.reuse, -R196.reuse ;  /* 0x0000008576767223 */ /* 0x180fe200000008c4 */
[-CC-:B------:R-:W-:Y:S01]  /*1b090*/  FFMA R119, R119, R133.reuse, -R196.reuse ;  /* 0x0000008577777223 */ /* 0x180fe200000008c4 */
[----:B------:R-:W-:Y:S01]  /*1b0a0*/  FMUL R61, R116, 1.4426950216293334961 ;  /* 0x3fb8aa3b743d7820 */ /* 0x000fe20000400000 */
[----:B------:R-:W-:Y:S02]  /*1b0b0*/  STS.U16 [R0+UR4+0x10780], R175 ;  /* 0x010780af00007988 */ /* 0x000fe40008000404 */
[----:B------:R-:W0:Y:S01]  /*1b0c0*/  MUFU.EX2 R62, R62 ;  /* 0x0000003e003e7308 */ /* 0x000e220000000800 */
[-CC-:B------:R-:W-:Y:S01]  /*1b0d0*/  FFMA R120, R120, R133.reuse, -R196.reuse ;  /* 0x0000008578787223 */ /* 0x180fe200000008c4 */
[----:B------:R-:W-:Y:S01]  /*1b0e0*/  STS.U16 [R0+UR4+0x10b80], R174 ;  /* 0x010b80ae00007988 */ /* 0x000fe20008000404 */
[-CC-:B------:R-:W-:Y:S01]  /*1b0f0*/  FFMA R121, R121, R133.reuse, -R196.reuse ;  /* 0x0000008579797223 */ /* 0x180fe200000008c4 */
[-CC-:B------:R-:W-:Y:S01]  /*1b100*/  FFMA R122, R122, R133.reuse, -R196.reuse ;  /* 0x000000857a7a7223 */ /* 0x180fe200000008c4 */
        /* <DEDUP_REMOVED lines=11> */
[----:B------:R-:W-:-:S02]  /*1b1c0*/  FFMA R131, R131, R133, -R196 ;  /* 0x0000008583837223 */ /* 0x000fc400000008c4 */
[----:B------:R-:W-:Y:S01]  /*1b1d0*/  STS.U16 [R0+UR4+0x11b80], R170 ;  /* 0x011b80aa00007988 */ /* 0x000fe20008000404 */
[----:B------:R-:W4:Y:S01]  /*1b1e0*/  MUFU.EX2 R59, R59 ;  /* 0x0000003b003b7308 */ /* 0x000f220000000800 */
[----:B------:R-:W-:Y:S02]  /*1b1f0*/  F2FP.BF16.F32.PACK_AB R30, R50, R52 ;  /* 0x00000034321e723e */ /* 0x000fe400000010ff */
[----:B------:R-:W-:Y:S01]  /*1b200*/  STS.U16 [R0+UR4+0x11f80], R169 ;  /* 0x011f80a900007988 */ /* 0x000fe20008000404 */
[----:B-1----:R-:W-:-:S03]  /*1b210*/  FADD R50, R64, R48 ;  /* 0x0000003040327221 */ /* 0x002fc60000000000 */
        /* <DEDUP_REMOVED lines=22> */
[----:B------:R-:W-:Y:S01]  /*1b380*/  FMUL R118, R118, 1.4426950216293334961 ;  /* 0x3fb8aa3b76767820 */ /* 0x000fe20000400000 */
[----:B------:R-:W-:Y:S01]  /*1b390*/  FMUL R119, R119, 1.4426950216293334961 ;  /* 0x3fb8aa3b77777820 */ /* 0x000fe20000400000 */
[----:B------:R-:W-:Y:S01]  /*1b3a0*/  FMUL R120, R120, 1.4426950216293334961 ;  /* 0x3fb8aa3b78787820 */ /* 0x000fe20000400000 */
[----:B------:R-:W-:Y:S01]  /*1b3b0*/  FMUL R121, R121, 1.4426950216293334961 ;  /* 0x3fb8aa3b79797820 */ /* 0x000fe20000400000 */
[----:B------:R-:W-:Y:S01]  /*1b3c0*/  FMUL R122, R122, 1.4426950216293334961 ;  /* 0x3fb8aa3b7a7a7820 */ /* 0x000fe20000400000 */
[----:B------:R-:W-:Y:S01]  /*1b3d0*/  FMUL R123, R123, 1.4426950216293334961 ;  /* 0x3fb8aa3b7b7b7820 */ /* 0x000fe20000400000 */
[----:B------:R-:W-:Y:S01]  /*1b3e0*/  FMUL R124, R124, 1.4426950216293334961 ;  /* 0x3fb8aa3b7c7c7820 */ /* 0x000fe20000400000 */
[----:B-1----:R-:W-:Y:S01]  /*1b3f0*/  FMUL R0, R117, 1.4426950216293334961 ;  /* 0x3fb8aa3b75007820 */ /* 0x002fe20000400000 */
[----:B------:R-:W-:Y:S01]  /*1b400*/  FMUL R125, R125, 1.4426950216293334961 ;  /* 0x3fb8aa3b7d7d7820 */ /* 0x000fe20000400000 */
[----:B------:R-:W-:Y:S01]  /*1b410*/  FMUL R126, R126, 1.4426950216293334961 ;  /* 0x3fb8aa3b7e7e7820 */ /* 0x000fe20000400000 */
[----:B------:R-:W-:Y:S01]  /*1b420*/  FMUL R127, R127, 1.4426950216293334961 ;  /* 0x3fb8aa3b7f7f7820 */ /* 0x000fe20000400000 */
[----:B------:R-:W-:Y:S01]  /*1b430*/  FMUL R128, R128, 1.4426950216293334961 ;  /* 0x3fb8aa3b80807820 */ /* 0x000fe20000400000 */
[----:B------:R-:W-:Y:S01]  /*1b440*/  FMUL R129, R129, 1.4426950216293334961 ;  /* 0x3fb8aa3b81817820 */ /* 0x000fe20000400000 */
[----:B------:R-:W-:Y:S01]  /*1b450*/  FMUL R130, R130, 1.4426950216293334961 ;  /* 0x3fb8aa3b82827820 */ /* 0x000fe20000400000 */
[----:B------:R-:W-:Y:S01]  /*1b460*/  FMUL R131, R131, 1.4426950216293334961 ;  /* 0x3fb8aa3b83837820 */ /* 0x000fe20000400000 */
[----:B------:R-:W1:Y:S01]  /*1b470*/  MUFU.EX2 R61, R61 ;  /* 0x0000003d003d7308 */ /* 0x000e620000000800 */
[----:B------:R-:W-:Y:S01]  /*1b480*/  F2FP.BF16.F32.PACK_AB R9, R213, R214 ;  /* 0x000000d6d509723e */ /* 0x000fe200000010ff */
[----:B--2---:R-:W-:Y:S01]  /*1b490*/  FADD R52, R63, R50 ;  /* 0x000000323f347221 */ /* 0x004fe20000000000 */
[----:B------:R-:W-:-:S02]  /*1b4a0*/  F2FP.BF16.F32.PACK_AB R10, R211, R212 ;  /* 0x000000d4d30a723e */ /* 0x000fc400000010ff */
[----:B------:R-:W-:Y:S02]  /*1b4b0*/  F2FP.BF16.F32.PACK_AB R11, R209, R210 ;  /* 0x000000d2d10b723e */ /* 0x000fe400000010ff */
[----:B------:R-:W-:Y:S01]  /*1b4c0*/  F2FP.BF16.F32.PACK_AB R12, R205, R208 ;  /* 0x000000d0cd0c723e */ /* 0x000fe200000010ff */
[----:B------:R-:W2:Y:S01]  /*1b4d0*/  MUFU.EX2 R0, R0 ;  /* 0x0000000000007308 */ /* 0x000ea20000000800 */
[----:B------:R-:W-:Y:S01]  /*1b4e0*/  F2FP.BF16.F32.PACK_AB R29, R29, R54 ;  /* 0x000000361d1d723e */ /* 0x000fe200000010ff */
[----:B---3--:R-:W-:-:S06]  /*1b4f0*/  FADD R54, R58, R52 ;  /* 0x000000343a367221 */ /* 0x008fcc0000000000 */
[----:B------:R-:W-:Y:S01]  /*1b500*/  MUFU.EX2 R138, R118 ;  /* 0x00000076008a7308 */ /* 0x000fe20000000800 */
[----:B------:R-:W-:-:S07]  /*1b510*/  F2FP.BF16.F32.PACK_AB R53, R53, R57 ;  /* 0x000000393535723e */ /* 0x000fce00000010ff */
[----:B------:R-:W3:Y:S01]  /*1b520*/  MUFU.EX2 R132, R119 ;  /* 0x0000007700847308 */ /* 0x000ee20000000800 */
[----:B0-----:R-:W-:-:S07]  /*1b530*/  FADD R57, R62, R54 ;  /* 0x000000363e397221 */ /* 0x001fce0000000000 */
[----:B------:R-:W-:Y:S08]  /*1b540*/  MUFU.EX2 R136, R120 ;  /* 0x0000007800887308 */ /* 0x000ff00000000800 */
[----:B------:R-:W0:Y:S08]  /*1b550*/  MUFU.EX2 R135, R121 ;  /* 0x0000007900877308 */ /* 0x000e300000000800 */
        /* <DEDUP_REMOVED lines=9> */
[----:B------:R-:W0:Y:S01]  /*1b5f0*/  MUFU.EX2 R212, R131 ;  /* 0x0000008300d47308 */ /* 0x000e220000000800 */
[----:B------:R-:W-:Y:S01]  /*1b600*/  F2FP.BF16.F32.PACK_AB R56, R56, R60 ;  /* 0x0000003c3838723e */ /* 0x000fe200000010ff */
[----:B----4-:R-:W-:Y:S01]  /*1b610*/  FADD R60, R59, R57 ;  /* 0x000000393b3c7221 */ /* 0x010fe20000000000 */
[----:B------:R-:W-:-:S02]  /*1b620*/  F2FP.BF16.F32.PACK_AB R54, R67, R68 ;  /* 0x000000444336723e */ /* 0x000fc400000010ff */
[----:B------:R-:W-:Y:S01]  /*1b630*/  F2FP.BF16.F32.PACK_AB R55, R55, R66 ;  /* 0x000000423737723e */ /* 0x000fe200000010ff */
[----:B-1----:R-:W-:Y:S01]  /*1b640*/  FADD R68, R61, R60 ;  /* 0x0000003c3d447221 */ /* 0x002fe20000000000 */
[----:B------:R-:W-:Y:S02]  /*1b650*/  F2FP.BF16.F32.PACK_AB R57, R64, R65 ;  /* 0x000000414039723e */ /* 0x000fe400000010ff */
[----:B------:R-:W-:Y:S02]  /*1b660*/  F2FP.BF16.F32.PACK_AB R58, R58, R63 ;  /* 0x0000003f3a3a723e */ /* 0x000fe400000010ff */
[----:B------:R-:W-:Y:S02]  /*1b670*/  F2FP.BF16.F32.PACK_AB R59, R59, R62 ;  /* 0x0000003e3b3b723e */ /* 0x000fe400000010ff */
[----:B--2---:R-:W-:Y:S02]  /*1b680*/  F2FP.BF16.F32.PACK_AB R60, R0, R61 ;  /* 0x0000003d003c723e */ /* 0x004fe400000010ff */
[----:B------:R-:W-:-:S02]  /*1b690*/  F2FP.BF16.F32.PACK_AB R4, R223, R224 ;  /* 0x000000e0df04723e */ /* 0x000fc400000010ff */
[----:B------:R-:W-:Y:S02]  /*1b6a0*/  F2FP.BF16.F32.PACK_AB R5, R221, R222 ;  /* 0x000000dedd05723e */ /* 0x000fe400000010ff */
[----:B------:R-:W-:Y:S02]  /*1b6b0*/  F2FP.BF16.F32.PACK_AB R6, R219, R220 ;  /* 0x000000dcdb06723e */ /* 0x000fe400000010ff */
[----:B------:R-:W-:Y:S02]  /*1b6c0*/  F2FP.BF16.F32.PACK_AB R7, R217, R218 ;  /* 0x000000dad907723e */ /* 0x000fe400000010ff */
[----:B------:R-:W-:Y:S02]  /*1b6d0*/  F2FP.BF16.F32.PACK_AB R8, R215, R216 ;  /* 0x000000d8d708723e */ /* 0x000fe400000010ff */
[----:B------:R-:W-:Y:S02]  /*1b6e0*/  F2FP.BF16.F32.PACK_AB R13, R194, R195 ;  /* 0x000000c3c20d723e */ /* 0x000fe400000010ff */
        /* <DEDUP_REMOVED lines=23> */
[----:B---3--:R-:W-:Y:S02]  /*1b860*/  F2FP.BF16.F32.PACK_AB R61, R132, R138 ;  /* 0x0000008a843d723e */ /* 0x008fe400000010ff */
[----:B0-----:R-:W-:-:S02]  /*1b870*/  F2FP.BF16.F32.PACK_AB R62, R135, R136 ;  /* 0x00000088873e723e */ /* 0x001fc400000010ff */
[----:B------:R-:W-:Y:S02]  /*1b880*/  F2FP.BF16.F32.PACK_AB R63, R133, R134 ;  /* 0x00000086853f723e */ /* 0x000fe400000010ff */
[----:B------:R-:W-:Y:S02]  /*1b890*/  F2FP.BF16.F32.PACK_AB R64, R211, R137 ;  /* 0x00000089d340723e */ /* 0x000fe400000010ff */
[----:B------:R-:W-:Y:S02]  /*1b8a0*/  F2FP.BF16.F32.PACK_AB R65, R209, R210 ;  /* 0x000000d2d141723e */ /* 0x000fe400000010ff */
[----:B------:R-:W-:Y:S02]  /*1b8b0*/  F2FP.BF16.F32.PACK_AB R66, R205, R208 ;  /* 0x000000d0cd42723e */ /* 0x000fe400000010ff */
[----:B------:R-:W-:Y:S01]  /*1b8c0*/  F2FP.BF16.F32.PACK_AB R67, R212, R213 ;  /* 0x000000d5d443723e */ /* 0x000fe200000010ff */
[----:B------:R-:W-:Y:S06]  /*1b8d0*/  @!P1 BRA `(.L_x_9) ;  /* 0x0000000000049947 */ /* 0x000fec0003800000 */
[----:B------:R0:W-:Y:S02]  /*1b8e0*/  STTM.x64 tmem[UR7+0x180], R4 ;  /* 0x00018004000079ed */ /* 0x0001e40008340007 */
.L_x_9:
[----:B------:R-:W-:Y:S01]  /*1b8f0*/  FADD R0, R0, R68 ;  /* 0x0000004400007221 */ /* 0x000fe20000000000 */
[----:B0-----:R-:W-:Y:S01]  /*1b900*/  FADD R4, -R196, -INF ;  /* 0xff800000c4047421 */ /* 0x001fe20000000100 */
[----:B------:R-:W0:Y:S02]  /*1b910*/  FENCE.VIEW.ASYNC.T ;  /* 0x00000000000073c6 */ /* 0x000e240000000200 */
[----:B0-----:R-:W-:Y:S01]  /*1b920*/  BAR.SYNC.DEFER_BLOCKING 0x0 ;  /* 0x0000000000007b1d */ /* 0x001fe20000010000 */
[----:B------:R-:W-:Y:S01]  /*1b930*/  FADD R138, R138, R0 ;  /* 0x000000008a8a7221 */ /* 0x000fe20000000000 */
[----:B------:R-:W-:-:S03]  /*1b940*/  FMUL R0, R4, 1.4426950216293334961 ;  /* 0x3fb8aa3b04007820 */ /* 0x000fc60000400000 */
[----:B------:R-:W-:Y:S01]  /*1b950*/  FADD R132, R132, R138 ;  /* 0x0000008a84847221 */ /* 0x000fe20000000000 */
[----:B------:R-:W0:Y:S03]  /*1b960*/  LDTM.x64 R68, tmem[UR7] ;  /* 0x00000007004479ee */ /* 0x000e260008340000 */
[----:B------:R-:W-:Y:S01]  /*1b970*/  FADD R136, R136, R132 ;  /* 0x0000008488887221 */ /* 0x000fe20000000000 */
[----:B------:R-:W-:Y:S01]  /*1b980*/  LDTM.x64 R4, tmem[UR7+0x40] ;  /* 0x00004007000479ee */ /* 0x000fe20008340000 */
[----:B------:R-:W0:Y:S02]  /*1b990*/  MUFU.EX2 R0, R0 ;  /* 0x0000000000007308 */ /* 0x000e240000000800 */
[----:B------:R-:W-:-:S04]  /*1b9a0*/  FADD R135, R135, R136 ;  /* 0x0000008887877221 */ /* 0x000fc80000000000 */
[----:B------:R-:W-:-:S04]  /*1b9b0*/  FADD R134, R134, R135 ;  /* 0x0000008786867221 */ /* 0x000fc80000000000 */
[----:B------:R-:W-:-:S04]  /*1b9c0*/  FADD R134, R133, R134 ;  /* 0x0000008685867221 */ /* 0x000fc80000000000 */
[----:B------:R-:W-:Y:S02]  /*1b9d0*/  FADD R214, R137, R134 ;  /* 0x0000008689d67221 */ /* 0x000fe40000000000 */
[----:B------:R-:W1:Y:S01]  /*1b9e0*/  LDTM.x64 R132, tmem[UR7+0x80] ;  /* 0x00008007008479ee */ /* 0x000e620008340000 */
[C---:B0-----:R-:W-:Y:S01]  /*1b9f0*/  FMUL R68, R0.reuse, R68 ;  /* 0x0000004400447220 */ /* 0x041fe20000400000 */
[C---:B------:R-:W-:Y:S01]  /*1ba00*/  FMUL R69, R0.reuse, R69 ;  /* 0x0000004500457220 */ /* 0x040fe20000400000 */
        /* <DEDUP_REMOVED lines=17> */
[----:B-1----:R-:W-:Y:S01]  /*1bb20*/  STL.64 [R1], R132 ;  /* 0x0000008401007387 */ /* 0x002fe20000100a00 */
[C---:B------:R-:W-:Y:S01]  /*1bb30*/  FMUL R87, R0.reuse, R87 ;  /* 0x0000005700577220 */ /* 0x040fe20000400000 */
[C---:B------:R-:W-:Y:S01]  /*1bb40*/  FMUL R88, R0.reuse, R88 ;  /* 0x0000005800587220 */ /* 0x040fe20000400000 */
[C---:B------:R-:W-:Y:S01]  /*1bb50*/  FMUL R89, R0.reuse, R89 ;  /* 0x0000005900597220 */ /* 0x040fe20000400000 */
[----:B------:R-:W-:Y:S01]  /*1bb60*/  STL.64 [R1+0x8], R134 ;  /* 0x0000088601007387 */ /* 0x000fe20000100a00 */
        /* <DEDUP_REMOVED lines=119> */
[----:B------:R0:W-:Y:S01]  /*1c2e0*/  STL.64 [R1+0xf8], R194 ;  /* 0x0000f8c201007387 */ /* 0x0001e20000100a00 */
        /* <DEDUP_REMOVED lines=11> */
[----:B0-----:R-:W0:Y:S01]  /*1c3a0*/  LDTM.x64 R132, tmem[UR7+0xc0] ;  /* 0x0000c007008479ee */ /* 0x001e220008340000 */
[----:B------:R-:W-:Y:S01]  /*1c3b0*/  NOP ;  /* 0x0000000000007918 */ /* 0x000fe20000000000 */
[C---:B------:R-:W-:Y:S01]  /*1c3c0*/  FMUL R63, R0.reuse, R63 ;  /* 0x0000003f003f7220 */ /* 0x040fe20000400000 */
[C---:B------:R-:W-:Y:S01]  /*1c3d0*/  FMUL R64, R0.reuse, R64 ;  /* 0x0000004000407220 */ /* 0x040fe20000400000 */
[C---:B------:R-:W-:Y:S01]  /*1c3e0*/  FMUL R65, R0.reuse, R65 ;  /* 0x0000004100417220 */ /* 0x040fe20000400000 */
[C---:B------:R-:W-:Y:S01]  /*1c3f0*/  FMUL R66, R0.reuse, R66 ;  /* 0x0000004200427220 */ /* 0x040fe20000400000 */
[----:B------:R-:W-:Y:S01]  /*1c400*/  FMUL R67, R0, R67 ;  /* 0x0000004300437220 */ /* 0x000fe20000400000 */
[----:B------:R-:W-:Y:S06]  /*1c410*/  @!P1 BRA `(.L_x_10) ;  /* 0x0000000000089947 */ /* 0x000fec0003800000 */
[----:B0-----:R1:W-:Y:S01]  /*1c420*/  STTM.x64 tmem[UR7], R68 ;  /* 0x00000044000079ed */ /* 0x0013e20008340007 */
[----:B------:R1:W-:Y:S02]  /*1c430*/  STTM.x64 tmem[UR7+0x40], R4 ;  /* 0x00004004000079ed */ /* 0x0003e40008340007 */
.L_x_10:
[----:B-1----:R-:W2:Y:S04]  /*1c440*/  LDL.LU R69, [R1+0x4] ;  /* 0x0000040001457983 */ /* 0x002ea80000300800 */
[----:B------:R-:W3:Y:S04]  /*1c450*/  LDL.LU R67, [R1+0x8] ;  /* 0x0000080001437983 */ /* 0x000ee80000300800 */
[----:B------:R-:W4:Y:S04]  /*1c460*/  LDL.LU R66, [R1+0xc] ;  /* 0x00000c0001427983 */ /* 0x000f280000300800 */
        /* <DEDUP_REMOVED lines=34> */
[----:B------:R-:W4:Y:S04]  /*1c690*/  LDL.LU R68, [R1] ;  /* 0x0000000001447983 */ /* 0x000f280000300800 */
        /* <DEDUP_REMOVED lines=25> */
[----:B------:R-:W4:Y:S01]  /*1c830*/  LDL.LU R6, [R1+0xfc] ;  /* 0x0000fc0001067983 */ /* 0x000f220000300800 */
[----:B------:R-:W-:Y:S01]  /*1c840*/  FADD R4, R211, R214 ;  /* 0x000000d6d3047221 */ /* 0x000fe20000000000 */
[----:B------:R-:W-:-:S03]  /*1c850*/  FADD R5, -R196, -INF ;  /* 0xff800000c4057421 */ /* 0x000fc60000000100 */
[----:B------:R-:W-:Y:S01]  /*1c860*/  FADD R4, R210, R4 ;  /* 0x00000004d2047221 */ /* 0x000fe20000000000 */
[----:B------:R-:W-:-:S03]  /*1c870*/  FMUL R5, R5, 1.4426950216293334961 ;  /* 0x3fb8aa3b05057820 */ /* 0x000fc60000400000 */
[----:B------:R-:W-:Y:S01]  /*1c880*/  FADD R4, R209, R4 ;  /* 0x00000004d1047221 */ /* 0x000fe20000000000 */
[----:B------:R1:W0:Y:S03]  /*1c890*/  MUFU.EX2 R252, R5 ;  /* 0x0000000500fc7308 */ /* 0x0002260000000800 */
[----:B------:R-:W-:Y:S02]  /*1c8a0*/  FADD R4, R208, R4 ;  /* 0x00000004d0047221 */ /* 0x000fe40000000000 */
[----:B------:R-:W0:Y:S02]  /*1c8b0*/  LDC R208, c[0x0][0x3f0] ;  /* 0x0000fc00ffd07b82 */ /* 0x000e240000000800 */
[----:B------:R-:W-:Y:S01]  /*1c8c0*/  FADD R205, R205, R4 ;  /* 0x00000004cdcd7221 */ /* 0x000fe20000000000 */
[C---:B0-----:R-:W-:Y:S01]  /*1c8d0*/  FMUL R4, R0.reuse, R132 ;  /* 0x0000008400047220 */ /* 0x041fe20000400000 */
[C---:B-1----:R-:W-:Y:S01]  /*1c8e0*/  FMUL R5, R0.reuse, R133 ;  /* 0x0000008500057220 */ /* 0x042fe20000400000 */
[C---:B--2---:R-:W-:Y:S01]  /*1c8f0*/  FMUL R69, R0.reuse, R69 ;  /* 0x0000004500457220 */ /* 0x044fe20000400000 */
[C---:B---3--:R-:W-:Y:S01]  /*1c900*/  FMUL R70, R0.reuse, R67 ;  /* 0x0000004300467220 */ /* 0x048fe20000400000 */
[C---:B------:R-:W-:Y:S01]  /*1c910*/  FMUL R67, R0.reuse, R195 ;  /* 0x000000c300437220 */ /* 0x040fe20000400000 */
[C---:B----4-:R-:W-:Y:S01]  /*1c920*/  FMUL R71, R0.reuse, R66 ;  /* 0x0000004200477220 */ /* 0x050fe20000400000 */
        /* <DEDUP_REMOVED lines=121> */
[----:B------:R-:W-:Y:S01]  /*1d0c0*/  FMUL R6, R0, R134 ;  /* 0x0000008600067220 */ /* 0x000fe20000400000 */
[----:B------:R-:W-:Y:S06]  /*1d0d0*/  @!P1 BRA `(.L_x_11) ;  /* 0x00000000000c9947 */ /* 0x000fec0003800000 */
[----:B------:R0:W-:Y:S01]  /*1d0e0*/  STTM.x64 tmem[UR7+0x80], R68 ;  /* 0x00008044000079ed */ /* 0x0001e20008340007 */
[----:B------:R-:W-:Y:S05]  /*1d0f0*/  @!P1 BRA `(.L_x_11) ;  /* 0x0000000000049947 */ /* 0x000fea0003800000 */
[----:B------:R1:W-:Y:S02]  /*1d100*/  STTM.x64 tmem[UR7+0xc0], R4 ;  /* 0x0000c004000079ed */ /* 0x0003e40008340007 */
.L_x_11:
[----:B-1----:R1:W5:Y:S01]  /*1d110*/  LDL R11, [R1+0x1068] ;  /* 0x00106800010b7983 */ /* 0x0023620000100800 */
[----:B------:R-:W-:Y:S01]  /*1d120*/  FADD R0, R213, R205 ;  /* 0x000000cdd5007221 */ /* 0x000fe20000000000 */
[----:B------:R-:W-:Y:S01]  /*1d130*/  IADD3 R4, PT, PT, R208, -0x80, RZ ;  /* 0xffffff80d0047810 */ /* 0x000fe20007ffe0ff */
[----:B------:R-:W-:Y:S01]  /*1d140*/  UIADD3 UR75, UPT, UPT, UR5, 0x180, URZ ;  /* 0x00000180054b7890 */ /* 0x000fe2000fffe0ff */
[----:B------:R-:W2:Y:S02]  /*1d150*/  FENCE.VIEW.ASYNC.T ;  /* 0x00000000000073c6 */ /* 0x000ea40000000200 */
[----:B--2---:R-:W-:Y:S01]  /*1d160*/  BAR.SYNC.DEFER_BLOCKING 0x0 ;  /* 0x0000000000007b1d */ /* 0x004fe20000010000 */
[----:B------:R-:W-:Y:S01]  /*1d170*/  FADD R0, R212, R0 ;  /* 0x00000000d4007221 */ /* 0x000fe20000000000 */
[----:B------:R-:W-:Y:S01]  /*1d180*/  ISETP.GE.AND P4, PT, R4, 0x1, PT ;  /* 0x000000010400780c */ /* 0x000fe20003f86270 */
[----:B------:R-:W-:Y:S02]  /*1d190*/  HFMA2 R4, -RZ, RZ, 0, 0 ;  /* 0x00000000ff047431 */ /* 0x000fe400000001ff */
[----:B------:R-:W-:Y:S01]  /*1d1a0*/  FADD R252, R252, R0 ;  /* 0x00000000fcfc7221 */ /* 0x000fe20000000000 */
[----:B------:R2:W-:Y:S06]  /*1d1b0*/  MEMBAR.ALL.CTA ;  /* 0x0000000000007992 */ /* 0x0005ec0000008000 */
[----:B--2---:R-:W2:Y:S02]  /*1d1c0*/  FENCE.VIEW.ASYNC.S ;  /* 0x00000000000073c6 */ /* 0x004ea40000000000 */
[----:B--2---:R-:W-:Y:S06]  /*1d1d0*/  BAR.SYNC.DEFER_BLOCKING 0x0 ;  /* 0x0000000000007b1d */ /* 0x004fec0000010000 */
[----:B-1----:R-:W-:Y:S05]  /*1d1e0*/  @!P3 BRA `(.L_x_12) ;  /* 0x000000040028b947 */ /* 0x002fea0003800000 */
[----:B-----5:R-:W-:Y:S02]  /*1d1f0*/  IADD3 R0, PT, PT, R11, 0x10000, RZ ;  /* 0x000100000b007810 */ /* 0x020fe40007ffe0ff */
[----:B------:R-:W-:Y:S02]  /*1d200*/  ELECT P3, URZ, PT ;  /* 0x0000000000ff782f */ /* 0x000fe40003860000 */
[----:B------:R-:W-:Y:S01]  /*1d210*/  MOV R3, RZ ;  /* 0x000000ff00037202 */ /* 0x000fe20000000f00 */
[----:B------:R-:W-:Y:S01]  /*1d220*/  UIADD3 UR11, UPT, UPT, UR5, 0x190, URZ ;  /* 0x00000190050b7890 */ /* 0x000fe2000fffe0ff */
[----:B------:R-:W-:Y:S01]  /*1d230*/  SHF.R.U32.HI R0, RZ, 0x4, R0 ;  /* 0x00000004ff007819 */ /* 0x000fe20000011600 */
[----:B------:R-:W-:Y:S02]  /*1d240*/  UIADD3 UR12, UPT, UPT, UR5, 0x198, URZ ;  /* 0x00000198050c7890 */ /* 0x000fe4000fffe0ff */
[----:B------:R-:W-:Y:S01]  /*1d250*/  UIADD3 UR13, UPT, UPT, UR5, 0x1a0, URZ ;  /* 0x000001a0050d7890 */ /* 0x000fe2000fffe0ff */
[----:B------:R-:W-:Y:S01]  /*1d260*/  SGXT.U32 R0, R0, 0xe ;  /* 0x0000000e0000781a */ /* 0x000fe20000000000 */
[----:B------:R-:W-:-:S02]  /*1d270*/  UIADD3 UR14, UPT, UPT, UR5, 0x1a8, URZ ;  /* 0x000001a8050e7890 */ /* 0x000fc4000fffe0ff */
[----:B------:R-:W-:Y:S01]  /*1d280*/  UIADD3 UR15, UPT, UPT, UR5, 0x1b0, URZ ;  /* 0x000001b0050f7890 */ /* 0x000fe2000fffe0ff */
[C---:B------:R-:W-:Y:S01]  /*1d290*/  R2UR UR10, R0.reuse ;  /* 0x00000000000a72ca */ /* 0x040fe200000e0000 */
[----:B------:R-:W-:Y:S01]  /*1d2a0*/  UMOV UR18, 0x0 ;  /* 0x0000000000127882 */ /* 0x000fe20000000000 */
[----:B------:R-:W-:Y:S01]  /*1d2b0*/  @P3 MOV R7, 0x40004040 ;  /* 0x4000404000073802 */ /* 0x000fe20000000f00 */
[----:B------:R-:W-:Y:S01]  /*1d2c0*/  UMOV UR19, 0x8400490 ;  /* 0x0840049000137882 */ /* 0x000fe20000000000 */
[----:B------:R-:W-:Y:S01]  /*1d2d0*/  @P3 MOV R5, R2 ;  /* 0x0000000200053202 */ /* 0x000fe20000000f00 */
[----:B------:R-:W-:Y:S01]  /*1d2e0*/  UIADD3 UR16, UPT, UPT, UR5, 0x1b8, URZ ;  /* 0x000001b805107890 */ /* 0x000fe2000fffe0ff */
[----:B------:R-:W-:Y:S01]  /*1d2f0*/  IADD3 R0, P5, PT, R0, 0x2, RZ ;  /* 0x0000000200007810 */ /* 0x000fe20007fbe0ff */
[----:B------:R-:W-:Y:S01]  /*1d300*/  UMOV UR24, 0x0 ;  /* 0x0000000000187882 */ /* 0x000fe20000000000 */
[----:B------:R-:W-:Y:S01]  /*1d310*/  @P3 R2UR UR21, R7 ;  /* 0x00000000071532ca */ /* 0x000fe200000e0000 */
[----:B------:R-:W-:Y:S01]  /*1d320*/  UMOV UR25, 0x8400490 ;  /* 0x0840049000197882 */ /* 0x000fe20000000000 */
[----:B------:R-:W-:Y:S01]  /*1d330*/  @P3 R2UR UR17, R5 ;  /* 0x00000000051132ca */ /* 0x000fe200000e0000 */
[----:B------:R-:W-:Y:S01]  /*1d340*/  UMOV UR28, 0x0 ;  /* 0x00000000001c7882 */ /* 0x000fe20000000000 */
[----:B------:R-:W-:Y:S01]  /*1d350*/  R2UR UR22, R0 ;  /* 0x00000000001672ca */ /* 0x000fe200000e0000 */
[----:B------:R-:W-:Y:S01]  /*1d360*/  UMOV UR29, 0x8400490 ;  /* 0x08400490001d7882 */ /* 0x000fe20000000000 */
[----:B------:R-:W-:Y:S01]  /*1d370*/  MOV R6, UR10 ;  /* 0x0000000a00067c02 */ /* 0x000fe20008000f00 */
[----:B------:R-:W-:Y:S01]  /*1d380*/  UIADD3 UR10, UPT, UPT, UR5, 0x188, URZ ;  /* 0x00000188050a7890 */ /* 0x000fe2000fffe0ff */
[----:B------:R-:W-:-:S02]  /*1d390*/  UMOV UR32, 0x0 ;  /* 0x0000000000207882 */ /* 0x000fc40000000000 */
[----:B------:R-:W-:Y:S01]  /*1d3a0*/  @P3 R2UR UR20, R6 ;  /* 0x00000000061432ca */ /* 0x000fe200000e0000 */
[----:B------:R-:W-:Y:S01]  /*1d3b0*/  UMOV UR33, 0x8400490 ;  /* 0x0840049000217882 */ /* 0x000fe20000000000 */
[C---:B------:R-:W-:Y:S01]  /*1d3c0*/  IADD3 R5, P3, PT, R0.reuse, 0x2, RZ ;  /* 0x0000000200057810 */ /* 0x040fe20007f7e0ff */
[----:B------:R-:W-:Y:S01]  /*1d3d0*/  UMOV UR36, 0x0 ;  /* 0x0000000000247882 */ /* 0x000fe20000000000 */
[----:B------:R-:W-:Y:S01]  /*1d3e0*/  UMOV UR37, 0x8400490 ;  /* 0x0840049000257882 */ /* 0x000fe20000000000 */
[----:B------:R-:W-:Y:S01]  /*1d3f0*/  UMOV UR40, 0x0 ;  /* 0x0000000000287882 */ /* 0x000fe20000000000 */
[----:B------:R-:W-:Y:S01]  /*1d400*/  R2UR UR26, R5 ;  /* 0x00000000051a72ca */ /* 0x000fe200000e0000 */
[----:B------:R-:W-:Y:S01]  /*1d410*/  UMOV UR41, 0x8400490 ;  /* 0x0840049000297882 */ /* 0x000fe20000000000 */
[----:B------:R-:W-:Y:S01]  /*1d420*/  MOV R5, RZ ;  /* 0x000000ff00057202 */ /* 0x000fe20000000f00 */
[----:B------:R-:W-:Y:S01]  /*1d430*/  UMOV UR44, 0x0 ;  /* 0x00000000002c7882 */ /* 0x000fe20000000000 */
[----:B------:R-:W-:Y:S01]  /*1d440*/  UMOV UR45, 0x8400490 ;  /* 0x08400490002d7882 */ /* 0x000fe20000000000 */
[----:B------:R-:W-:Y:S01]  /*1d450*/  UMOV UR48, 0x0 ;  /* 0x0000000000307882 */ /* 0x000fe20000000000 */
[----:B------:R-:W-:Y:S01]  /*1d460*/  IADD3.X R5, PT, PT, R5, 0x40004040, RZ, P5, !PT ;  /* 0x4000404005057810 */ /* 0x000fe20002ffe4ff */
[----:B------:R1:W-:Y:S01]  /*1d470*/  UTCHMMA tmem[UR75], gdesc[UR20], tmem[UR5], tmem[UR18], idesc[UR19], UPT ;  /* 0x00ff12144b0079ea */ /* 0x0003e2000b800005 */
[----:B------:R-:W-:Y:S01]  /*1d480*/  IADD3 R6, P5, PT, R0, 0x4, RZ ;  /* 0x0000000400067810 */ /* 0x000fe20007fbe0ff */
[----:B------:R-:W-:Y:S01]  /*1d490*/  UMOV UR49, 0x8400490 ;  /* 0x0840049000317882 */ /* 0x000fe20000000000 */
[----:B------:R-:W-:-:S02]  /*1d4a0*/  IADD3.X R10, PT, PT, R5, RZ, RZ, P3, !PT ;  /* 0x000000ff050a7210 */ /* 0x000fc40001ffe4ff */
[----:B------:R-:W-:Y:S02]  /*1d4b0*/  R2UR UR30, R6 ;  /* 0x00000000061e72ca */ /* 0x000fe400000e0000 */
[----:B------:R-:W-:Y:S02]  /*1d4c0*/  IADD3 R6, P3, PT, R0, 0x7fe, RZ ;  /* 0x000007fe00067810 */ /* 0x000fe40007f7e0ff */
[C---:B------:R-:W-:Y:S02]  /*1d4d0*/  IADD3.X R9, PT, PT, R5.reuse, RZ, RZ, P5, !PT ;  /* 0x000000ff05097210 */ /* 0x040fe40002ffe4ff */
[----:B------:R-:W-:Y:S02]  /*1d4e0*/  R2UR UR34, R6 ;  /* 0x00000000062272ca */ /* 0x000fe400000e0000 */
[----:B------:R-:W-:Y:S02]  /*1d4f0*/  IADD3 R6, P5, PT, R0, 0x800, RZ ;  /* 0x0000080000067810 */ /* 0x000fe40007fbe0ff */
[----:B------:R-:W-:-:S02]  /*1d500*/  IADD3.X R8, PT, PT, R5, RZ, RZ, P3, !PT ;  /* 0x000000ff05087210 */ /* 0x000fc40001ffe4ff */
[----:B------:R-:W-:Y:S02]  /*1d510*/  R2UR UR38, R6 ;  /* 0x00000000062672ca */ /* 0x000fe400000e0000 */
[C---:B------:R-:W-:Y:S02]  /*1d520*/  IADD3 R6, P3, PT, R0.reuse, 0x802, RZ ;  /* 0x0000080200067810 */ /* 0x040fe40007f7e0ff */
[C---:B------:R-:W-:Y:S02]  /*1d530*/  IADD3.X R7, PT, PT, R5.reuse, RZ, RZ, P5, !PT ;  /* 0x000000ff05077210 */ /* 0x040fe40002ffe4ff */
[----:B------:R-:W-:Y:S02]  /*1d540*/  IADD3 R0, P5, PT, R0, 0x804, RZ ;  /* 0x0000080400007810 */ /* 0x000fe40007fbe0ff */
[----:B------:R-:W-:Y:S02]  /*1d550*/  R2UR UR23, R5 ;  /* 0x00000000051772ca */ /* 0x000fe400000e0000 */
[----:B------:R-:W-:-:S02]  /*1d560*/  R2UR UR46, R0 ;  /* 0x00000000002e72ca */ /* 0x000fc400000e0000 */
[----:B------:R-:W-:Y:S02]  /*1d570*/  R2UR UR27, R10 ;  /* 0x000000000a1b72ca */ /* 0x000fe400000e0000 */
[----:B------:R-:W-:Y:S02]  /*1d580*/  IADD3.X R0, PT, PT, R5, RZ, RZ, P3, !PT ;  /* 0x000000ff05007210 */ /* 0x000fe40001ffe4ff */
[----:B------:R-:W-:Y:S02]  /*1d590*/  R2UR UR31, R9 ;  /* 0x00000000091f72ca */ /* 0x000fe400000e0000 */
[----:B------:R-:W-:Y:S02]  /*1d5a0*/  IADD3.X R5, PT, PT, R5, RZ, RZ, P5, !PT ;  /* 0x000000ff05057210 */ /* 0x000fe40002ffe4ff */
[----:B------:R-:W-:Y:S01]  /*1d5b0*/  R2UR UR35, R8 ;  /* 0x00000000082372ca */ /* 0x000fe200000e0000 */
[----:B------:R1:W-:Y:S01]  /*1d5c0*/  UTCHMMA tmem[UR10], gdesc[UR22], tmem[UR5], tmem[UR24], idesc[UR25], UPT ;  /* 0x00ff18160a0079ea */ /* 0x0003e2000b800005 */
[----:B------:R-:W-:-:S02]  /*1d5d0*/  R2UR UR39, R7 ;  /* 0x00000000072772ca */ /* 0x000fc400000e0000 */
[----:B------:R-:W-:Y:S01]  /*1d5e0*/  R2UR UR42, R6 ;  /* 0x00000000062a72ca */ /* 0x000fe200000e0000 */
[----:B------:R1:W-:Y:S01]  /*1d5f0*/  UTCHMMA tmem[UR11], gdesc[UR26], tmem[UR5], tmem[UR28], idesc[UR29], UPT ;  /* 0x00ff1c1a0b0079ea */ /* 0x0003e2000b800005 */
[----:B------:R-:W-:Y:S02]  /*1d600*/  R2UR UR43, R0 ;  /* 0x00000000002b72ca */ /* 0x000fe400000e0000 */
[----:B------:R-:W-:Y:S01]  /*1d610*/  R2UR UR47, R5 ;  /* 0x00000000052f72ca */ /* 0x000fe200000e0000 */
[----:B------:R1:W-:Y:S04]  /*1d620*/  UTCHMMA tmem[UR12], gdesc[UR30], tmem[UR5], tmem[UR32], idesc[UR33], UPT ;  /* 0x00ff201e0c0079ea */ /* 0x0003e8000b800005 */
[----:B------:R1:W-:Y:S02]  /*1d630*/  UTCHMMA tmem[UR13], gdesc[UR34], tmem[UR5], tmem[UR36], idesc[UR37], UPT ;  /* 0x00ff24220d0079ea */ /* 0x0003e4000b800005 */
[----:B------:R1:W-:Y:S04]  /*1d640*/  UTCHMMA tmem[UR14], gdesc[UR38], tmem[UR5], tmem[UR40], idesc[UR41], UPT ;  /* 0x00ff28260e0079ea */ /* 0x0003e8000b800005 */
[----:B------:R1:W-:Y:S02]  /*1d650*/  UTCHMMA tmem[UR15], gdesc[UR42], tmem[UR5], tmem[UR44], idesc[UR45], UPT ;  /* 0x00ff2c2a0f0079ea */ /* 0x0003e4000b800005 */
[----:B------:R1:W-:Y:S01]  /*1d660*/  UTCHMMA tmem[UR16], gdesc[UR46], tmem[UR5], tmem[UR48], idesc[UR49], UPT ;  /* 0x00ff302e100079ea */ /* 0x0003e2000b800005 */
[----:B------:R1:W-:Y:S01]  /*1d670*/  UTCBAR [UR17], URZ ;  /* 0x000000ff110073e9 */ /* 0x0003e200080000ff */
[----:B------:R-:W-:Y:S01]  /*1d680*/  NOP ;  /* 0x0000000000007918 */ /* 0x000fe20000000000 */
.L_x_12:
[----:B------:R-:W-:Y:S02]  /*1d690*/  FSEL R196, R196, -INF , P1 ;  /* 0xff800000c4c47808 */ /* 0x000fe40000800000 */
[----:B------:R-:W-:Y:S01]  /*1d6a0*/  FSEL R252, R252, 1, P1 ;  /* 0x3f800000fcfc7808 */ /* 0x000fe20000800000 */
[----:B------:R-:W-:Y:S06]  /*1d6b0*/  @!P4 BRA `(.L_x_13) ;  /* 0x000000e0009cc947 */ /* 0x000fec0003800000 */
[----:B------:R-:W2:Y:S01]  /*1d6c0*/  S2R R0, SR_TID.X ;  /* 0x0000000000007919 */ /* 0x000ea20000002100 */
[----:B-----5:R-:W-:Y:S01]  /*1d6d0*/  SHF.R.U32.HI R206, RZ, 0x4, R206 ;  /* 0x00000004ffce7819 */ /* 0x020fe200000116ce */
[----:B------:R-:W-:Y:S01]  /*1d6e0*/  HFMA2 R250, -RZ, RZ, 0, 5.9604644775390625e-08 ;  /* 0x00000001fffa7431 */ /* 0x000fe200000001ff */
[----:B------:R-:W-:Y:S01]  /*1d6f0*/  R2UR UR6, R2 ;  /* 0x00000000020672ca */ /* 0x000fe200000e0000 */
[----:B------:R-:W-:Y:S01]  /*1d700*/  HFMA2 R251, -RZ, RZ, 0, 0 ;  /* 0x00000000fffb7431 */ /* 0x000fe200000001ff */
[----:B------:R-:W-:Y:S02]  /*1d710*/  MOV R2, RZ ;  /* 0x000000ff00027202 */ /* 0x000fe40000000f00 */
[----:B------:R-:W-:Y:S02]  /*1d720*/  MOV R3, UR4 ;  /* 0x0000000400037c02 */ /* 0x000fe40008000f00 */
[----:B------:R-:W-:Y:S02]  /*1d730*/  MOV R5, RZ ;  /* 0x000000ff00057202 */ /* 0x000fe40000000f00 */
[----:B------:R-:W-:-:S02]  /*1d740*/  SHF.R.U32.HI R3, RZ, 0x4, R3 ;  /* 0x00000004ff037819 */ /* 0x000fc40000011603 */
[----:B------:R-:W-:Y:S02]  /*1d750*/  MOV R249, R196 ;  /* 0x000000c400f97202 */ /* 0x000fe40000000f00 */
[----:B------:R-:W-:Y:S02]  /*1d760*/  SGXT.U32 R3, R3, 0xe ;  /* 0x0000000e0303781a */ /* 0x000fe40000000000 */
[----:B--2---:R-:W-:-:S04]  /*1d770*/  SHF.R.U32.HI R0, RZ, 0x5, R0 ;  /* 0x00000005ff007819 */ /* 0x004fc80000011600 */
[----:B------:R-:W-:Y:S02]  /*1d780*/  ISETP.NE.U32.AND P1, PT, R0, RZ, PT ;  /* 0x000000ff0000720c */ /* 0x000fe40003f25070 */
[----:B------:R-:W-:-:S05]  /*1d790*/  SGXT.U32 R0, R206, 0xe ;  /* 0x0000000ece00781a */ /* 0x000fca0000000000 */
[----:B------:R2:W-:Y:S02]  /*1d7a0*/  STL [R1+0x974], R0 ;  /* 0x0009740001007387 */ /* 0x0005e40000100800 */
[----:B--2---:R-:W-:-:S04]  /*1d7b0*/  IADD3 R0, P3, PT, R0, 0x2, RZ ;  /* 0x0000000200007810 */ /* 0x004fc80007f7e0ff */
[----:B-1----:R-:W-:Y:S02]  /*1d7c0*/  R2UR UR10, R0 ;  /* 0x00000000000a72ca */ /* 0x002fe400000e0000 */
[----:B------:R-:W-:Y:S02]  /*1d7d0*/  IADD3 R0, PT, PT, R11, 0x30000, RZ ;  /* 0x000300000b007810 */ /* 0x000fe40007ffe0ff */
[----:B------:R-:W-:Y:S02]  /*1d7e0*/  IADD3.X R2, PT, PT, R2, 0x40004040, RZ, P3, !PT ;  /* 0x4000404002027810 */ /* 0x000fe40001ffe4ff */
[----:B------:R-:W-:Y:S02]  /*1d7f0*/  SHF.R.U32.HI R0, RZ, 0x4, R0 ;  /* 0x00000004ff007819 */ /* 0x000fe40000011600 */
[----:B------:R-:W-:Y:S02]  /*1d800*/  R2UR UR11, R2 ;  /* 0x00000000020b72ca */ /* 0x000fe400000e0000 */
[----:B------:R-:W-:-:S04]  /*1d810*/  SGXT.U32 R2, R0, 0xe ;  /* 0x0000000e0002781a */ /* 0x000fc80000000000 */
[----:B------:R-:W-:Y:S01]  /*1d820*/  IADD3 R0, P3, PT, R2, 0x2, RZ ;  /* 0x0000000202007810 */ /* 0x000fe20007f7e0ff */
[----:B------:R1:W-:Y:S03]  /*1d830*/  STL [R1+0x140], R2 ;  /* 0x0001400201007387 */ /* 0x0003e60000100800 */
[----:B------:R-:W-:Y:S02]  /*1d840*/  R2UR UR12, R0 ;  /* 0x00000000000c72ca */ /* 0x000fe400000e0000 */
[----:B------:R-:W-:Y:S01]  /*1d850*/  IADD3 R0, P4, PT, R3, 0x8000080, RZ ;  /* 0x0800008003007810 */ /* 0x000fe20007f9e0ff */
[----:B------:R-:W-:Y:S01]  /*1d860*/  UIADD3.64 UR76, UPT, UPT, UR10, 0x2, URZ ;  /* 0x000000020a4c7897 */ /* 0x000fe2000fffe0ff */
[----:B------:R-:W-:Y:S01]  /*1d870*/  IADD3.X R5, PT, PT, R5, 0x40004040, RZ, P3, !PT ;  /* 0x4000404005057810 */ /* 0x000fe20001ffe4ff */
[----:B------:R-:W-:Y:S01]  /*1d880*/  UIADD3.64 UR44, UPT, UPT, UR10, 0x4, URZ ;  /* 0x000000040a2c7897 */ /* 0x000fe2000fffe0ff */
[C---:B------:R-:W-:Y:S01]  /*1d890*/  R2UR UR40, R0.reuse ;  /* 0x00000000002872ca */ /* 0x040fe200000e0000 */
[----:B------:R-:W-:Y:S01]  /*1d8a0*/  UIADD3.64 UR46, UPT, UPT, UR10, 0x3fe, URZ ;  /* 0x000003fe0a2e7897 */ /* 0x000fe2000fffe0ff */
[----:B-1----:R-:W-:Y:S01]  /*1d8b0*/  IADD3 R2, P5, PT, R0, 0x80, RZ ;  /* 0x0000008000027810 */ /* 0x002fe20007fbe0ff */
[----:B------:R-:W-:Y:S01]  /*1d8c0*/  UIADD3.64 UR48, UPT, UPT, UR10, 0x400, URZ ;  /* 0x000004000a307897 */ /* 0x000fe2000fffe0ff */
[----:B------:R-:W-:Y:S01]  /*1d8d0*/  R2UR UR13, R5 ;  /* 0x00000000050d72ca */ /* 0x000fe200000e0000 */
[----:B------:R-:W-:Y:S01]  /*1d8e0*/  UIADD3.64 UR50, UPT, UPT, UR10, 0x402, URZ ;  /* 0x000004020a327897 */ /* 0x000fe2000fffe0ff */
[----:B------:R-:W-:Y:S01]  /*1d8f0*/  R2UR UR14, R2 ;  /* 0x00000000020e72ca */ /* 0x000fe200000e0000 */
[----:B------:R-:W-:Y:S01]  /*1d900*/  UIADD3.64 UR52, UPT, UPT, UR10, 0x404, URZ ;  /* 0x000004040a347897 */ /* 0x000fe2000fffe0ff */
[----:B------:R-:W-:Y:S01]  /*1d910*/  IADD3 R2, P6, PT, R0, 0x100, RZ ;  /* 0x0000010000027810 */ /* 0x000fe20007fde0ff */
[----:B------:R-:W-:-:S02]  /*1d920*/  UIADD3.64 UR54, UPT, UPT, UR10, 0x7fe, URZ ;  /* 0x000007fe0a367897 */ /* 0x000fc4000fffe0ff */
[----:B------:R-:W-:Y:S01]  /*1d930*/  UIADD3.64 UR56, UPT, UPT, UR10, 0x800, URZ ;  /* 0x000008000a387897 */ /* 0x000fe2000fffe0ff */
[----:B------:R-:W-:Y:S01]  /*1d940*/  R2UR UR16, R2 ;  /* 0x00000000021072ca */ /* 0x000fe200000e0000 */
[----:B------:R-:W-:Y:S01]  /*1d950*/  HFMA2 R2, -RZ, RZ, 0, 0 ;  /* 0x00000000ff027431 */ /* 0x000fe200000001ff */
[----:B------:R-:W-:Y:S02]  /*1d960*/  UIADD3.64 UR58, UPT, UPT, UR10, 0x802, URZ ;  /* 0x000008020a3a7897 */ /* 0x000fe4000fffe0ff */
[----:B------:R-:W-:Y:S02]  /*1d970*/  UIADD3.64 UR60, UPT, UPT, UR10, 0x804, URZ ;  /* 0x000008040a3c7897 */ /* 0x000fe4000fffe0ff */
[----:B------:R-:W-:Y:S02]  /*1d980*/  UIADD3.64 UR72, UPT, UPT, UR12, 0x2, URZ ;  /* 0x000000020c487897 */ /* 0x000fe4000fffe0ff */
[----:B------:R-:W-:Y:S02]  /*1d990*/  UIADD3.64 UR70, UPT, UPT, UR12, 0x4, URZ ;  /* 0x000000040c467897 */ /* 0x000fe4000fffe0ff */
[----:B------:R-:W-:Y:S01]  /*1d9a0*/  UIADD3.64 UR62, UPT, UPT, UR10, 0xbfe, URZ ;  /* 0x00000bfe0a3e7897 */ /* 0x000fe2000fffe0ff */
[----:B------:R-:W-:Y:S01]  /*1d9b0*/  IADD3.X R2, PT, PT, R2, 0x40004040, RZ, P4, !PT ;  /* 0x4000404002027810 */ /* 0x000fe200027fe4ff */
[----:B------:R-:W-:Y:S01]  /*1d9c0*/  UIADD3.64 UR64, UPT, UPT, UR10, 0xc00, URZ ;  /* 0x00000c000a407897 */ /* 0x000fe2000fffe0ff */
[----:B------:R-:W-:Y:S01]  /*1d9d0*/  IADD3 R4, P4, PT, R0, 0x180, RZ ;  /* 0x0000018000047810 */ /* 0x000fe20007f9e0ff */
[----:B------:R-:W-:Y:S01]  /*1d9e0*/  UIADD3.64 UR66, UPT, UPT, UR10, 0xc02, URZ ;  /* 0x00000c020a427897 */ /* 0x000fe2000fffe0ff */
[----:B------:R-:W-:Y:S01]  /*1d9f0*/  IADD3.X R15, PT, PT, R2, RZ, RZ, P5, !PT ;  /* 0x000000ff020f7210 */ /* 0x000fe20002ffe4ff */
[----:B------:R-:W-:Y:S01]  /*1da00*/  UIADD3.64 UR68, UPT, UPT, UR10, 0xc04, URZ ;  /* 0x00000c040a447897 */ /* 0x000fe2000fffe0ff */
[----:B------:R-:W-:-:S02]  /*1da10*/  R2UR UR18, R4 ;  /* 0x00000000041272ca */ /* 0x000fc400000e0000 */
[----:B------:R-:W-:Y:S02]  /*1da20*/  IADD3 R4, P5, PT, R0, 0x200, RZ ;  /* 0x0000020000047810 */ /* 0x000fe40007fbe0ff */
[----:B------:R-:W-:Y:S02]  /*1da30*/  IADD3.X R14, PT, PT, R2, RZ, RZ, P6, !PT ;  /* 0x000000ff020e7210 */ /* 0x000fe400037fe4ff */
[----:B------:R-:W-:Y:S02]  /*1da40*/  R2UR UR20, R4 ;  /* 0x00000000041472ca */ /* 0x000fe400000e0000 */
[----:B------:R-:W-:Y:S02]  /*1da50*/  IADD3 R4, P6, PT, R0, 0x280, RZ ;  /* 0x0000028000047810 */ /* 0x000fe40007fde0ff */
[----:B------:R-:W-:Y:S02]  /*1da60*/  IADD3.X R13, PT, PT, R2, RZ, RZ, P4, !PT ;  /* 0x000000ff020d7210 */ /* 0x000fe400027fe4ff */
        /* <DEDUP_REMOVED lines=23> */
[----:B------:R-:W-:Y:S02]  /*1dbe0*/  R2UR UR41, R2 ;  /* 0x00000000022972ca */ /* 0x000fe400000e0000 */
[----:B------:R-:W-:-:S02]  /*1dbf0*/  R2UR UR38, R4 ;  /* 0x00000000042672ca */ /* 0x000fc400000e0000 */
[----:B------:R-:W-:Y:S02]  /*1dc00*/  IADD3 R4, P3, PT, R0, 0x700, RZ ;  /* 0x0000070000047810 */ /* 0x000fe40007f7e0ff */
[----:B------:R-:W-:Y:S02]  /*1dc10*/  IADD3.X R0, PT, PT, R2, RZ, RZ, P6, !PT ;  /* 0x000000ff02007210 */ /* 0x000fe400037fe4ff */
[----:B------:R-:W-:Y:S02]  /*1dc20*/  R2UR UR42, R4 ;  /* 0x00000000042a72ca */ /* 0x000fe400000e0000 */
[----:B------:R-:W1:Y:S01]  /*1dc30*/  LDC R4, c[0x0][0x3d4] ;  /* 0x0000f500ff047b82 */ /* 0x000e620000000800 */
[----:B------:R-:W-:Y:S02]  /*1dc40*/  R2UR UR35, R0 ;  /* 0x00000000002372ca */ /* 0x000fe400000e0000 */
[----:B------:R-:W-:Y:S02]  /*1dc50*/  IADD3.X R0, PT, PT, R2, RZ, RZ, P4, !PT ;  /* 0x000000ff02007210 */ /* 0x000fe400027fe4ff */
[----:B------:R-:W-:-:S02]  /*1dc60*/  R2UR UR27, R9 ;  /* 0x00000000091b72ca */ /* 0x000fc400000e0000 */
[----:B------:R-:W-:Y:S02]  /*1dc70*/  R2UR UR37, R0 ;  /* 0x00000000002572ca */ /* 0x000fe400000e0000 */
[----:B------:R-:W-:Y:S02]  /*1dc80*/  IADD3.X R0, PT, PT, R2, RZ, RZ, P5, !PT ;  /* 0x000000ff02007210 */ /* 0x000fe40002ffe4ff */
[----:B------:R-:W-:Y:S02]  /*1dc90*/  R2UR UR29, R8 ;  /* 0x00000000081d72ca */ /* 0x000fe400000e0000 */
[----:B------:R-:W-:Y:S02]  /*1dca0*/  R2UR UR39, R0 ;  /* 0x00000000002772ca */ /* 0x000fe400000e0000 */
[----:B------:R-:W-:Y:S02]  /*1dcb0*/  IADD3.X R0, PT, PT, R2, RZ, RZ, P3, !PT ;  /* 0x000000ff02007210 */ /* 0x000fe40001ffe4ff */
[----:B------:R-:W-:-:S02]  /*1dcc0*/  MOV R8, UR72 ;  /* 0x0000004800087c02 */ /* 0x000fc40008000f00 */
[----:B------:R-:W-:Y:S02]  /*1dcd0*/  R2UR UR43, R0 ;  /* 0x00000000002b72ca */ /* 0x000fe400000e0000 */
[----:B------:R-:W-:Y:S02]  /*1dce0*/  LOP3.LUT R0, R3, 0x8000000, RZ, 0xfc, !PT ;  /* 0x0800000003007812 */ /* 0x000fe400078efcff */
[----:B------:R-:W-:Y:S01]  /*1dcf0*/  MOV R9, UR73 ;  /* 0x0000004900097c02 */ /* 0x000fe20008000f00 */
[----:B------:R-:W-:Y:S01]  /*1dd00*/  UIADD3.64 UR72, UPT, UPT, UR12, 0x7fe, URZ ;  /* 0x000007fe0c487897 */ /* 0x000fe2000fffe0ff */
[----:B-1----:R-:W-:Y:S01]  /*1dd10*/  SHF.L.U32 R2, R4, 0x7, RZ ;  /* 0x0000000704027819 */ /* 0x002fe200000006ff */
[----:B------:R-:W-:Y:S01]  /*1dd20*/  STL [R1+0x970], R0 ;  /* 0x0009700001007387 */ /* 0x000fe20000100800 */
[----:B------:R-:W1:Y:S01]  /*1dd30*/  LDC R4, c[0x0][0x3c4] ;  /* 0x0000f100ff047b82 */ /* 0x000e620000000800 */
[----:B------:R-:W-:Y:S02]  /*1dd40*/  R2UR UR31, R7 ;  /* 0x00000000071f72ca */ /* 0x000fe400000e0000 */
[----:B------:R-:W-:Y:S01]  /*1dd50*/  R2UR UR33, R6 ;  /* 0x00000000062172ca */ /* 0x000fe200000e0000 */
[----:B------:R-:W-:Y:S01]  /*1dd60*/  STL.64 [R1+0x6a0], R8 ;  /* 0x0006a00801007387 */ /* 0x000fe20000100a00 */
[----:B------:R-:W-:-:S02]  /*1dd70*/  MOV R6, UR70 ;  /* 0x0000004600067c02 */ /* 0x000fc40008000f00 */
[----:B------:R-:W-:Y:S01]  /*1dd80*/  MOV R7, UR71 ;  /* 0x0000004700077c02 */ /* 0x000fe20008000f00 */
[----:B------:R-:W-:Y:S01]  /*1dd90*/  UIADD3.64 UR70, UPT, UPT, UR12, 0x800, URZ ;  /* 0x000008000c467897 */ /* 0x000fe2000fffe0ff */
[----:B------:R-:W-:Y:S01]  /*1dda0*/  STL [R1+0x13c], RZ ;  /* 0x00013cff01007387 */ /* 0x000fe20000100800 */
[----:B------:R-:W-:Y:S02]  /*1ddb0*/  R2UR UR15, R15 ;  /* 0x000000000f0f72ca */ /* 0x000fe400000e0000 */
[----:B------:R-:W-:Y:S01]  /*1ddc0*/  R2UR UR17, R14 ;  /* 0x000000000e1172ca */ /* 0x000fe200000e0000 */
[----:B------:R2:W-:Y:S01]  /*1ddd0*/  STL.64 [R1+0x698], R6 ;  /* 0x0006980601007387 */ /* 0x0005e20000100a00 */
[----:B------:R-:W-:Y:S02]  /*1dde0*/  MOV R5, UR71 ;  /* 0x0000004700057c02 */ /* 0x000fe40008000f00 */
[----:B------:R-:W-:Y:S02]  /*1ddf0*/  R2UR UR19, R13 ;  /* 0x000000000d1372ca */ /* 0x000fe400000e0000 */
[----:B------:R-:W-:-:S02]  /*1de00*/  R2UR UR21, R12 ;  /* 0x000000000c1572ca */ /* 0x000fc400000e0000 */
[----:B------:R-:W-:Y:S02]  /*1de10*/  R2UR UR23, R11 ;  /* 0x000000000b1772ca */ /* 0x000fe400000e0000 */
[----:B------:R-:W-:Y:S02]  /*1de20*/  R2UR UR25, R10 ;  /* 0x000000000a1972ca */ /* 0x000fe400000e0000 */
[----:B-1----:R-:W-:Y:S02]  /*1de30*/  SHF.L.U32 R3, R4, 0x7, RZ ;  /* 0x0000000704037819 */ /* 0x002fe400000006ff */
[----:B--2---:R-:W-:Y:S02]  /*1de40*/  MOV R6, UR72 ;  /* 0x0000004800067c02 */ /* 0x004fe40008000f00 */
[----:B------:R-:W-:Y:S01]  /*1de50*/  MOV R7, UR73 ;  /* 0x0000004900077c02 */ /* 0x000fe20008000f00 */
[----:B------:R-:W-:Y:S01]  /*1de60*/  UIADD3.64 UR72, UPT, UPT, UR12, 0x802, URZ ;  /* 0x000008020c487897 */ /* 0x000fe2000fffe0ff */
[----:B------:R-:W-:Y:S01]  /*1de70*/  MOV R4, UR70 ;  /* 0x0000004600047c02 */ /* 0x000fe20008000f00 */
[----:B------:R-:W-:Y:S01]  /*1de80*/  UIADD3.64 UR70, UPT, UPT, UR12, 0x804, URZ ;  /* 0x000008040c467897 */ /* 0x000fe2000fffe0ff */
[----:B------:R-:W-:Y:S01]  /*1de90*/  MOV R0, RZ ;  /* 0x000000ff00007202 */ /* 0x000fe20000000f00 */
[----:B------:R1:W-:Y:S04]  /*1dea0*/  STL.64 [R1+0x690], R6 ;  /* 0x0006900601007387 */ /* 0x0003e80000100a00 */
[----:B------:R2:W-:Y:S01]  /*1deb0*/  STL.64 [R1+0x688], R4 ;  /* 0x0006880401007387 */ /* 0x0005e20000100a00 */
[----:B-1----:R-:W-:-:S02]  /*1dec0*/  MOV R6, UR70 ;  /* 0x0000004600067c02 */ /* 0x002fc40008000f00 */
[----:B------:R-:W-:Y:S02]  /*1ded0*/  MOV R7, UR71 ;  /* 0x0000004700077c02 */ /* 0x000fe40008000f00 */
[----:B--2---:R-:W-:Y:S02]  /*1dee0*/  MOV R4, UR72 ;  /* 0x0000004800047c02 */ /* 0x004fe40008000f00 */
[----:B------:R-:W-:-:S05]  /*1def0*/  MOV R5, UR73 ;  /* 0x0000004900057c02 */ /* 0x000fca0008000f00 */
[----:B------:R1:W-:Y:S04]  /*1df00*/  STL.64 [R1+0x680], R4 ;  /* 0x0006800401007387 */ /* 0x0003e80000100a00 */
[----:B------:R1:W-:Y:S02]  /*1df10*/  STL.64 [R1+0x678], R6 ;  /* 0x0006780601007387 */ /* 0x0003e40000100a00 */
.L_x_18:
[----:B--2---:R-:W2:Y:S04]  /*1df20*/  LDL.64 R20, [R1+0xfa8] ;  /* 0x000fa80001147983 */ /* 0x004ea80000100a00 */
[----:B-1----:R-:W3:Y:S04]  /*1df30*/  LDL.64 R6, [R1+0x1010] ;  /* 0x0010100001067983 */ /* 0x002ee80000100a00 */
[----:B------:R-:W4:Y:S04]  /*1df40*/  LDL.64 R18, [R1+0xef0] ;  /* 0x000ef00001127983 */ /* 0x000f280000100a00 */
[----:B------:R-:W5:Y:S04]  /*1df50*/  LDL.64 R4, [R1+0x1008] ;  /* 0x0010080001047983 */ /* 0x000f680000100a00 */
[----:B------:R-:W4:Y:S04]  /*1df60*/  LDL.64 R16, [R1+0xf50] ;  /* 0x000f500001107983 */ /* 0x000f280000100a00 */
[----:B------:R-:W4:Y:S04]  /*1df70*/  LDL.64 R28, [R1+0xf48] ;  /* 0x000f4800011c7983 */ /* 0x000f280000100a00 */
[----:B------:R-:W5:Y:S01]  /*1df80*/  LDL.64 R26, [R1+0xee8] ;  /* 0x000ee800011a7983 */ /* 0x000f620000100a00 */
[C---:B------:R-:W-:Y:S01]  /*1df90*/  IMAD.WIDE R10, R3.reuse, 0x2, R198 ;  /* 0x00000002030a7825 */ /* 0x040fe200078e02c6 */
[----:B0-----:R-:W0:Y:S02]  /*1dfa0*/  LDC R100, c[0x0][0x3c4] ;  /* 0x0000f100ff647b82 */ /* 0x001e240000000800 */
[----:B------:R-:W5:Y:S04]  /*1dfb0*/  LDL.64 R12, [R1+0xe90] ;  /* 0x000e9000010c7983 */ /* 0x000f680000100a00 */
[----:B------:R-:W5:Y:S04]  /*1dfc0*/  LDL.64 R32, [R1+0xe88] ;  /* 0x000e880001207983 */ /* 0x000f680000100a00 */
[----:B------:R-:W5:Y:S04]  /*1dfd0*/  LDL.64 R14, [R1+0xfb0] ;  /* 0x000fb000010e7983 */ /* 0x000f680000100a00 */
[----:B------:R-:W5:Y:S01]  /*1dfe0*/  LDL.64 R24, [R1+0xe30] ;  /* 0x000e300001187983 */ /* 0x000f620000100a00 */
[C---:B------:R-:W-:Y:S01]  /*1dff0*/  IMAD.WIDE R8, R3.reuse, 0x2, R200 ;  /* 0x0000000203087825 */ /* 0x040fe200078e02c8 */
[----:B------:R-:W1:Y:S02]  /*1e000*/  LDC R160, c[0x0][0x3c4] ;  /* 0x0000f100ffa07b82 */ /* 0x000e640000000800 */
[----:B------:R2:W5:Y:S04]  /*1e010*/  LDG.E.U16 R185, desc[UR8][R10.64] ;  /* 0x000000080ab97981 */ /* 0x000568000c1e1500 */
[----:B------:R-:W5:Y:S02]  /*1e020*/  LDL.64 R22, [R1+0xdd0] ;  /* 0x000dd00001167983 */ /* 0x000f640000100a00 */
[----:B------:R-:W0:Y:S02]  /*1e030*/  LDC R162, c[0x0][0x3c4] ;  /* 0x0000f100ffa27b82 */ /* 0x000e240000000800 */
[----:B------:R-:W5:Y:S04]  /*1e040*/  LDL.64 R30, [R1+0xe28] ;  /* 0x000e2800011e7983 */ /* 0x000f680000100a00 */
[----:B------:R-:W5:Y:S02]  /*1e050*/  LDG.E.U16 R184, desc[UR8][R8.64] ;  /* 0x0000000808b87981 */ /* 0x000f64000c1e1500 */
[----:B------:R-:W0:Y:S02]  /*1e060*/  LDC R168, c[0x0][0x3c4] ;  /* 0x0000f100ffa87b82 */ /* 0x000e240000000800 */
[----:B------:R-:W5:Y:S04]  /*1e070*/  LDL.64 R36, [R1+0xcb0] ;  /* 0x000cb00001247983 */ /* 0x000f680000100a00 */
[----:B------:R-:W5:Y:S02]  /*1e080*/  LDL.64 R34, [R1+0xb98] ;  /* 0x000b980001227983 */ /* 0x000f640000100a00 */
        /* <DEDUP_REMOVED lines=36> */
[----:B------:R-:W5:Y:S01]  /*1e2d0*/  LDL.64 R214, [R1+0xb80] ;  /* 0x000b800001d67983 */ /* 0x000f620000100a00 */
[----:B--2---:R-:W-:-:S03]  /*1e2e0*/  IMAD.WIDE R10, R3, 0x2, R20 ;  /* 0x00000002030a7825 */ /* 0x004fc600078e0214 */
[----:B------:R-:W2:Y:S01]  /*1e2f0*/  LDL.64 R20, [R1+0xd70] ;  /* 0x000d700001147983 */ /* 0x000ea20000100a00 */
[----:B---3--:R-:W-:-:S03]  /*1e300*/  IMAD.WIDE R6, R3, 0x2, R6 ;  /* 0x0000000203067825 */ /* 0x008fc600078e0206 */
[----:B------:R-:W3:Y:S04]  /*1e310*/  LDG.E.U16 R163, desc[UR8][R10.64] ;  /* 0x000000080aa37981 */ /* 0x000ee8000c1e1500 */
[----:B------:R4:W3:Y:S02]  /*1e320*/  LDG.E.U16 R177, desc[UR8][R6.64] ;  /* 0x0000000806b17981 */ /* 0x0008e4000c1e1500 */
[C---:B----4-:R-:W-:Y:S02]  /*1e330*/  IMAD.WIDE R6, R3.reuse, 0x2, R18 ;  /* 0x0000000203067825 */ /* 0x050fe400078e0212 */
[----:B------:R-:W4:Y:S02]  /*1e340*/  LDL.64 R18, [R1+0xd08] ;  /* 0x000d080001127983 */ /* 0x000f240000100a00 */
[----:B-----5:R-:W-:-:S02]  /*1e350*/  IMAD.WIDE R4, R3, 0x2, R4 ;  /* 0x0000000203047825 */ /* 0x020fc400078e0204 */
[----:B------:R-:W5:Y:S02]  /*1e360*/  LDG.E.U16 R129, desc[UR8][R6.64] ;  /* 0x0000000806817981 */ /* 0x000f64000c1e1500 */
[C---:B------:R-:W-:Y:S02]  /*1e370*/  IMAD.WIDE R144, R3.reuse, 0x2, R16 ;  /* 0x0000000203907825 */ /* 0x040fe400078e0210 */
[----:B------:R0:W3:Y:S02]  /*1e380*/  LDG.E.U16 R176, desc[UR8][R4.64] ;  /* 0x0000000804b07981 */ /* 0x0000e4000c1e1500 */
[C---:B------:R-:W-:Y:S02]  /*1e390*/  IMAD.WIDE R8, R3.reuse, 0x2, R28 ;  /* 0x0000000203087825 */ /* 0x040fe400078e021c */
[----:B------:R-:W3:Y:S04]  /*1e3a0*/  LDL.64 R16, [R1+0xd68] ;  /* 0x000d680001107983 */ /* 0x000ee80000100a00 */
[----:B------:R-:W5:Y:S01]  /*1e3b0*/  LDL.64 R28, [R1+0xd10] ;  /* 0x000d1000011c7983 */ /* 0x000f620000100a00 */
[----:B0-----:R-:W-:-:S03]  /*1e3c0*/  IMAD.WIDE R4, R3, 0x2, R26 ;  /* 0x0000000203047825 */ /* 0x001fc600078e021a */
[----:B------:R-:W5:Y:S01]  /*1e3d0*/  LDL.64 R26, [R1+0xca8] ;  /* 0x000ca800011a7983 */ /* 0x000f620000100a00 */
[----:B------:R-:W-:-:S03]  /*1e3e0*/  IMAD.WIDE R12, R3, 0x2, R12 ;  /* 0x00000002030c7825 */ /* 0x000fc600078e020c */
[----:B------:R0:W5:Y:S01]  /*1e3f0*/  LDG.E.U16 R128, desc[UR8][R4.64] ;  /* 0x0000000804807981 */ /* 0x000162000c1e1500 */
[----:B------:R-:W-:-:S03]  /*1e400*/  IMAD.WIDE R164, R3, 0x2, R14 ;  /* 0x0000000203a47825 */ /* 0x000fc600078e020e */
[----:B------:R-:W5:Y:S01]  /*1e410*/  LDL.64 R14, [R1+0xdc8] ;  /* 0x000dc800010e7983 */ /* 0x000f620000100a00 */
[----:B------:R-:W-:-:S03]  /*1e420*/  IMAD.WIDE R10, R3, 0x2, R24 ;  /* 0x00000002030a7825 */ /* 0x000fc600078e0218 */
[----:B------:R-:W5:Y:S01]  /*1e430*/  LDL.64 R24, [R1+0xc48] ;  /* 0x000c480001187983 */ /* 0x000f620000100a00 */
[----:B0-----:R-:W-:-:S03]  /*1e440*/  IMAD.WIDE R4, R3, 0x2, R32 ;  /* 0x0000000203047825 */ /* 0x001fc600078e0220 */
[----:B------:R-:W5:Y:S04]  /*1e450*/  LDL.64 R32, [R1+0xc50] ;  /* 0x000c500001207983 */ /* 0x000f680000100a00 */
[----:B------:R-:W5:Y:S01]  /*1e460*/  LDG.E.U16 R127, desc[UR8][R12.64] ;  /* 0x000000080c7f7981 */ /* 0x000f62000c1e1500 */
[----:B------:R-:W-:-:S03]  /*1e470*/  IMAD.WIDE R6, R3, 0x2, R22 ;  /* 0x0000000203067825 */ /* 0x000fc600078e0216 */
[----:B------:R-:W5:Y:S04]  /*1e480*/  LDL.64 R22, [R1+0xbe8] ;  /* 0x000be80001167983 */ /* 0x000f680000100a00 */
[----:B------:R0:W5:Y:S04]  /*1e490*/  LDG.E.U16 R143, desc[UR8][R8.64] ;  /* 0x00000008088f7981 */ /* 0x000168000c1e1500 */
[----:B------:R4:W5:Y:S04]  /*1e4a0*/  LDG.E.U16 R114, desc[UR8][R6.64] ;  /* 0x0000000806727981 */ /* 0x000968000c1e1500 */
[----:B------:R3:W5:Y:S01]  /*1e4b0*/  LDG.E.U16 R126, desc[UR8][R10.64] ;  /* 0x000000080a7e7981 */ /* 0x000762000c1e1500 */
[----:B0-----:R-:W-:-:S03]  /*1e4c0*/  IMAD.WIDE R8, R3, 0x2, R30 ;  /* 0x0000000203087825 */ /* 0x001fc600078e021e */
[----:B------:R-:W5:Y:S04]  /*1e4d0*/  LDL.64 R30, [R1+0xbf0] ;  /* 0x000bf000011e7983 */ /* 0x000f680000100a00 */
[----:B------:R5:W5:Y:S04]  /*1e4e0*/  LDG.E.U16 R115, desc[UR8][R8.64] ;  /* 0x0000000808737981 */ /* 0x000b68000c1e1500 */
[----:B------:R-:W5:Y:S04]  /*1e4f0*/  LDG.E.U16 R164, desc[UR8][R164.64] ;  /* 0x00000008a4a47981 */ /* 0x000f68000c1e1500 */
[----:B------:R-:W5:Y:S04]  /*1e500*/  LDG.E.U16 R4, desc[UR8][R4.64] ;  /* 0x0000000804047981 */ /* 0x000f68000c1e1500 */
[----:B------:R-:W5:Y:S01]  /*1e510*/  LDG.E.U16 R144, desc[UR8][R144.64] ;  /* 0x0000000890907981 */ /* 0x000f62000c1e1500 */
[----:B--2---:R-:W-:-:S03]  /*1e520*/  IMAD.WIDE R12, R3, 0x2, R20 ;  /* 0x00000002030c7825 */ /* 0x004fc600078e0214 */
[----:B------:R-:W2:Y:S04]  /*1e530*/  LDL.64 R20, [R1+0xb90] ;  /* 0x000b900001147983 */ /* 0x000ea80000100a00 */
[----:B------:R0:W2:Y:S01]  /*1e540*/  LDG.E.U16 R112, desc[UR8][R12.64] ;  /* 0x000000080c707981 */ /* 0x0000a2000c1e1500 */
[----:B----4-:R-:W-:-:S03]  /*1e550*/  IMAD.WIDE R6, R3, 0x2, R18 ;  /* 0x0000000203067825 */ /* 0x010fc600078e0212 */
[----:B------:R-:W4:Y:S04]  /*1e560*/  LDL.64 R18, [R1+0xfa0] ;  /* 0x000fa00001127983 */ /* 0x000f280000100a00 */
[----:B------:R-:W4:Y:S01]  /*1e570*/  LDG.E.U16 R109, desc[UR8][R6.64] ;  /* 0x00000008066d7981 */ /* 0x000f22000c1e1500 */
[----:B---3--:R-:W-:-:S03]  /*1e580*/  IMAD.WIDE R10, R3, 0x2, R16 ;  /* 0x00000002030a7825 */ /* 0x008fc600078e0210 */
[----:B------:R-:W3:Y:S01]  /*1e590*/  LDL.64 R16, [R1+0x1000] ;  /* 0x0010000001107983 */ /* 0x000ee20000100a00 */
[----:B-----5:R-:W-:-:S03]  /*1e5a0*/  IMAD.WIDE R8, R3, 0x2, R28 ;  /* 0x0000000203087825 */ /* 0x020fc600078e021c */
[----:B------:R-:W5:Y:S01]  /*1e5b0*/  LDL.64 R28, [R1+0xff8] ;  /* 0x000ff800011c7983 */ /* 0x000f620000100a00 */
[----:B0-----:R-:W-:-:S03]  /*1e5c0*/  IMAD.WIDE R12, R3, 0x2, R26 ;  /* 0x00000002030c7825 */ /* 0x001fc600078e021a */
[----:B------:R0:W5:Y:S04]  /*1e5d0*/  LDG.E.U16 R111, desc[UR8][R10.64] ;  /* 0x000000080a6f7981 */ /* 0x000168000c1e1500 */
[----:B------:R-:W5:Y:S01]  /*1e5e0*/  LDL.64 R26, [R1+0xf40] ;  /* 0x000f4000011a7983 */ /* 0x000f620000100a00 */
[----:B------:R-:W-:-:S03]  /*1e5f0*/  IMAD.WIDE R14, R3, 0x2, R14 ;  /* 0x00000002030e7825 */ /* 0x000fc600078e020e */
[----:B------:R1:W5:Y:S04]  /*1e600*/  LDG.E.U16 R110, desc[UR8][R8.64] ;  /* 0x00000008086e7981 */ /* 0x000368000c1e1500 */
[----:B------:R1:W5:Y:S01]  /*1e610*/  LDG.E.U16 R113, desc[UR8][R14.64] ;  /* 0x000000080e717981 */ /* 0x000362000c1e1500 */
[----:B0-----:R-:W-:-:S03]  /*1e620*/  IMAD.WIDE R10, R3, 0x2, R32 ;  /* 0x00000002030a7825 */ /* 0x001fc600078e0220 */
[----:B------:R-:W5:Y:S01]  /*1e630*/  LDL.64 R32, [R1+0xf38] ;  /* 0x000f380001207983 */ /* 0x000f620000100a00 */
[----:B-1----:R-:W-:-:S03]  /*1e640*/  IMAD.WIDE R8, R3, 0x2, R24 ;  /* 0x0000000203087825 */ /* 0x002fc600078e0218 */
[----:B------:R-:W5:Y:S04]  /*1e650*/  LDL.64 R24, [R1+0xee0] ;  /* 0x000ee00001187983 */ /* 0x000f680000100a00 */
[----:B------:R-:W5:Y:S01]  /*1e660*/  LDG.E.U16 R106, desc[UR8][R10.64] ;  /* 0x000000080a6a7981 */ /* 0x000f62000c1e1500 */
[----:B------:R-:W-:-:S03]  /*1e670*/  IMAD.WIDE R14, R3, 0x2, R36 ;  /* 0x00000002030e7825 */ /* 0x000fc600078e0224 */
[----:B------:R-:W5:Y:S04]  /*1e680*/  LDL.64 R36, [R1+0xf98] ;  /* 0x000f980001247983 */ /* 0x000f680000100a00 */
[----:B------:R0:W5:Y:S04]  /*1e690*/  LDG.E.U16 R108, desc[UR8][R14.64] ;  /* 0x000000080e6c7981 */ /* 0x000168000c1e1500 */
[----:B------:R1:W5:Y:S01]  /*1e6a0*/  LDG.E.U16 R107, desc[UR8][R12.64] ;  /* 0x000000080c6b7981 */ /* 0x000362000c1e1500 */
[----:B------:R-:W-:-:S03]  /*1e6b0*/  IMAD.WIDE R6, R3, 0x2, R30 ;  /* 0x0000000203067825 */ /* 0x000fc600078e021e */
[----:B------:R-:W5:Y:S01]  /*1e6c0*/  LDL.64 R30, [R1+0xed8] ;  /* 0x000ed800011e7983 */ /* 0x000f620000100a00 */
[----:B0-----:R-:W-:-:S03]  /*1e6d0*/  IMAD.WIDE R14, R3, 0x2, R22 ;  /* 0x00000002030e7825 */ /* 0x001fc600078e0216 */
[----:B------:R-:W5:Y:S01]  /*1e6e0*/  LDL.64 R22, [R1+0xe80] ;  /* 0x000e800001167983 */ /* 0x000f620000100a00 */
[----:B-1----:R-:W-:-:S03]  /*1e6f0*/  IMAD.WIDE R12, R3, 0x2, R34 ;  /* 0x00000002030c7825 */ /* 0x002fc600078e0222 */
[----:B------:R-:W5:Y:S04]  /*1e700*/  LDG.E.U16 R105, desc[UR8][R8.64] ;  /* 0x0000000808697981 */ /* 0x000f68000c1e1500 */
[----:B------:R4:W5:Y:S04]  /*1e710*/  LDG.E.U16 R102, desc[UR8][R12.64] ;  /* 0x000000080c667981 */ /* 0x000968000c1e1500 */
[----:B------:R5:W5:Y:S04]  /*1e720*/  LDG.E.U16 R104, desc[UR8][R6.64] ;  /* 0x0000000806687981 */ /* 0x000b68000c1e1500 */
[----:B------:R-:W5:Y:S04]  /*1e730*/  LDL.64 R34, [R1+0xe78] ;  /* 0x000e780001227983 */ /* 0x000f680000100a00 */
[----:B------:R-:W5:Y:S01]  /*1e740*/  LDG.E.U16 R103, desc[UR8][R14.64] ;  /* 0x000000080e677981 */ /* 0x000f62000c1e1500 */
[----:B--2---:R-:W-:-:S03]  /*1e750*/  IMAD.WIDE R10, R3, 0x2, R20 ;  /* 0x00000002030a7825 */ /* 0x004fc600078e0214 */
[----:B------:R-:W2:Y:S04]  /*1e760*/  LDL.64 R20, [R1+0xe20] ;  /* 0x000e200001147983 */ /* 0x000ea80000100a00 */
[----:B------:R-:W2:Y:S01]  /*1e770*/  LDG.E.U16 R101, desc[UR8][R10.64] ;  /* 0x000000080a657981 */ /* 0x000ea2000c1e1500 */
[----:B----4-:R-:W-:-:S03]  /*1e780*/  IMAD.WIDE R12, R3, 0x2, R18 ;  /* 0x00000002030c7825 */ /* 0x010fc600078e0212 */
[----:B------:R-:W4:Y:S04]  /*1e790*/  LDL.64 R18, [R1+0xdb8] ;  /* 0x000db80001127983 */ /* 0x000f280000100a00 */
[----:B------:R-:W4:Y:S01]  /*1e7a0*/  LDG.E.U16 R161, desc[UR8][R12.64] ;  /* 0x000000080ca17981 */ /* 0x000f22000c1e1500 */
[----:B---3--:R-:W-:-:S03]  /*1e7b0*/  IMAD.WIDE R8, R3, 0x2, R16 ;  /* 0x0000000203087825 */ /* 0x008fc600078e0210 */
[----:B------:R-:W3:Y:S01]  /*1e7c0*/  LDL.64 R16, [R1+0xe18] ;  /* 0x000e180001107983 */ /* 0x000ee20000100a00 */
[----:B-----5:R-:W-:-:S03]  /*1e7d0*/  IMAD.WIDE R6, R3, 0x2, R28 ;  /* 0x0000000203067825 */ /* 0x020fc600078e021c */
[----:B------:R0:W5:Y:S04]  /*1e7e0*/  LDG.E.U16 R175, desc[UR8][R8.64] ;  /* 0x0000000808af7981 */ /* 0x000168000c1e1500 */
[----:B------:R-:W5:Y:S04]  /*1e7f0*/  LDL.64 R28, [R1+0xdc0] ;  /* 0x000dc000011c7983 */ /* 0x000f680000100a00 */
[----:B------:R1:W5:Y:S01]  /*1e800*/  LDG.E.U16 R173, desc[UR8][R6.64] ;  /* 0x0000000806ad7981 */ /* 0x000362000c1e1500 */
[----:B0-----:R-:W-:-:S03]  /*1e810*/  IMAD.WIDE R8, R3, 0x2, R26 ;  /* 0x0000000203087825 */ /* 0x001fc600078e021a */
[----:B------:R-:W5:Y:S04]  /*1e820*/  LDL.64 R26, [R1+0xd58] ;  /* 0x000d5800011a7983 */ /* 0x000f680000100a00 */
[----:B------:R-:W5:Y:S01]  /*1e830*/  LDG.E.U16 R142, desc[UR8][R8.64] ;  /* 0x00000008088e7981 */ /* 0x000f62000c1e1500 */
[----:B-1----:R-:W-:-:S03]  /*1e840*/  IMAD.WIDE R6, R3, 0x2, R32 ;  /* 0x0000000203067825 */ /* 0x002fc600078e0220 */
[----:B------:R-:W5:Y:S01]  /*1e850*/  LDL.64 R32, [R1+0xd00] ;  /* 0x000d000001207983 */ /* 0x000f620000100a00 */
[----:B------:R-:W-:-:S03]  /*1e860*/  IMAD.WIDE R96, R3, 0x2, R24 ;  /* 0x0000000203607825 */ /* 0x000fc600078e0218 */
[----:B------:R-:W5:Y:S04]  /*1e870*/  LDL.64 R24, [R1+0xcf8] ;  /* 0x000cf80001187983 */ /* 0x000f680000100a00 */
[----:B------:R-:W5:Y:S01]  /*1e880*/  LDG.E.U16 R135, desc[UR8][R6.64] ;  /* 0x0000000806877981 */ /* 0x000f62000c1e1500 */
[----:B------:R-:W-:-:S03]  /*1e890*/  IMAD.WIDE R10, R3, 0x2, R36 ;  /* 0x00000002030a7825 */ /* 0x000fc600078e0224 */
[----:B------:R-:W5:Y:S04]  /*1e8a0*/  LDL.64 R36, [R1+0xd60] ;  /* 0x000d600001247983 */ /* 0x000f680000100a00 */
[----:B------:R-:W5:Y:S04]  /*1e8b0*/  LDG.E.U16 R159, desc[UR8][R10.64] ;  /* 0x000000080a9f7981 */ /* 0x000f68000c1e1500 */
[----:B------:R0:W5:Y:S01]  /*1e8c0*/  LDG.E.U16 R96, desc[UR8][R96.64] ;  /* 0x0000000860607981 */ /* 0x000162000c1e1500 */
[----:B------:R-:W-:-:S03]  /*1e8d0*/  IMAD.WIDE R12, R3, 0x2, R22 ;  /* 0x00000002030c7825 */ /* 0x000fc600078e0216 */
[----:B------:R-:W5:Y:S01]  /*1e8e0*/  LDL.64 R22, [R1+0xc98] ;  /* 0x000c980001167983 */ /* 0x000f620000100a00 */
[C---:B------:R-:W-:Y:S01]  /*1e8f0*/  IMAD.WIDE R14, R3.reuse, 0x2, R30 ;  /* 0x00000002030e7825 */ /* 0x040fe200078e021e */
[----:B0-----:R-:W0:Y:S02]  /*1e900*/  LDC R97, c[0x0][0x3c4] ;  /* 0x0000f100ff617b82 */ /* 0x001e240000000800 */
[----:B------:R4:W5:Y:S04]  /*1e910*/  LDG.E.U16 R94, desc[UR8][R12.64] ;  /* 0x000000080c5e7981 */ /* 0x000968000c1e1500 */
[----:B------:R-:W5:Y:S04]  /*1e920*/  LDL.64 R30, [R1+0xca0] ;  /* 0x000ca000011e7983 */ /* 0x000f680000100a00 */
[----:B------:R5:W5:Y:S01]  /*1e930*/  LDG.E.U16 R95, desc[UR8][R14.64] ;  /* 0x000000080e5f7981 */ /* 0x000b62000c1e1500 */
[----:B--2---:R-:W-:-:S03]  /*1e940*/  IMAD.WIDE R8, R3, 0x2, R20 ;  /* 0x0000000203087825 */ /* 0x004fc600078e0214 */
[----:B------:R-:W2:Y:S01]  /*1e950*/  LDL.64 R20, [R1+0xc38] ;  /* 0x000c380001147983 */ /* 0x000ea20000100a00 */
[----:B------:R-:W-:-:S03]  /*1e960*/  IMAD.WIDE R10, R3, 0x2, R34 ;  /* 0x00000002030a7825 */ /* 0x000fc600078e0222 */
[----:B------:R1:W2:Y:S04]  /*1e970*/  LDG.E.U16 R92, desc[UR8][R8.64] ;  /* 0x00000008085c7981 */ /* 0x0002a8000c1e1500 */
[----:B------:R-:W2:Y:S04]  /*1e980*/  LDL.64 R34, [R1+0xc40] ;  /* 0x000c400001227983 */ /* 0x000ea80000100a00 */
[----:B------:R-:W2:Y:S01]  /*1e990*/  LDG.E.U16 R93, desc[UR8][R10.64] ;  /* 0x000000080a5d7981 */ /* 0x000ea2000c1e1500 */
[----:B----4-:R-:W-:-:S03]  /*1e9a0*/  IMAD.WIDE R12, R3, 0x2, R18 ;  /* 0x00000002030c7825 */ /* 0x010fc600078e0212 */
[----:B------:R-:W4:Y:S04]  /*1e9b0*/  LDL.64 R18, [R1+0xb88] ;  /* 0x000b880001127983 */ /* 0x000f280000100a00 */
[----:B------:R-:W4:Y:S01]  /*1e9c0*/  LDG.E.U16 R89, desc[UR8][R12.64] ;  /* 0x000000080c597981 */ /* 0x000f22000c1e1500 */
[----:B---3--:R-:W-:-:S03]  /*1e9d0*/  IMAD.WIDE R6, R3, 0x2, R16 ;  /* 0x0000000203067825 */ /* 0x008fc600078e0210 */
[----:B------:R-:W3:Y:S04]  /*1e9e0*/  LDL.64 R16, [R1+0xbe0] ;  /* 0x000be00001107983 */ /* 0x000ee80000100a00 */
[----:B------:R0:W3:Y:S01]  /*1e9f0*/  LDG.E.U16 R91, desc[UR8][R6.64] ;  /* 0x00000008065b7981 */ /* 0x0000e2000c1e1500 */
[----:B-----5:R-:W-:-:S03]  /*1ea00*/  IMAD.WIDE R14, R3, 0x2, R28 ;  /* 0x00000002030e7825 */ /* 0x020fc600078e021c */
[----:B------:R-:W5:Y:S04]  /*1ea10*/  LDL.64 R28, [R1+0xbd8] ;  /* 0x000bd800011c7983 */ /* 0x000f680000100a00 */
[----:B------:R0:W5:Y:S01]  /*1ea20*/  LDG.E.U16 R90, desc[UR8][R14.64] ;  /* 0x000000080e5a7981 */ /* 0x000162000c1e1500 */
[----:B-1----:R-:W-:-:S03]  /*1ea30*/  IMAD.WIDE R8, R3, 0x2, R26 ;  /* 0x0000000203087825 */ /* 0x002fc600078e021a */
[----:B------:R-:W5:Y:S04]  /*1ea40*/  LDL.64 R26, [R1+0xff0] ;  /* 0x000ff000011a7983 */ /* 0x000f680000100a00 */
[----:B------:R-:W5:Y:S01]  /*1ea50*/  LDG.E.U16 R87, desc[UR8][R8.64] ;  /* 0x0000000808577981 */ /* 0x000f62000c1e1500 */
[----:B0-----:R-:W-:-:S03]  /*1ea60*/  IMAD.WIDE R6, R3, 0x2, R32 ;  /* 0x0000000203067825 */ /* 0x001fc600078e0220 */
[----:B------:R-:W5:Y:S01]  /*1ea70*/  LDL.64 R32, [R1+0xfe8] ;  /* 0x000fe80001207983 */ /* 0x000f620000100a00 */
[----:B------:R-:W-:-:S03]  /*1ea80*/  IMAD.WIDE R14, R3, 0x2, R24 ;  /* 0x00000002030e7825 */ /* 0x000fc600078e0218 */
[----:B------:R-:W5:Y:S04]  /*1ea90*/  LDG.E.U16 R86, desc[UR8][R6.64] ;  /* 0x0000000806567981 */ /* 0x000f68000c1e1500 */
[----:B------:R-:W5:Y:S01]  /*1eaa0*/  LDL.64 R24, [R1+0xf90] ;  /* 0x000f900001187983 */ /* 0x000f620000100a00 */
[----:B------:R-:W-:-:S03]  /*1eab0*/  IMAD.WIDE R10, R3, 0x2, R36 ;  /* 0x00000002030a7825 */ /* 0x000fc600078e0224 */
[----:B------:R-:W5:Y:S04]  /*1eac0*/  LDL.64 R36, [R1+0xb78] ;  /* 0x000b780001247983 */ /* 0x000f680000100a00 */
[----:B------:R0:W5:Y:S04]  /*1ead0*/  LDG.E.U16 R88, desc[UR8][R10.64] ;  /* 0x000000080a587981 */ /* 0x000168000c1e1500 */
[----:B------:R-:W5:Y:S01]  /*1eae0*/  LDG.E.U16 R85, desc[UR8][R14.64] ;  /* 0x000000080e557981 */ /* 0x000f62000c1e1500 */
[----:B0-----:R-:W-:-:S03]  /*1eaf0*/  IMAD.WIDE R10, R3, 0x2, R22 ;  /* 0x00000002030a7825 */ /* 0x001fc600078e0216 */
[----:B------:R-:W5:Y:S04]  /*1eb00*/  LDL.64 R22, [R1+0xf30] ;  /* 0x000f300001167983 */ /* 0x000f680000100a00 */
[----:B------:R4:W5:Y:S01]  /*1eb10*/  LDG.E.U16 R83, desc[UR8][R10.64] ;  /* 0x000000080a537981 */ /* 0x000962000c1e1500 */
[----:B------:R-:W-:-:S03]  /*1eb20*/  IMAD.WIDE R12, R3, 0x2, R30 ;  /* 0x00000002030c7825 */ /* 0x000fc600078e021e */
[----:B------:R-:W5:Y:S04]  /*1eb30*/  LDL.64 R30, [R1+0xf88] ;  /* 0x000f8800011e7983 */ /* 0x000f680000100a00 */
[----:B------:R5:W5:Y:S01]  /*1eb40*/  LDG.E.U16 R84, desc[UR8][R12.64] ;  /* 0x000000080c547981 */ /* 0x000b62000c1e1500 */
[----:B--2---:R-:W-:-:S03]  /*1eb50*/  IMAD.WIDE R6, R3, 0x2, R20 ;  /* 0x0000000203067825 */ /* 0x004fc600078e0214 */
[----:B------:R-:W2:Y:S04]  /*1eb60*/  LDL.64 R20, [R1+0xed0] ;  /* 0x000ed00001147983 */ /* 0x000ea80000100a00 */
[----:B------:R0:W2:Y:S01]  /*1eb70*/  LDG.E.U16 R81, desc[UR8][R6.64] ;  /* 0x0000000806517981 */ /* 0x0000a2000c1e1500 */
[----:B----4-:R-:W-:-:S03]  /*1eb80*/  IMAD.WIDE R10, R3, 0x2, R18 ;  /* 0x00000002030a7825 */ /* 0x010fc600078e0212 */
[----:B------:R-:W4:Y:S01]  /*1eb90*/  LDL.64 R18, [R1+0xe68] ;  /* 0x000e680001127983 */ /* 0x000f220000100a00 */
[----:B------:R-:W-:-:S03]  /*1eba0*/  IMAD.WIDE R8, R3, 0x2, R34 ;  /* 0x0000000203087825 */ /* 0x000fc600078e0222 */
        /* <DEDUP_REMOVED lines=8> */
[----:B0-----:R-:W-:-:S03]  /*1ec30*/  IMAD.WIDE R6, R3, 0x2, R26 ;  /* 0x0000000203067825 */ /* 0x001fc600078e021a */
[----:B------:R-:W5:Y:S04]  /*1ec40*/  LDL.64 R26, [R1+0xe08] ;  /* 0x000e0800011a7983 */ /* 0x000f680000100a00 */
[----:B------:R-:W5:Y:S01]  /*1ec50*/  LDG.E.U16 R78, desc[UR8][R10.64] ;  /* 0x000000080a4e7981 */ /* 0x000f62000c1e1500 */
[----:B-1----:R-:W-:-:S03]  /*1ec60*/  IMAD.WIDE R14, R3, 0x2, R32 ;  /* 0x00000002030e7825 */ /* 0x002fc600078e0220 */
[----:B------:R-:W5:Y:S04]  /*1ec70*/  LDL.64 R32, [R1+0xdb0] ;  /* 0x000db00001207983 */ /* 0x000f680000100a00 */
[----:B------:R-:W5:Y:S01]  /*1ec80*/  LDG.E.U16 R171, desc[UR8][R14.64] ;  /* 0x000000080eab7981 */ /* 0x000f62000c1e1500 */
[----:B------:R-:W-:-:S03]  /*1ec90*/  IMAD.WIDE R12, R3, 0x2, R24 ;  /* 0x00000002030c7825 */ /* 0x000fc600078e0218 */
[----:B------:R-:W5:Y:S01]  /*1eca0*/  LDL.64 R24, [R1+0xda8] ;  /* 0x000da80001187983 */ /* 0x000f620000100a00 */
[----:B------:R-:W-:-:S03]  /*1ecb0*/  IMAD.WIDE R8, R3, 0x2, R36 ;  /* 0x0000000203087825 */ /* 0x000fc600078e0224 */
[----:B------:R-:W5:Y:S04]  /*1ecc0*/  LDL.64 R36, [R1+0xe10] ;  /* 0x000e100001247983 */ /* 0x000f680000100a00 */
[----:B------:R0:W5:Y:S04]  /*1ecd0*/  LDG.E.U16 R77, desc[UR8][R8.64] ;  /* 0x00000008084d7981 */ /* 0x000168000c1e1500 */
[----:B------:R-:W5:Y:S04]  /*1ece0*/  LDG.E.U16 R158, desc[UR8][R12.64] ;  /* 0x000000080c9e7981 */ /* 0x000f68000c1e1500 */
        /* <DEDUP_REMOVED lines=56> */
[----:B------:R0:W5:Y:S01]  /*1f070*/  LDG.E.U16 R59, desc[UR8][R12.64] ;  /* 0x000000080c3b7981 */ /* 0x000162000c1e1500 */
[----:B-1----:R-:W-:-:S03]  /*1f080*/  IMAD.WIDE R10, R3, 0x2, R32 ;  /* 0x00000002030a7825 */ /* 0x002fc600078e0220 */
[----:B------:R-:W5:Y:S04]  /*1f090*/  LDL.64 R32, [R1+0xec0] ;  /* 0x000ec00001207983 */ /* 0x000f680000100a00 */
[----:B------:R2:W5:Y:S01]  /*1f0a0*/  LDG.E.U16 R58, desc[UR8][R10.64] ;  /* 0x000000080a3a7981 */ /* 0x000562000c1e1500 */
[----:B------:R-:W-:-:S03]  /*1f0b0*/  IMAD.WIDE R8, R3, 0x2, R24 ;  /* 0x0000000203087825 */ /* 0x000fc600078e0218 */
[----:B------:R-:W5:Y:S01]  /*1f0c0*/  LDL.64 R24, [R1+0xeb8] ;  /* 0x000eb80001187983 */ /* 0x000f620000100a00 */
[----:B------:R-:W-:-:S03]  /*1f0d0*/  IMAD.WIDE R14, R3, 0x2, R38 ;  /* 0x00000002030e7825 */ /* 0x000fc600078e0226 */
[----:B------:R-:W5:Y:S04]  /*1f0e0*/  LDG.E.U16 R61, desc[UR8][R6.64] ;  /* 0x00000008063d7981 */ /* 0x000f68000c1e1500 */
[----:B------:R1:W5:Y:S04]  /*1f0f0*/  LDG.E.U16 R60, desc[UR8][R14.64] ;  /* 0x000000080e3c7981 */ /* 0x000368000c1e1500 */
[----:B------:R3:W5:Y:S04]  /*1f100*/  LDG.E.U16 R57, desc[UR8][R8.64] ;  /* 0x0000000808397981 */ /* 0x000768000c1e1500 */
[----:B------:R-:W5:Y:S01]  /*1f110*/  LDL.64 R38, [R1+0xd40] ;  /* 0x000d400001267983 */ /* 0x000f620000100a00 */
[----:B0-----:R-:W-:-:S03]  /*1f120*/  IMAD.WIDE R12, R3, 0x2, R22 ;  /* 0x00000002030c7825 */ /* 0x001fc600078e0216 */
[----:B------:R-:W5:Y:S01]  /*1f130*/  LDL.64 R22, [R1+0xe00] ;  /* 0x000e000001167983 */ /* 0x000f620000100a00 */
[----:B--2---:R-:W-:-:S03]  /*1f140*/  IMAD.WIDE R10, R3, 0x2, R20 ;  /* 0x00000002030a7825 */ /* 0x004fc600078e0214 */
[----:B------:R5:W2:Y:S04]  /*1f150*/  LDG.E.U16 R181, desc[UR8][R12.64] ;  /* 0x000000080cb57981 */ /* 0x000aa8000c1e1500 */
[----:B------:R-:W2:Y:S01]  /*1f160*/  LDL.64 R20, [R1+0xdf8] ;  /* 0x000df80001147983 */ /* 0x000ea20000100a00 */
[----:B-1----:R-:W-:-:S03]  /*1f170*/  IMAD.WIDE R14, R3, 0x2, R30 ;  /* 0x00000002030e7825 */ /* 0x002fc600078e021e */
[----:B------:R-:W2:Y:S01]  /*1f180*/  LDL.64 R30, [R1+0xe58] ;  /* 0x000e5800011e7983 */ /* 0x000ea20000100a00 */
[----:B----4-:R-:W-:-:S03]  /*1f190*/  IMAD.WIDE R150, R3, 0x2, R18 ;  /* 0x0000000203967825 */ /* 0x010fc600078e0212 */
[----:B------:R-:W4:Y:S04]  /*1f1a0*/  LDG.E.U16 R170, desc[UR8][R10.64] ;  /* 0x000000080aaa7981 */ /* 0x000f28000c1e1500 */
[----:B------:R-:W4:Y:S01]  /*1f1b0*/  LDL.64 R18, [R1+0xd98] ;  /* 0x000d980001127983 */ /* 0x000f220000100a00 */
[----:B------:R-:W-:-:S03]  /*1f1c0*/  IMAD.WIDE R6, R3, 0x2, R36 ;  /* 0x0000000203067825 */ /* 0x000fc600078e0224 */
[----:B------:R-:W4:Y:S01]  /*1f1d0*/  LDL.64 R36, [R1+0xcd8] ;  /* 0x000cd80001247983 */ /* 0x000f220000100a00 */
[----:B---3--:R-:W-:-:S03]  /*1f1e0*/  IMAD.WIDE R8, R3, 0x2, R16 ;  /* 0x0000000203087825 */ /* 0x008fc600078e0210 */
[----:B------:R0:W3:Y:S04]  /*1f1f0*/  LDG.E.U16 R56, desc[UR8][R6.64] ;  /* 0x0000000806387981 */ /* 0x0000e8000c1e1500 */
[----:B------:R-:W3:Y:S01]  /*1f200*/  LDL.64 R16, [R1+0xda0] ;  /* 0x000da00001107983 */ /* 0x000ee20000100a00 */
[----:B-----5:R-:W-:-:S03]  /*1f210*/  IMAD.WIDE R12, R3, 0x2, R28 ;  /* 0x00000002030c7825 */ /* 0x020fc600078e021c */
[----:B------:R1:W5:Y:S01]  /*1f220*/  LDG.E.U16 R169, desc[UR8][R8.64] ;  /* 0x0000000808a97981 */ /* 0x000362000c1e1500 */
[----:B0-----:R-:W-:-:S03]  /*1f230*/  IMAD.WIDE R6, R3, 0x2, R34 ;  /* 0x0000000203067825 */ /* 0x001fc600078e0222 */
[----:B------:R-:W5:Y:S01]  /*1f240*/  LDL.64 R28, [R1+0xd38] ;  /* 0x000d3800011c7983 */ /* 0x000f620000100a00 */
[----:B------:R-:W-:-:S03]  /*1f250*/  IMAD.WIDE R10, R3, 0x2, R26 ;  /* 0x00000002030a7825 */ /* 0x000fc600078e021a */
[----:B------:R-:W5:Y:S04]  /*1f260*/  LDL.64 R34, [R1+0xc80] ;  /* 0x000c800001227983 */ /* 0x000f680000100a00 */
[----:B------:R-:W5:Y:S01]  /*1f270*/  LDL.64 R26, [R1+0xce0] ;  /* 0x000ce000011a7983 */ /* 0x000f620000100a00 */
[----:B-1----:R-:W-:-:S03]  /*1f280*/  IMAD.WIDE R8, R3, 0x2, R32 ;  /* 0x0000000203087825 */ /* 0x002fc600078e0220 */
[----:B------:R0:W5:Y:S04]  /*1f290*/  LDG.E.U16 R156, desc[UR8][R6.64] ;  /* 0x00000008069c7981 */ /* 0x000168000c1e1500 */
[----:B------:R-:W5:Y:S04]  /*1f2a0*/  LDG.E.U16 R53, desc[UR8][R8.64] ;  /* 0x0000000808357981 */ /* 0x000f68000c1e1500 */
[----:B------:R-:W5:Y:S01]  /*1f2b0*/  LDL.64 R32, [R1+0xc78] ;  /* 0x000c780001207983 */ /* 0x000f620000100a00 */
[----:B0-----:R-:W-:-:S03]  /*1f2c0*/  IMAD.WIDE R6, R3, 0x2, R24 ;  /* 0x0000000203067825 */ /* 0x001fc600078e0218 */
[----:B------:R-:W5:Y:S04]  /*1f2d0*/  LDL.64 R24, [R1+0xc20] ;  /* 0x000c200001187983 */ /* 0x000f680000100a00 */
[----:B------:R0:W5:Y:S04]  /*1f2e0*/  LDG.E.U16 R54, desc[UR8][R10.64] ;  /* 0x000000080a367981 */ /* 0x000168000c1e1500 */
[----:B------:R1:W5:Y:S04]  /*1f2f0*/  LDG.E.U16 R183, desc[UR8][R14.64] ;  /* 0x000000080eb77981 */ /* 0x000368000c1e1500 */
[----:B------:R1:W5:Y:S01]  /*1f300*/  LDG.E.U16 R55, desc[UR8][R12.64] ;  /* 0x000000080c377981 */ /* 0x000362000c1e1500 */
[----:B0-----:R-:W-:-:S03]  /*1f310*/  IMAD.WIDE R10, R3, 0x2, R22 ;  /* 0x00000002030a7825 */ /* 0x001fc600078e0216 */
[----:B------:R-:W5:Y:S04]  /*1f320*/  LDG.E.U16 R52, desc[UR8][R6.64] ;  /* 0x0000000806347981 */ /* 0x000f68000c1e1500 */
[----:B------:R-:W5:Y:S01]  /*1f330*/  LDL.64 R22, [R1+0xc18] ;  /* 0x000c180001167983 */ /* 0x000f620000100a00 */
[----:B-1----:R-:W-:-:S03]  /*1f340*/  IMAD.WIDE R14, R3, 0x2, R40 ;  /* 0x00000002030e7825 */ /* 0x002fc600078e0228 */
[----:B------:R-:W5:Y:S04]  /*1f350*/  LDG.E.U16 R49, desc[UR8][R10.64] ;  /* 0x000000080a317981 */ /* 0x000f68000c1e1500 */
[----:B------:R4:W5:Y:S04]  /*1f360*/  LDG.E.U16 R51, desc[UR8][R14.64] ;  /* 0x000000080e337981 */ /* 0x000968000c1e1500 */
[----:B------:R-:W5:Y:S01]  /*1f370*/  LDG.E.U16 R150, desc[UR8][R150.64] ;  /* 0x0000000896967981 */ /* 0x000f62000c1e1500 */
[----:B--2---:R-:W-:-:S03]  /*1f380*/  IMAD.WIDE R8, R3, 0x2, R20 ;  /* 0x0000000203087825 */ /* 0x004fc600078e0214 */
[----:B------:R-:W2:Y:S01]  /*1f390*/  LDL.64 R20, [R1+0xb60] ;  /* 0x000b600001147983 */ /* 0x000ea20000100a00 */
[----:B------:R-:W-:-:S03]  /*1f3a0*/  IMAD.WIDE R12, R3, 0x2, R30 ;  /* 0x00000002030c7825 */ /* 0x000fc600078e021e */
[----:B------:R-:W2:Y:S04]  /*1f3b0*/  LDL.64 R30, [R1+0xbc0] ;  /* 0x000bc000011e7983 */ /* 0x000ea80000100a00 */
[----:B------:R0:W2:Y:S04]  /*1f3c0*/  LDG.E.U16 R50, desc[UR8][R12.64] ;  /* 0x000000080c327981 */ /* 0x0000a8000c1e1500 */
[----:B------:R-:W2:Y:S01]  /*1f3d0*/  LDG.E.U16 R48, desc[UR8][R8.64] ;  /* 0x0000000808307981 */ /* 0x000ea2000c1e1500 */
[----:B----4-:R-:W-:-:S03]  /*1f3e0*/  IMAD.WIDE R14, R3, 0x2, R18 ;  /* 0x00000002030e7825 */ /* 0x010fc600078e0212 */
[----:B------:R-:W4:Y:S01]  /*1f3f0*/  LDL.64 R18, [R1+0xa00] ;  /* 0x000a000001127983 */ /* 0x000f220000100a00 */
[----:B0-----:R-:W-:-:S03]  /*1f400*/  IMAD.WIDE R12, R3, 0x2, R38 ;  /* 0x00000002030c7825 */ /* 0x001fc600078e0226 */
[----:B------:R-:W4:Y:S04]  /*1f410*/  LDG.E.U16 R46, desc[UR8][R14.64] ;  /* 0x000000080e2e7981 */ /* 0x000f28000c1e1500 */
[----:B------:R0:W4:Y:S01]  /*1f420*/  LDG.E.U16 R45, desc[UR8][R12.64] ;  /* 0x000000080c2d7981 */ /* 0x000122000c1e1500 */
[----:B---3--:R-:W-:-:S03]  /*1f430*/  IMAD.WIDE R6, R3, 0x2, R16 ;  /* 0x0000000203067825 */ /* 0x008fc600078e0210 */
[----:B------:R-:W3:Y:S04]  /*1f440*/  LDL.64 R16, [R1+0xbb8] ;  /* 0x000bb80001107983 */ /* 0x000ee80000100a00 */
[----:B------:R1:W3:Y:S01]  /*1f450*/  LDG.E.U16 R47, desc[UR8][R6.64] ;  /* 0x00000008062f7981 */ /* 0x0002e2000c1e1500 */
[----:B-----5:R-:W-:-:S03]  /*1f460*/  IMAD.WIDE R10, R3, 0x2, R28 ;  /* 0x00000002030a7825 */ /* 0x020fc600078e021c */
[----:B------:R-:W5:Y:S01]  /*1f470*/  LDL.64 R28, [R1+0x1040] ;  /* 0x00104000011c7983 */ /* 0x000f620000100a00 */
[----:B0-----:R-:W-:-:S03]  /*1f480*/  IMAD.WIDE R12, R3, 0x2, R34 ;  /* 0x00000002030c7825 */ /* 0x001fc600078e0222 */
[----:B------:R0:W5:Y:S01]  /*1f490*/  LDG.E.U16 R44, desc[UR8][R10.64] ;  /* 0x000000080a2c7981 */ /* 0x000162000c1e1500 */
[----:B------:R-:W-:-:S03]  /*1f4a0*/  IMAD.WIDE R8, R3, 0x2, R26 ;  /* 0x0000000203087825 */ /* 0x000fc600078e021a */
[----:B------:R-:W5:Y:S04]  /*1f4b0*/  LDL.64 R26, [R1+0x1038] ;  /* 0x00103800011a7983 */ /* 0x000f680000100a00 */
[----:B------:R0:W5:Y:S01]  /*1f4c0*/  LDG.E.U16 R43, desc[UR8][R8.64] ;  /* 0x00000008082b7981 */ /* 0x000162000c1e1500 */
[----:B-1----:R-:W-:-:S03]  /*1f4d0*/  IMAD.WIDE R6, R3, 0x2, R36 ;  /* 0x0000000203067825 */ /* 0x002fc600078e0224 */
[----:B------:R-:W5:Y:S01]  /*1f4e0*/  LDG.E.U16 R41, desc[UR8][R12.64] ;  /* 0x000000080c297981 */ /* 0x000f62000c1e1500 */
[----:B0-----:R-:W-:-:S03]  /*1f4f0*/  IMAD.WIDE R10, R3, 0x2, R32 ;  /* 0x00000002030a7825 */ /* 0x001fc600078e0220 */
[----:B------:R-:W5:Y:S01]  /*1f500*/  LDL.64 R32, [R1+0xf08] ;  /* 0x000f080001207983 */ /* 0x000f620000100a00 */
[----:B------:R-:W-:-:S03]  /*1f510*/  IMAD.WIDE R8, R3, 0x2, R24 ;  /* 0x0000000203087825 */ /* 0x000fc600078e0218 */
[----:B------:R-:W5:Y:S04]  /*1f520*/  LDL.64 R24, [R1+0xf68] ;  /* 0x000f680001187983 */ /* 0x000f680000100a00 */
[----:B------:R0:W5:Y:S04]  /*1f530*/  LDG.E.U16 R42, desc[UR8][R6.64] ;  /* 0x00000008062a7981 */ /* 0x000168000c1e1500 */
[----:B------:R4:W5:Y:S04]  /*1f540*/  LDG.E.U16 R40, desc[UR8][R10.64] ;  /* 0x000000080a287981 */ /* 0x000968000c1e1500 */
[----:B------:R-:W5:Y:S01]  /*1f550*/  LDG.E.U16 R39, desc[UR8][R8.64] ;  /* 0x0000000808277981 */ /* 0x000f62000c1e1500 */
[----:B0-----:R-:W-:-:S03]  /*1f560*/  IMAD.WIDE R6, R3, 0x2, R22 ;  /* 0x0000000203067825 */ /* 0x001fc600078e0216 */
[----:B------:R-:W5:Y:S04]  /*1f570*/  LDL.64 R22, [R1+0xf10] ;  /* 0x000f100001167983 */ /* 0x000f680000100a00 */
        /* <DEDUP_REMOVED lines=11> */
[----:B------:R-:W4:Y:S01]  /*1f630*/  LDG.E.U16 R165, desc[UR8][R12.64] ;  /* 0x000000080ca57981 */ /* 0x000f22000c1e1500 */
[----:B---3--:R-:W-:-:S03]  /*1f640*/  IMAD.WIDE R16, R3, 0x2, R16 ;  /* 0x0000000203107825 */ /* 0x008fc600078e0210 */
[----:B------:R-:W3:Y:S04]  /*1f650*/  LDL.64 R116, [R1+0xd28] ;  /* 0x000d280001747983 */ /* 0x000ee80000100a00 */
[----:B------:R0:W3:Y:S01]  /*1f660*/  LDG.E.U16 R37, desc[UR8][R16.64] ;  /* 0x0000000810257981 */ /* 0x0000e2000c1e1500 */
[----:B-----5:R-:W-:-:S03]  /*1f670*/  IMAD.WIDE R8, R3, 0x2, R28 ;  /* 0x0000000203087825 */ /* 0x020fc600078e021c */
[----:B------:R-:W5:Y:S04]  /*1f680*/  LDL.64 R28, [R1+0xe48] ;  /* 0x000e4800011c7983 */ /* 0x000f680000100a00 */
[----:B------:R1:W3:Y:S01]  /*1f690*/  LDG.E.U16 R180, desc[UR8][R8.64] ;  /* 0x0000000808b47981 */ /* 0x0002e2000c1e1500 */
[----:B------:R-:W-:-:S03]  /*1f6a0*/  IMAD.WIDE R6, R3, 0x2, R26 ;  /* 0x0000000203067825 */ /* 0x000fc600078e021a */
[----:B------:R-:W3:Y:S01]  /*1f6b0*/  LDL.64 R26, [R1+0xd88] ;  /* 0x000d8800011a7983 */ /* 0x000ee20000100a00 */
[----:B0-----:R-:W-:-:S03]  /*1f6c0*/  IMAD.WIDE R16, R3, 0x2, R124 ;  /* 0x0000000203107825 */ /* 0x001fc600078e027c */
[----:B------:R-:W3:Y:S04]  /*1f6d0*/  LDG.E.U16 R179, desc[UR8][R6.64] ;  /* 0x0000000806b37981 */ /* 0x000ee8000c1e1500 */
[----:B------:R0:W3:Y:S01]  /*1f6e0*/  LDG.E.U16 R167, desc[UR8][R16.64] ;  /* 0x0000000810a77981 */ /* 0x0000e2000c1e1500 */
[----:B------:R-:W-:-:S03]  /*1f6f0*/  IMAD.WIDE R10, R3, 0x2, R98 ;  /* 0x00000002030a7825 */ /* 0x000fc600078e0262 */
[----:B------:R-:W3:Y:S01]  /*1f700*/  LDL.64 R98, [R1+0xcd0] ;  /* 0x000cd00001627983 */ /* 0x000ee20000100a00 */
[----:B-1----:R-:W-:-:S03]  /*1f710*/  IMAD.WIDE R8, R3, 0x2, R24 ;  /* 0x0000000203087825 */ /* 0x002fc600078e0218 */
[----:B------:R-:W3:Y:S01]  /*1f720*/  LDL.64 R24, [R1+0xd30] ;  /* 0x000d300001187983 */ /* 0x000ee20000100a00 */
[----:B0-----:R-:W-:-:S03]  /*1f730*/  IMAD.WIDE R16, R3, 0x2, R32 ;  /* 0x0000000203107825 */ /* 0x001fc600078e0220 */
[----:B------:R-:W3:Y:S04]  /*1f740*/  LDG.E.U16 R149, desc[UR8][R10.64] ;  /* 0x000000080a957981 */ /* 0x000ee8000c1e1500 */
[----:B------:R-:W3:Y:S04]  /*1f750*/  LDG.E.U16 R147, desc[UR8][R8.64] ;  /* 0x0000000808937981 */ /* 0x000ee8000c1e1500 */
[----:B------:R-:W3:Y:S04]  /*1f760*/  LDL.64 R124, [R1+0x1028] ;  /* 0x00102800017c7983 */ /* 0x000ee80000100a00 */
[----:B------:R0:W3:Y:S01]  /*1f770*/  LDG.E.U16 R33, desc[UR8][R16.64] ;  /* 0x0000000810217981 */ /* 0x0000e2000c1e1500 */
[----:B------:R-:W-:-:S03]  /*1f780*/  IMAD.WIDE R6, R3, 0x2, R22 ;  /* 0x0000000203067825 */ /* 0x000fc600078e0216 */
[----:B------:R-:W3:Y:S04]  /*1f790*/  LDL.64 R22, [R1+0xcc8] ;  /* 0x000cc80001167983 */ /* 0x000ee80000100a00 */
[----:B------:R-:W3:Y:S01]  /*1f7a0*/  LDG.E.U16 R34, desc[UR8][R6.64] ;  /* 0x0000000806227981 */ /* 0x000ee2000c1e1500 */
[----:B0-----:R-:W-:-:S03]  /*1f7b0*/  IMAD.WIDE R16, R3, 0x2, R122 ;  /* 0x0000000203107825 */ /* 0x001fc600078e027a */
[----:B------:R-:W3:Y:S01]  /*1f7c0*/  LDL.64 R122, [R1+0xea0] ;  /* 0x000ea000017a7983 */ /* 0x000ee20000100a00 */
[----:B--2---:R-:W-:-:S03]  /*1f7d0*/  IMAD.WIDE R12, R3, 0x2, R20 ;  /* 0x00000002030c7825 */ /* 0x004fc600078e0214 */
[----:B------:R-:W2:Y:S04]  /*1f7e0*/  LDL.64 R20, [R1+0xc70] ;  /* 0x000c700001147983 */ /* 0x000ea80000100a00 */
[----:B------:R0:W2:Y:S02]  /*1f7f0*/  LDG.E.U16 R32, desc[UR8][R12.64] ;  /* 0x000000080c207981 */ /* 0x0000a4000c1e1500 */
[C---:B0-----:R-:W-:Y:S02]  /*1f800*/  IMAD.WIDE R12, R3.reuse, 0x2, R120 ;  /* 0x00000002030c7825 */ /* 0x041fe400078e0278 */
[----:B------:R-:W2:Y:S02]  /*1f810*/  LDL.64 R120, [R1+0xba8] ;  /* 0x000ba80001787983 */ /* 0x000ea40000100a00 */
[----:B------:R-:W-:-:S04]  /*1f820*/  IMAD.WIDE R10, R3, 0x2, R30 ;  /* 0x00000002030a7825 */ /* 0x000fc800078e021e */
[C---:B----4-:R-:W-:Y:S01]  /*1f830*/  IMAD.WIDE R8, R3.reuse, 0x2, R18 ;  /* 0x0000000203087825 */ /* 0x050fe200078e0212 */
[----:B------:R0:W4:Y:S04]  /*1f840*/  LDG.E.U16 R31, desc[UR8][R10.64] ;  /* 0x000000080a1f7981 */ /* 0x000128000c1e1500 */
[----:B------:R-:W4:Y:S04]  /*1f850*/  LDL.64 R18, [R1+0xc68] ;  /* 0x000c680001127983 */ /* 0x000f280000100a00 */
[----:B------:R3:W4:Y:S01]  /*1f860*/  LDG.E.U16 R30, desc[UR8][R8.64] ;  /* 0x00000008081e7981 */ /* 0x000722000c1e1500 */
[----:B0-----:R-:W-:-:S03]  /*1f870*/  IMAD.WIDE R10, R3, 0x2, R118 ;  /* 0x00000002030a7825 */ /* 0x001fc600078e0276 */
[----:B------:R-:W4:Y:S01]  /*1f880*/  LDL.64 R118, [R1+0x9f8] ;  /* 0x0009f80001767983 */ /* 0x000f220000100a00 */
[----:B-----5:R-:W-:-:S03]  /*1f890*/  IMAD.WIDE R6, R3, 0x2, R28 ;  /* 0x0000000203067825 */ /* 0x020fc600078e021c */
[----:B------:R-:W5:Y:S04]  /*1f8a0*/  LDG.E.U16 R28, desc[UR8][R16.64] ;  /* 0x00000008101c7981 */ /* 0x000f68000c1e1500 */
[----:B------:R0:W5:Y:S01]  /*1f8b0*/  LDG.E.U16 R29, desc[UR8][R6.64] ;  /* 0x00000008061d7981 */ /* 0x000162000c1e1500 */
[----:B---3--:R-:W-:-:S03]  /*1f8c0*/  IMAD.WIDE R8, R3, 0x2, R26 ;  /* 0x0000000203087825 */ /* 0x008fc600078e021a */
[----:B------:R1:W3:Y:S04]  /*1f8d0*/  LDG.E.U16 R27, desc[UR8][R12.64] ;  /* 0x000000080c1b7981 */ /* 0x0002e8000c1e1500 */
[----:B------:R0:W3:Y:S02]  /*1f8e0*/  LDG.E.U16 R26, desc[UR8][R10.64] ;  /* 0x000000080a1a7981 */ /* 0x0000e4000c1e1500 */
[C---:B0-----:R-:W-:Y:S02]  /*1f8f0*/  IMAD.WIDE R6, R3.reuse, 0x2, R24 ;  /* 0x0000000203067825 */ /* 0x041fe400078e0218 */
[----:B------:R2:W3:Y:S02]  /*1f900*/  LDG.E.U16 R25, desc[UR8][R8.64] ;  /* 0x0000000808197981 */ /* 0x0004e4000c1e1500 */
[----:B-1----:R-:W-:-:S02]  /*1f910*/  IMAD.WIDE R12, R3, 0x2, R98 ;  /* 0x00000002030c7825 */ /* 0x002fc400078e0262 */
[----:B------:R-:W3:Y:S02]  /*1f920*/  LDL.64 R98, [R1+0xf58] ;  /* 0x000f580001627983 */ /* 0x000ee40000100a00 */
[C---:B------:R-:W-:Y:S02]  /*1f930*/  IMAD.WIDE R16, R3.reuse, 0x2, R116 ;  /* 0x0000000203107825 */ /* 0x040fe400078e0274 */
[----:B------:R-:W3:Y:S04]  /*1f940*/  LDL.64 R116, [R1+0xf60] ;  /* 0x000f600001747983 */ /* 0x000ee80000100a00 */
[----:B------:R-:W3:Y:S01]  /*1f950*/  LDG.E.U16 R24, desc[UR8][R6.64] ;  /* 0x0000000806187981 */ /* 0x000ee2000c1e1500 */
[----:B------:R-:W-:-:S03]  /*1f960*/  IMAD.WIDE R10, R3, 0x2, R22 ;  /* 0x00000002030a7825 */ /* 0x000fc600078e0216 */
[----:B------:R-:W5:Y:S04]  /*1f970*/  LDG.E.U16 R23, desc[UR8][R16.64] ;  /* 0x0000000810177981 */ /* 0x000f68000c1e1500 */
[----:B------:R-:W5:Y:S01]  /*1f980*/  LDG.E.U16 R22, desc[UR8][R12.64] ;  /* 0x000000080c167981 */ /* 0x000f62000c1e1500 */
[----:B--2---:R-:W-:-:S03]  /*1f990*/  IMAD.WIDE R8, R3, 0x2, R20 ;  /* 0x0000000203087825 */ /* 0x004fc600078e0214 */
[----:B------:R-:W2:Y:S04]  /*1f9a0*/  LDG.E.U16 R21, desc[UR8][R10.64] ;  /* 0x000000080a157981 */ /* 0x000ea8000c1e1500 */
[----:B------:R0:W2:Y:S02]  /*1f9b0*/  LDG.E.U16 R20, desc[UR8][R8.64] ;  /* 0x0000000808147981 */ /* 0x0000a4000c1e1500 */
[C---:B0-----:R-:W-:Y:S02]  /*1f9c0*/  IMAD.WIDE R8, R3.reuse, 0x2, R120 ;  /* 0x0000000203087825 */ /* 0x041fe400078e0278 */
[----:B------:R-:W2:Y:S02]  /*1f9d0*/  LDL.64 R120, [R1+0xe98] ;  /* 0x000e980001787983 */ /* 0x000ea40000100a00 */
[----:B------:R-:W-:-:S02]  /*1f9e0*/  IMAD.WIDE R10, R3, 0x2, R130 ;  /* 0x00000002030a7825 */ /* 0x000fc400078e0282 */
[----:B------:R-:W5:Y:S04]  /*1f9f0*/  LDL.64 R130, [R1+0xe40] ;  /* 0x000e400001827983 */ /* 0x000f680000100a00 */
[----:B------:R0:W5:Y:S01]  /*1fa00*/  LDG.E.U16 R5, desc[UR8][R10.64] ;  /* 0x000000080a057981 */ /* 0x000162000c1e1500 */
[----:B----4-:R-:W-:-:S05]  /*1fa10*/  IMAD.WIDE R6, R3, 0x2, R18 ;  /* 0x0000000203067825 */ /* 0x010fca00078e0212 */
[----:B------:R1:W4:Y:S01]  /*1fa20*/  LDG.E.U16 R19, desc[UR8][R6.64] ;  /* 0x0000000806137981 */ /* 0x000322000c1e1500 */
[----:B0-----:R-:W-:-:S03]  /*1fa30*/  IMAD.WIDE R10, R3, 0x2, R124 ;  /* 0x00000002030a7825 */ /* 0x001fc600078e027c */
[----:B------:R-:W4:Y:S01]  /*1fa40*/  LDL.64 R124, [R1+0xe38] ;  /* 0x000e3800017c7983 */ /* 0x000f220000100a00 */
[C---:B-1----:R-:W-:Y:S02]  /*1fa50*/  IMAD.WIDE R6, R3.reuse, 0x2, R118 ;  /* 0x0000000203067825 */ /* 0x042fe400078e0276 */
[----:B------:R-:W0:Y:S03]  /*1fa60*/  LDC R118, c[0x0][0x3c4] ;  /* 0x0000f100ff767b82 */ /* 0x000e260000000800 */
[----:B------:R1:W4:Y:S02]  /*1fa70*/  LDG.E.U16 R15, desc[UR8][R6.64] ;  /* 0x00000008060f7981 */ /* 0x000324000c1e1500 */
[----:B-1----:R-:W-:-:S05]  /*1fa80*/  IMAD.WIDE R6, R3, 0x2, R138 ;  /* 0x0000000203067825 */ /* 0x002fca00078e028a */
[----:B------:R1:W4:Y:S02]  /*1fa90*/  LDG.E.U16 R151, desc[UR8][R6.64] ;  /* 0x0000000806977981 */ /* 0x000324000c1e1500 */
[C---:B-1----:R-:W-:Y:S02]  /*1faa0*/  IMAD.WIDE R6, R3.reuse, 0x2, R122 ;  /* 0x0000000203067825 */ /* 0x042fe400078e027a */
[----:B------:R-:W4:Y:S02]  /*1fab0*/  LDL.64 R122, [R1+0xde0] ;  /* 0x000de000017a7983 */ /* 0x000f240000100a00 */
[----:B------:R-:W-:-:S04]  /*1fac0*/  IMAD.WIDE R16, R3, 0x2, R188 ;  /* 0x0000000203107825 */ /* 0x000fc800078e02bc */
[C---:B------:R-:W-:Y:S01]  /*1fad0*/  IMAD.WIDE R12, R3.reuse, 0x2, R186 ;  /* 0x00000002030c7825 */ /* 0x040fe200078e02ba */
[----:B------:R-:W4:Y:S03]  /*1fae0*/  LDG.E.U16 R18, desc[UR8][R16.64] ;  /* 0x0000000810127981 */ /* 0x000f26000c1e1500 */
[----:B---3--:R-:W-:-:S04]  /*1faf0*/  IMAD.WIDE R98, R3, 0x2, R98 ;  /* 0x0000000203627825 */ /* 0x008fc800078e0262 */
[C---:B------:R-:W-:Y:S01]  /*1fb00*/  IMAD.WIDE R116, R3.reuse, 0x2, R116 ;  /* 0x0000000203747825 */ /* 0x040fe200078e0274 */
[----:B------:R-:W3:Y:S01]  /*1fb10*/  LDG.E.U16 R145, desc[UR8][R98.64] ;  /* 0x0000000862917981 */ /* 0x000ee2000c1e1500 */
[----:B0-----:R-:W-:Y:S01]  /*1fb20*/  SHF.L.U32 R118, R118, 0x3, RZ ;  /* 0x0000000376767819 */ /* 0x001fe200000006ff */
[----:B------:R-:W0:Y:S02]  /*1fb30*/  LDC R186, c[0x0][0x3c4] ;  /* 0x0000f100ffba7b82 */ /* 0x000e240000000800 */
[----:B------:R1:W3:Y:S04]  /*1fb40*/  LDG.E.U16 R17, desc[UR8][R12.64] ;  /* 0x000000080c117981 */ /* 0x0002e8000c1e1500 */
[----:B------:R1:W3:Y:S01]  /*1fb50*/  LDG.E.U16 R16, desc[UR8][R8.64] ;  /* 0x0000000808107981 */ /* 0x0002e2000c1e1500 */
[----:B------:R-:W-:Y:S01]  /*1fb60*/  SHF.L.U32 R168, R168, 0x2, RZ ;  /* 0x00000002a8a87819 */ /* 0x000fe200000006ff */
[----:B------:R-:W-:Y:S01]  /*1fb70*/  IMAD R178, R178, 0xc, RZ ;  /* 0x0000000cb2b27824 */ /* 0x000fe200078e02ff */
[----:B------:R-:W-:Y:S01]  /*1fb80*/  LEA R182, R182, R182, 0x2 ;  /* 0x000000b6b6b67211 */ /* 0x000fe200078e10ff */
[----:B------:R-:W3:Y:S01]  /*1fb90*/  LDG.E.U16 R146, desc[UR8][R116.64] ;  /* 0x0000000874927981 */ /* 0x000ee2000c1e1500 */
[----:B------:R-:W0:Y:S01]  /*1fba0*/  LDC R188, c[0x0][0x3c4] ;  /* 0x0000f100ffbc7b82 */ /* 0x000e220000000800 */
[----:B-1----:R-:W-:-:S04]  /*1fbb0*/  IMAD.WIDE R12, R3, 0x2, R154 ;  /* 0x00000002030c7825 */ /* 0x002fc800078e029a */
[C---:B------:R-:W-:Y:S02]  /*1fbc0*/  IMAD.WIDE R154, R3.reuse, 0x2, R152 ;  /* 0x00000002039a7825 */ /* 0x040fe400078e0298 */
[----:B------:R1:W3:Y:S02]  /*1fbd0*/  LDG.E.U16 R153, desc[UR8][R10.64] ;  /* 0x000000080a997981 */ /* 0x0002e4000c1e1500 */
[C---:B------:R-:W-:Y:S02]  /*1fbe0*/  IMAD.WIDE R8, R3.reuse, 0x2, R140 ;  /* 0x0000000203087825 */ /* 0x040fe400078e028c */
[----:B------:R-:W3:Y:S04]  /*1fbf0*/  LDG.E.U16 R13, desc[UR8][R12.64] ;  /* 0x000000080c0d7981 */ /* 0x000ee8000c1e1500 */
[----:B------:R1:W3:Y:S02]  /*1fc00*/  LDG.E.U16 R152, desc[UR8][R8.64] ;  /* 0x0000000808987981 */ /* 0x0002e4000c1e1500 */
[----:B-1----:R-:W-:Y:S01]  /*1fc10*/  IMAD.WIDE R10, R3, 0x2, R136 ;  /* 0x00000002030a7825 */ /* 0x002fe200078e0288 */
[----:B------:R-:W-:Y:S01]  /*1fc20*/  SHF.L.U32 R98, R97, 0x4, RZ ;  /* 0x0000000461627819 */ /* 0x000fe200000006ff */
[----:B------:R1:W3:Y:S04]  /*1fc30*/  LDG.E.U16 R154, desc[UR8][R154.64] ;  /* 0x000000089a9a7981 */ /* 0x0002e8000c1e1500 */
[----:B------:R-:W3:Y:S01]  /*1fc40*/  LDG.E.U16 R12, desc[UR8][R10.64] ;  /* 0x000000080a0c7981 */ /* 0x000ee2000c1e1500 */
[----:B------:R-:W-:-:S02]  /*1fc50*/  IMAD.WIDE R8, R3, 0x2, R132 ;  /* 0x0000000203087825 */ /* 0x000fc400078e0284 */
[----:B------:R-:W0:Y:S01]  /*1fc60*/  LDC R132, c[0x0][0x3c4] ;  /* 0x0000f100ff847b82 */ /* 0x000e220000000800 */
[----:B------:R-:W3:Y:S01]  /*1fc70*/  LDG.E.U16 R10, desc[UR8][R6.64] ;  /* 0x00000008060a7981 */ /* 0x000ee2000c1e1500 */
[----:B------:R-:W-:-:S06]  /*1fc80*/  IMAD.WIDE R116, R98, 0x2, R198 ;  /* 0x0000000262747825 */ /* 0x000fcc00078e02c6 */
[----:B-1----:R-:W1:Y:S01]  /*1fc90*/  LDC R155, c[0x0][0x3c4] ;  /* 0x0000f100ff9b7b82 */ /* 0x002e620000000800 */
[----:B------:R-:W3:Y:S01]  /*1fca0*/  LDG.E.U16 R11, desc[UR8][R8.64] ;  /* 0x00000008080b7981 */ /* 0x000ee2000c1e1500 */
[----:B------:R-:W-:-:S04]  /*1fcb0*/  IMAD.WIDE R98, R98, 0x2, R200 ;  /* 0x0000000262627825 */ /* 0x000fc800078e02c8 */
[----:B------:R-:W-:-:S04]  /*1fcc0*/  IMAD.WIDE R140, R118, 0x2, R198 ;  /* 0x00000002768c7825 */ /* 0x000fc800078e02c6 */
[----:B------:R-:W-:-:S04]  /*1fcd0*/  IMAD.WIDE R118, R118, 0x2, R200 ;  /* 0x0000000276767825 */ /* 0x000fc800078e02c8 */
[----:B------:R-:W-:-:S04]  /*1fce0*/  IMAD.WIDE R116, R3, 0x2, R116 ;  /* 0x0000000203747825 */ /* 0x000fc800078e0274 */
[C---:B------:R-:W-:Y:S01]  /*1fcf0*/  IMAD.WIDE R98, R3.reuse, 0x2, R98 ;  /* 0x0000000203627825 */ /* 0x040fe200078e0262 */
[----:B------:R-:W3:Y:S03]  /*1fd00*/  LDG.E.U16 R137, desc[UR8][R116.64] ;  /* 0x0000000874897981 */ /* 0x000ee6000c1e1500 */
[----:B------:R-:W-:Y:S01]  /*1fd10*/  IMAD.WIDE R118, R3, 0x2, R118 ;  /* 0x0000000203767825 */ /* 0x000fe200078e0276 */
[----:B------:R0:W3:Y:S04]  /*1fd20*/  LDG.E.U16 R136, desc[UR8][R98.64] ;  /* 0x0000000862887981 */ /* 0x0000e8000c1e1500 */
[----:B------:R-:W3:Y:S01]  /*1fd30*/  LDG.E.U16 R139, desc[UR8][R118.64] ;  /* 0x00000008768b7981 */ /* 0x000ee2000c1e1500 */
[----:B0-----:R-:W-:Y:S01]  /*1fd40*/  LEA R98, R100, R100, 0x3 ;  /* 0x0000006464627211 */ /* 0x001fe200078e18ff */
[----:B-1----:R-:W-:-:S02]  /*1fd50*/  IMAD R155, R155, 0x12, RZ ;  /* 0x000000129b9b7824 */ /* 0x002fc400078e02ff */
[----:B------:R-:W-:-:S06]  /*1fd60*/  IMAD.WIDE R140, R3, 0x2, R140 ;  /* 0x00000002038c7825 */ /* 0x000fcc00078e028c */
[----:B------:R-:W3:Y:S01]  /*1fd70*/  LDG.E.U16 R140, desc[UR8][R140.64] ;  /* 0x000000088c8c7981 */ /* 0x000ee2000c1e1500 */
[C---:B--2---:R-:W-:Y:S02]  /*1fd80*/  IMAD.WIDE R6, R3.reuse, 0x2, R120 ;  /* 0x0000000203067825 */ /* 0x044fe400078e0278 */
[----:B------:R-:W0:Y:S03]  /*1fd90*/  LDC R120, c[0x0][0x3c4] ;  /* 0x0000f100ff787b82 */ /* 0x000e260000000800 */
[----:B------:R5:W2:Y:S05]  /*1fda0*/  LDG.E.U16 R9, desc[UR8][R6.64] ;  /* 0x0000000806097981 */ /* 0x000aaa000c1e1500 */
[----:B------:R-:W1:Y:S01]  /*1fdb0*/  LDC R121, c[0x0][0x3c4] ;  /* 0x0000f100ff797b82 */ /* 0x000e620000000800 */
[----:B-----5:R-:W-:-:S05]  /*1fdc0*/  IMAD.WIDE R6, R3, 0x2, R130 ;  /* 0x0000000203067825 */ /* 0x020fca00078e0282 */
[----:B------:R4:W5:Y:S02]  /*1fdd0*/  LDG.E.U16 R8, desc[UR8][R6.64] ;  /* 0x0000000806087981 */ /* 0x000964000c1e1500 */
[----:B----4-:R-:W-:Y:S02]  /*1fde0*/  IMAD.WIDE R6, R3, 0x2, R124 ;  /* 0x0000000203067825 */ /* 0x010fe400078e027c */
[----:B------:R-:W4:Y:S01]  /*1fdf0*/  LDC R124, c[0x0][0x3c4] ;  /* 0x0000f100ff7c7b82 */ /* 0x000f220000000800 */
[----:B0-----:R-:W-:Y:S01]  /*1fe00*/  LEA R116, R120, R120, 0x4 ;  /* 0x0000007878747211 */ /* 0x001fe200078e20ff */
[----:B-1----:R-:W-:Y:S02]  /*1fe10*/  IMAD.WIDE R130, R121, 0x2, R200 ;  /* 0x0000000279827825 */ /* 0x002fe400078e02c8 */
[----:B------:R-:W2:Y:S04]  /*1fe20*/  LDG.E.U16 R7, desc[UR8][R6.64] ;  /* 0x0000000806077981 */ /* 0x000ea8000c1e1500 */
[----:B------:R-:W0:Y:S01]  /*1fe30*/  LDC R125, c[0x0][0x3c4] ;  /* 0x0000f100ff7d7b82 */ /* 0x000e220000000800 */
[----:B------:R-:W-:-:S04]  /*1fe40*/  IMAD.WIDE R118, R116, 0x2, R198 ;  /* 0x0000000274767825 */ /* 0x000fc800078e02c6 */
[----:B------:R-:W-:-:S04]  /*1fe50*/  IMAD.WIDE R116, R116, 0x2, R200 ;  /* 0x0000000274747825 */ /* 0x000fc800078e02c8 */
[----:B------:R-:W-:-:S04]  /*1fe60*/  IMAD.WIDE R120, R98, 0x2, R198 ;  /* 0x0000000262787825 */ /* 0x000fc800078e02c6 */
[----:B------:R-:W-:-:S04]  /*1fe70*/  IMAD.WIDE R98, R98, 0x2, R200 ;  /* 0x0000000262627825 */ /* 0x000fc800078e02c8 */
[----:B------:R-:W-:-:S04]  /*1fe80*/  IMAD.WIDE R122, R3, 0x2, R122 ;  /* 0x00000002037a7825 */ /* 0x000fc800078e027a */
[C---:B------:R-:W-:Y:S01]  /*1fe90*/  IMAD.WIDE R116, R3.reuse, 0x2, R116 ;  /* 0x0000000203747825 */ /* 0x040fe200078e0274 */
[----:B------:R4:W2:Y:S03]  /*1fea0*/  LDG.E.U16 R6, desc[UR8][R122.64] ;  /* 0x000000087a067981 */ /* 0x0008a6000c1e1500 */
[C---:B------:R-:W-:Y:S01]  /*1feb0*/  IMAD.WIDE R120, R3.reuse, 0x2, R120 ;  /* 0x0000000203787825 */ /* 0x040fe200078e0278 */
[----:B------:R0:W2:Y:S03]  /*1fec0*/  LDG.E.U16 R97, desc[UR8][R116.64] ;  /* 0x0000000874617981 */ /* 0x0000a6000c1e1500 */
[----:B------:R-:W-:Y:S01]  /*1fed0*/  IMAD.WIDE R98, R3, 0x2, R98 ;  /* 0x0000000203627825 */ /* 0x000fe200078e0262 */
[----:B------:R1:W2:Y:S01]  /*1fee0*/  LDG.E.U16 R100, desc[UR8][R120.64] ;  /* 0x0000000878647981 */ /* 0x0002a2000c1e1500 */
[----:B----4-:R-:W-:-:S02]  /*1fef0*/  SHF.L.U32 R122, R124, 0x1, RZ ;  /* 0x000000017c7a7819 */ /* 0x010fc400000006ff */
[----:B------:R-:W-:Y:S02]  /*1ff00*/  IMAD.WIDE R118, R3, 0x2, R118 ;  /* 0x0000000203767825 */ /* 0x000fe400078e0276 */
[----:B------:R-:W4:Y:S02]  /*1ff10*/  LDG.E.U16 R99, desc[UR8][R98.64] ;  /* 0x0000000862637981 */ /* 0x000f24000c1e1500 */
[----:B0-----:R-:W-:-:S04]  /*1ff20*/  IMAD.WIDE R116, R125, 0x2, R198 ;  /* 0x000000027d747825 */ /* 0x001fc800078e02c6 */
[----:B------:R-:W-:-:S04]  /*1ff30*/  IMAD.WIDE R124, R122, 0x2, R198 ;  /* 0x000000027a7c7825 */ /* 0x000fc800078e02c6 */
[----:B-1----:R-:W-:Y:S01]  /*1ff40*/  IMAD R120, R132, 0xa, RZ ;  /* 0x0000000a84787824 */ /* 0x002fe200078e02ff */
[----:B------:R0:W2:Y:S01]  /*1ff50*/  LDG.E.U16 R98, desc[UR8][R118.64] ;  /* 0x0000000876627981 */ /* 0x0000a2000c1e1500 */
[----:B------:R-:W-:-:S04]  /*1ff60*/  IMAD.WIDE R122, R122, 0x2, R200 ;  /* 0x000000027a7a7825 */ /* 0x000fc800078e02c8 */
[----:B------:R-:W-:-:S04]  /*1ff70*/  IMAD.WIDE R130, R3, 0x2, R130 ;  /* 0x0000000203827825 */ /* 0x000fc800078e0282 */
[----:B------:R-:W-:Y:S02]  /*1ff80*/  IMAD.WIDE R116, R3, 0x2, R116 ;  /* 0x0000000203747825 */ /* 0x000fe400078e0274 */
[----:B------:R-:W2:Y:S02]  /*1ff90*/  LDG.E.U16 R130, desc[UR8][R130.64] ;  /* 0x0000000882827981 */ /* 0x000ea4000c1e1500 */
[----:B0-----:R-:W-:-:S04]  /*1ffa0*/  IMAD.WIDE R118, R120, 0x2, R198 ;  /* 0x0000000278767825 */ /* 0x001fc800078e02c6 */
[----:B------:R-:W-:-:S04]  /*1ffb0*/  IMAD.WIDE R132, R155, 0x2, R198 ;  /* 0x000000029b847825 */ /* 0x000fc800078e02c6 */
[----:B------:R-:W-:Y:S01]  /*1ffc0*/  IMAD.WIDE R120, R120, 0x2, R200 ;  /* 0x0000000278787825 */ /* 0x000fe200078e02c8 */
[----:B------:R0:W2:Y:S03]  /*1ffd0*/  LDG.E.U16 R131, desc[UR8][R116.64] ;  /* 0x0000000874837981 */ /* 0x0000a6000c1e1500 */
[----:B------:R-:W-:-:S04]  /*1ffe0*/  IMAD.WIDE R122, R3, 0x2, R122 ;  /* 0x00000002037a7825 */ /* 0x000fc800078e027a */
[----:B------:R-:W-:-:S04]  /*1fff0*/  IMAD.WIDE R118, R3, 0x2, R118 ;  /* 0x0000000203767825 */ /* 0x000fc800078e0276 */
[C---:B0-----:R-:W-:Y:S02]  /*20000*/  IMAD.WIDE R116, R3.reuse, 0x2, R132 ;  /* 0x0000000203747825 */ /* 0x041fe400078e0284 */
[----:B------:R0:W2:Y:S02]  /*20010*/  LDG.E.U16 R132, desc[UR8][R122.64] ;  /* 0x000000087a847981 */ /* 0x0000a4000c1e1500 */
[C---:B------:R-:W-:Y:S02]  /*20020*/  IMAD.WIDE R124, R3.reuse, 0x2, R124 ;  /* 0x00000002037c7825 */ /* 0x040fe400078e027c */
[----:B------:R1:W2:Y:S02]  /*20030*/  LDG.E.U16 R133, desc[UR8][R118.64] ;  /* 0x0000000876857981 */ /* 0x0002a4000c1e1500 */
[----:B------:R-:W-:Y:S02]  /*20040*/  IMAD.WIDE R120, R3, 0x2, R120 ;  /* 0x0000000203787825 */ /* 0x000fe400078e0278 */
[----:B------:R1:W2:Y:S01]  /*20050*/  LDG.E.U16 R138, desc[UR8][R124.64] ;  /* 0x000000087c8a7981 */ /* 0x0002a2000c1e1500 */
[----:B0-----:R-:W-:-:S03]  /*20060*/  LEA R122, R160, R160, 0x1 ;  /* 0x000000a0a07a7211 */ /* 0x001fc600078e08ff */
[----:B------:R0:W2:Y:S01]  /*20070*/  LDG.E.U16 R141, desc[UR8][R120.64] ;  /* 0x00000008788d7981 */ /* 0x0000a2000c1e1500 */
[----:B-1----:R-:W-:-:S03]  /*20080*/  IMAD.WIDE R118, R155, 0x2, R200 ;  /* 0x000000029b767825 */ /* 0x002fc600078e02c8 */
[----:B------:R1:W2:Y:S01]  /*20090*/  LDG.E.U16 R148, desc[UR8][R116.64] ;  /* 0x0000000874947981 */ /* 0x0002a2000c1e1500 */
[----:B------:R-:W-:Y:S02]  /*200a0*/  IMAD R124, R162, 0xb, RZ ;  /* 0x0000000ba27c7824 */ /* 0x000fe400078e02ff */
[----:B0-----:R-:W-:-:S04]  /*200b0*/  IMAD.WIDE R120, R122, 0x2, R200 ;  /* 0x000000027a787825 */ /* 0x001fc800078e02c8 */
[----:B-1----:R-:W-:-:S04]  /*200c0*/  IMAD.WIDE R116, R124, 0x2, R198 ;  /* 0x000000027c747825 */ /* 0x002fc800078e02c6 */
[----:B------:R-:W-:-:S04]  /*200d0*/  IMAD.WIDE R122, R122, 0x2, R198 ;  /* 0x000000027a7a7825 */ /* 0x000fc800078e02c6 */
[----:B------:R-:W-:-:S04]  /*200e0*/  IMAD.WIDE R118, R3, 0x2, R118 ;  /* 0x0000000203767825 */ /* 0x000fc800078e0276 */
[C---:B------:R-:W-:Y:S01]  /*200f0*/  IMAD.WIDE R120, R3.reuse, 0x2, R120 ;  /* 0x0000000203787825 */ /* 0x040fe200078e0278 */
[----:B------:R0:W2:Y:S03]  /*20100*/  LDG.E.U16 R155, desc[UR8][R118.64] ;  /* 0x00000008769b7981 */ /* 0x0000a6000c1e1500 */
[----:B------:R-:W-:Y:S01]  /*20110*/  IMAD.WIDE R124, R124, 0x2, R200 ;  /* 0x000000027c7c7825 */ /* 0x000fe200078e02c8 */
[----:B------:R1:W2:Y:S03]  /*20120*/  LDG.E.U16 R160, desc[UR8][R120.64] ;  /* 0x0000000878a07981 */ /* 0x0002a6000c1e1500 */
[----:B------:R-:W-:-:S04]  /*20130*/  IMAD.WIDE R116, R3, 0x2, R116 ;  /* 0x0000000203747825 */ /* 0x000fc800078e0274 */
[----:B------:R-:W-:Y:S01]  /*20140*/  IMAD.WIDE R122, R3, 0x2, R122 ;  /* 0x00000002037a7825 */ /* 0x000fe200078e027a */
[----:B------:R3:W2:Y:S03]  /*20150*/  LDG.E.U16 R166, desc[UR8][R116.64] ;  /* 0x0000000874a67981 */ /* 0x0006a6000c1e1500 */
[C---:B0-----:R-:W-:Y:S01]  /*20160*/  IMAD.WIDE R118, R168.reuse, 0x2, R198 ;  /* 0x00000002a8767825 */ /* 0x041fe200078e02c6 */
[----:B------:R0:W2:Y:S03]  /*20170*/  LDG.E.U16 R162, desc[UR8][R122.64] ;  /* 0x000000087aa27981 */ /* 0x0000a6000c1e1500 */
[----:B-1----:R-:W-:-:S04]  /*20180*/  IMAD.WIDE R120, R168, 0x2, R200 ;  /* 0x00000002a8787825 */ /* 0x002fc800078e02c8 */
[----:B------:R-:W-:-:S04]  /*20190*/  IMAD.WIDE R124, R3, 0x2, R124 ;  /* 0x00000002037c7825 */ /* 0x000fc800078e027c */
[----:B---3--:R-:W-:Y:S01]  /*201a0*/  IMAD.WIDE R116, R178, 0x2, R198 ;  /* 0x00000002b2747825 */ /* 0x008fe200078e02c6 */
[----:B------:R1:W3:Y:S03]  /*201b0*/  LDG.E.U16 R168, desc[UR8][R124.64] ;  /* 0x000000087ca87981 */ /* 0x0002e6000c1e1500 */
[----:B0-----:R-:W-:-:S04]  /*201c0*/  IMAD.WIDE R122, R3, 0x2, R118 ;  /* 0x00000002037a7825 */ /* 0x001fc800078e0276 */
[C---:B------:R-:W-:Y:S01]  /*201d0*/  IMAD.WIDE R118, R3.reuse, 0x2, R120 ;  /* 0x0000000203767825 */ /* 0x040fe200078e0278 */
[----:B------:R-:W2:Y:S03]  /*201e0*/  LDG.E.U16 R174, desc[UR8][R122.64] ;  /* 0x000000087aae7981 */ /* 0x000ea6000c1e1500 */
[----:B-1----:R-:W-:Y:S02]  /*201f0*/  IMAD.WIDE R124, R178, 0x2, R200 ;  /* 0x00000002b27c7825 */ /* 0x002fe400078e02c8 */
[----:B------:R0:W2:Y:S02]  /*20200*/  LDG.E.U16 R178, desc[UR8][R118.64] ;  /* 0x0000000876b27981 */ /* 0x0000a4000c1e1500 */
[----:B------:R-:W-:-:S04]  /*20210*/  IMAD.WIDE R116, R3, 0x2, R116 ;  /* 0x0000000203747825 */ /* 0x000fc800078e0274 */
[----:B------:R-:W-:-:S04]  /*20220*/  IMAD.WIDE R120, R182, 0x2, R198 ;  /* 0x00000002b6787825 */ /* 0x000fc800078e02c6 */
[----:B0-----:R-:W-:Y:S02]  /*20230*/  IMAD R118, R186, 0xd, RZ ;  /* 0x0000000dba767824 */ /* 0x001fe400078e02ff */
[----:B------:R-:W-:Y:S02]  /*20240*/  IMAD.WIDE R122, R182, 0x2, R200 ;  /* 0x00000002b67a7825 */ /* 0x000fe400078e02c8 */
[----:B------:R0:W2:Y:S02]  /*20250*/  LDG.E.U16 R182, desc[UR8][R116.64] ;  /* 0x0000000874b67981 */ /* 0x0000a4000c1e1500 */
[----:B0-----:R-:W-:-:S04]  /*20260*/  IMAD.WIDE R116, R118, 0x2, R198 ;  /* 0x0000000276747825 */ /* 0x001fc800078e02c6 */
[----:B------:R-:W-:-:S05]  /*20270*/  IMAD.WIDE R116, R3, 0x2, R116 ;  /* 0x0000000203747825 */ /* 0x000fca00078e0274 */
[----:B------:R0:W2:Y:S02]  /*20280*/  LDG.E.U16 R189, desc[UR8][R116.64] ;  /* 0x0000000874bd7981 */ /* 0x0000a4000c1e1500 */
[C---:B0-----:R-:W-:Y:S02]  /*20290*/  IMAD.WIDE R116, R3.reuse, 0x2, R194 ;  /* 0x0000000203747825 */ /* 0x041fe400078e02c2 */
[----:B------:R-:W2:Y:S02]  /*202a0*/  LDL.64 R194, [R1+0xc60] ;  /* 0x000c600001c27983 */ /* 0x000ea40000100a00 */
[----:B------:R-:W-:-:S05]  /*202b0*/  IMAD.WIDE R124, R3, 0x2, R124 ;  /* 0x00000002037c7825 */ /* 0x000fca00078e027c */
[----:B------:R0:W3:Y:S02]  /*202c0*/  LDG.E.U16 R186, desc[UR8][R124.64] ;  /* 0x000000087cba7981 */ /* 0x0000e4000c1e1500 */
[----:B0-----:R-:W-:Y:S02]  /*202d0*/  IMAD R124, R191, 0xe, RZ ;  /* 0x0000000ebf7c7824 */ /* 0x001fe400078e02ff */
[----:B------:R0:W3:Y:S02]  /*202e0*/  LDG.E.U16 R191, desc[UR8][R116.64] ;  /* 0x0000000874bf7981 */ /* 0x0000e4000c1e1500 */
[C---:B0-----:R-:W-:Y:S02]  /*202f0*/  IMAD.WIDE R116, R3.reuse, 0x2, R206 ;  /* 0x0000000203747825 */ /* 0x041fe400078e02ce */
[----:B------:R-:W3:Y:S02]  /*20300*/  LDL.64 R206, [R1+0x1058] ;  /* 0x0010580001ce7983 */ /* 0x000ee40000100a00 */
[----:B------:R-:W-:-:S04]  /*20310*/  IMAD.WIDE R120, R3, 0x2, R120 ;  /* 0x0000000203787825 */ /* 0x000fc800078e0278 */
[----:B------:R-:W-:Y:S01]  /*20320*/  IMAD.WIDE R122, R3, 0x2, R122 ;  /* 0x00000002037a7825 */ /* 0x000fe200078e027a */
[----:B------:R0:W3:Y:S03]  /*20330*/  LDG.E.U16 R187, desc[UR8][R120.64] ;  /* 0x0000000878bb7981 */ /* 0x0000e6000c1e1500 */
[----:B------:R-:W-:-:S04]  /*20340*/  IMAD.WIDE R118, R118, 0x2, R200 ;  /* 0x0000000276767825 */ /* 0x000fc800078e02c8 */
[----:B0-----:R-:W-:Y:S02]  /*20350*/  IMAD R120, R188, 0x6, RZ ;  /* 0x00000006bc787824 */ /* 0x001fe400078e02ff */
[----:B------:R0:W3:Y:S01]  /*20360*/  LDG.E.U16 R188, desc[UR8][R122.64] ;  /* 0x000000087abc7981 */ /* 0x0000e2000c1e1500 */
[----:B------:R-:W-:-:S05]  /*20370*/  IMAD.WIDE R118, R3, 0x2, R118 ;  /* 0x0000000203767825 */ /* 0x000fca00078e0276 */
[----:B------:R1:W3:Y:S01]  /*20380*/  LDG.E.U16 R190, desc[UR8][R118.64] ;  /* 0x0000000876be7981 */ /* 0x0002e2000c1e1500 */
[----:B0-----:R-:W-:-:S04]  /*20390*/  IMAD.WIDE R122, R120, 0x2, R198 ;  /* 0x00000002787a7825 */ /* 0x001fc800078e02c6 */
[----:B------:R-:W-:-:S04]  /*203a0*/  IMAD.WIDE R120, R120, 0x2, R200 ;  /* 0x0000000278787825 */ /* 0x000fc800078e02c8 */
[----:B------:R-:W-:-:S04]  /*203b0*/  IMAD.WIDE R122, R3, 0x2, R122 ;  /* 0x00000002037a7825 */ /* 0x000fc800078e027a */
[----:B------:R-:W-:Y:S02]  /*203c0*/  IMAD.WIDE R120, R3, 0x2, R120 ;  /* 0x0000000203787825 */ /* 0x000fe400078e0278 */
[----:B------:R-:W4:Y:S02]  /*203d0*/  LDG.E.U16 R122, desc[UR8][R122.64] ;  /* 0x000000087a7a7981 */ /* 0x000f24000c1e1500 */
[----:B-1----:R-:W-:-:S04]  /*203e0*/  IMAD.WIDE R118, R124, 0x2, R198 ;  /* 0x000000027c767825 */ /* 0x002fc800078e02c6 */
[----:B------:R-:W-:Y:S01]  /*203f0*/  IMAD.WIDE R124, R124, 0x2, R200 ;  /* 0x000000027c7c7825 */ /* 0x000fe200078e02c8 */
[----:B------:R0:W4:Y:S03]  /*20400*/  LDG.E.U16 R123, desc[UR8][R120.64] ;  /* 0x00000008787b7981 */ /* 0x000126000c1e1500 */
[----:B------:R-:W-:-:S04]  /*20410*/  IMAD.WIDE R118, R3, 0x2, R118 ;  /* 0x0000000203767825 */ /* 0x000fc800078e0276 */
[----:B------:R-:W-:-:S04]  /*20420*/  IMAD.WIDE R124, R3, 0x2, R124 ;  /* 0x00000002037c7825 */ /* 0x000fc800078e027c */
[C---:B0-----:R-:W-:Y:S02]  /*20430*/  IMAD.WIDE R120, R3.reuse, 0x2, R192 ;  /* 0x0000000203787825 */ /* 0x041fe400078e02c0 */
[----:B------:R-:W4:Y:S04]  /*20440*/  LDG.E.U16 R124, desc[UR8][R124.64] ;  /* 0x000000087c7c7981 */ /* 0x000f28000c1e1500 */
[----:B------:R0:W4:Y:S04]  /*20450*/  LDG.E.U16 R192, desc[UR8][R116.64] ;  /* 0x0000000874c07981 */ /* 0x000128000c1e1500 */
[----:B------:R-:W4:Y:S01]  /*20460*/  LDG.E.U16 R120, desc[UR8][R120.64] ;  /* 0x0000000878787981 */ /* 0x000f22000c1e1500 */
[----:B0-----:R-:W-:-:S03]  /*20470*/  IMAD.WIDE R116, R3, 0x2, R234 ;  /* 0x0000000203747825 */ /* 0x001fc600078e02ea */
[----:B------:R0:W4:Y:S04]  /*20480*/  LDG.E.U16 R121, desc[UR8][R118.64] ;  /* 0x0000000876797981 */ /* 0x000128000c1e1500 */
[----:B------:R1:W4:Y:S01]  /*20490*/  LDG.E.U16 R125, desc[UR8][R116.64] ;  /* 0x00000008747d7981 */ /* 0x000322000c1e1500 */
[----:B0-----:R-:W-:-:S04]  /*204a0*/  IMAD.WIDE R118, R3, 0x2, R232 ;  /* 0x0000000203767825 */ /* 0x001fc800078e02e8 */
[C---:B-1----:R-:W-:Y:S02]  /*204b0*/  IMAD.WIDE R116, R3.reuse, 0x2, R230 ;  /* 0x0000000203747825 */ /* 0x042fe400078e02e6 */
[----:B------:R-:W4:Y:S04]  /*204c0*/  LDG.E.U16 R118, desc[UR8][R118.64] ;  /* 0x0000000876767981 */ /* 0x000f28000c1e1500 */
[----:B------:R0:W4:Y:S02]  /*204d0*/  LDG.E.U16 R119, desc[UR8][R116.64] ;  /* 0x0000000874777981 */ /* 0x000124000c1e1500 */
[----:B0-----:R-:W-:-:S05]  /*204e0*/  IMAD.WIDE R116, R3, 0x2, R228 ;  /* 0x0000000203747825 */ /* 0x001fca00078e02e4 */
[----:B------:R2:W4:Y:S04]  /*204f0*/  LDG.E.U16 R193, desc[UR8][R116.64] ;  /* 0x0000000874c17981 */ /* 0x000528000c1e1500 */
        /* <DEDUP_REMOVED lines=12> */
[----:B--2---:R-:W-:-:S05]  /*205c0*/  IMAD.WIDE R116, R3, 0x2, R194 ;  /* 0x0000000203747825 */ /* 0x004fca00078e02c2 */
[----:B------:R1:W2:Y:S02]  /*205d0*/  LDG.E.U16 R194, desc[UR8][R116.64] ;  /* 0x0000000874c27981 */ /* 0x0002a4000c1e1500 */
[----:B-1----:R-:W-:-:S05]  /*205e0*/  IMAD.WIDE R116, R3, 0x2, R226 ;  /* 0x0000000203747825 */ /* 0x002fca00078e02e2 */
[----:B------:R1:W2:Y:S02]  /*205f0*/  LDG.E.U16 R195, desc[UR8][R116.64] ;  /* 0x0000000874c37981 */ /* 0x0002a4000c1e1500 */
[----:B-1----:R-:W-:-:S05]  /*20600*/  IMAD.WIDE R116, R3, 0x2, R224 ;  /* 0x0000000203747825 */ /* 0x002fca00078e02e0 */
[----:B------:R1:W2:Y:S02]  /*20610*/  LDG.E.U16 R196, desc[UR8][R116.64] ;  /* 0x0000000874c47981 */ /* 0x0002a4000c1e1500 */
[----:B-1----:R-:W-:-:S05]  /*20620*/  IMAD.WIDE R116, R3, 0x2, R222 ;  /* 0x0000000203747825 */ /* 0x002fca00078e02de */
[----:B------:R3:W2:Y:S02]  /*20630*/  LDG.E.U16 R205, desc[UR8][R116.64] ;  /* 0x0000000874cd7981 */ /* 0x0006a4000c1e1500 */
[----:B---3--:R-:W-:-:S05]  /*20640*/  IMAD.WIDE R116, R3, 0x2, R206 ;  /* 0x0000000203747825 */ /* 0x008fca00078e02ce */
[----:B------:R1:W3:Y:S02]  /*20650*/  LDG.E.U16 R206, desc[UR8][R116.64] ;  /* 0x0000000874ce7981 */ /* 0x0002e4000c1e1500 */
[----:B-1----:R-:W-:-:S05]  /*20660*/  IMAD.WIDE R116, R3, 0x2, R220 ;  /* 0x0000000203747825 */ /* 0x002fca00078e02dc */
[----:B------:R1:W2:Y:S02]  /*20670*/  LDG.E.U16 R207, desc[UR8][R116.64] ;  /* 0x0000000874cf7981 */ /* 0x0002a4000c1e1500 */
        /* <DEDUP_REMOVED lines=8> */
[C---:B-1----:R-:W-:Y:S02]  /*20700*/  IMAD.WIDE R116, R3.reuse, 0x2, R212 ;  /* 0x0000000203747825 */ /* 0x042fe400078e02d4 */
[----:B------:R-:W1:Y:S03]  /*20710*/  S2R R213, SR_TID.X ;  /* 0x0000000000d57919 */ /* 0x000e660000002100 */
[----:B------:R0:W2:Y:S02]  /*20720*/  LDG.E.U16 R212, desc[UR8][R116.64] ;  /* 0x0000000874d47981 */ /* 0x0000a4000c1e1500 */
[----:B0-----:R-:W-:-:S06]  /*20730*/  IMAD.WIDE R116, R3, 0x2, R214 ;  /* 0x0000000203747825 */ /* 0x001fcc00078e02d6 */
[----:B------:R1:W2:Y:S04]  /*20740*/  LDG.E.U16 R116, desc[UR8][R116.64] ;  /* 0x0000000874747981 */ /* 0x0002a8000c1e1500 */
[----:B------:R-:W-:Y:S01]  /*20750*/  STS.U16 [R204+UR4+0x29400], R143 ;  /* 0x0294008fcc007988 */ /* 0x000fe20008000404 */
[C---:B-1----:R-:W-:Y:S02]  /*20760*/  SHF.L.U32 R117, R213.reuse, 0x1, RZ ;  /* 0x00000001d5757819 */ /* 0x042fe400000006ff */
[----:B------:R-:W-:Y:S02]  /*20770*/  LOP3.LUT R127, R213, 0x40, RZ, 0xc0, !PT ;  /* 0x00000040d57f7812 */ /* 0x000fe400078ec0ff */
[C---:B------:R-:W-:Y:S01]  /*20780*/  LOP3.LUT R213, R204.reuse, 0x10, RZ, 0x3c, !PT ;  /* 0x00000010ccd57812 */ /* 0x040fe200078e3cff */
        /* <DEDUP_REMOVED lines=20> */
[----:B----4-:R-:W-:Y:S04]  /*208d0*/  STS.U16 [R213+UR4+0x28480], R99 ;  /* 0x02848063d5007988 */ /* 0x010fe80008000404 */
        /* <DEDUP_REMOVED lines=61> */
[----:B------:R0:W-:Y:S04]  /*20cb0*/  STS.U16 [R128+UR4+0x2b900], R58 ;  /* 0x02b9003a80007988 */ /* 0x0001e80008000404 */
        /* <DEDUP_REMOVED lines=28> */
[----:B0-----:R-:W2:Y:S04]  /*20e80*/  LDL.64 R58, [R1+0xb58] ;  /* 0x000b5800013a7983 */ /* 0x001ea80000100a00 */
[----:B------:R-:W-:Y:S04]  /*20e90*/  STS.U16 [R78+UR4+0x23580], R39 ;  /* 0x023580274e007988 */ /* 0x000fe80008000404 */
[----:B------:R-:W-:Y:S04]  /*20ea0*/  STS.U16 [R78+UR4+0x2b580], R38 ;  /* 0x02b580264e007988 */ /* 0x000fe80008000404 */
[----:B------:R-:W-:Y:S04]  /*20eb0*/  STS.U16 [R78+UR4+0x23980], R14 ;  /* 0x0239800e4e007988 */ /* 0x000fe80008000404 */
[----:B------:R-:W-:Y:S04]  /*20ec0*/  STS.U16 [R78+UR4+0x2b980], R37 ;  /* 0x02b980254e007988 */ /* 0x000fe80008000404 */
[----:B------:R0:W-:Y:S04]  /*20ed0*/  STS.U16 [R78+UR4+0x23d80], R36 ;  /* 0x023d80244e007988 */ /* 0x0001e80008000404 */
[----:B-1----:R-:W3:Y:S04]  /*20ee0*/  LDL.64 R56, [R1+0xb50] ;  /* 0x000b500001387983 */ /* 0x002ee80000100a00 */
[----:B----4-:R-:W4:Y:S04]  /*20ef0*/  LDL.64 R54, [R1+0xb48] ;  /* 0x000b480001367983 */ /* 0x010f280000100a00 */
[----:B0-----:R-:W3:Y:S04]  /*20f00*/  LDL.64 R36, [R1+0xb40] ;  /* 0x000b400001247983 */ /* 0x001ee80000100a00 */
[----:B------:R-:W4:Y:S01]  /*20f10*/  LDL.64 R52, [R1+0xb38] ;  /* 0x000b380001347983 */ /* 0x000f220000100a00 */
[----:B------:R-:W-:-:S03]  /*20f20*/  LOP3.LUT R117, R117, 0x7e, RZ, 0xc0, !PT ;  /* 0x0000007e75757812 */ /* 0x000fc600078ec0ff */
[----:B------:R-:W4:Y:S04]  /*20f30*/  LDL.64 R50, [R1+0xb30] ;  /* 0x000b300001327983 */ /* 0x000f280000100a00 */
[----:B------:R-:W4:Y:S01]  /*20f40*/  LDL.64 R48, [R1+0xb28] ;  /* 0x000b280001307983 */ /* 0x000f220000100a00 */
[----:B------:R-:W-:-:S03]  /*20f50*/  LEA R117, R127, R117, 0x8 ;  /* 0x000000757f757211 */ /* 0x000fc600078e40ff */
[----:B------:R-:W4:Y:S04]  /*20f60*/  LDL.64 R46, [R1+0xb20] ;  /* 0x000b2000012e7983 */ /* 0x000f280000100a00 */
[----:B------:R-:W4:Y:S01]  /*20f70*/  LDL.64 R44, [R1+0xb18] ;  /* 0x000b1800012c7983 */ /* 0x000f220000100a00 */
[----:B------:R-:W-:-:S03]  /*20f80*/  LOP3.LUT R4, R117, 0x40, RZ, 0x3c, !PT ;  /* 0x0000004075047812 */ /* 0x000fc600078e3cff */
[----:B------:R-:W4:Y:S01]  /*20f90*/  LDL.64 R42, [R1+0xb10] ;  /* 0x000b1000012a7983 */ /* 0x000f220000100a00 */
[----:B------:R-:W-:-:S03]  /*20fa0*/  LOP3.LUT R14, R117, 0x50, RZ, 0x3c, !PT ;  /* 0x00000050750e7812 */ /* 0x000fc600078e3cff */
[----:B------:R-:W4:Y:S04]  /*20fb0*/  LDL.64 R40, [R1+0xb08] ;  /* 0x000b080001287983 */ /* 0x000f280000100a00 */
        /* <DEDUP_REMOVED lines=34> */
[----:B-----5:R2:W-:Y:S04]  /*211e0*/  STS.U16 [R14+UR4+0x21e80], R8 ;  /* 0x021e80080e007988 */ /* 0x0205e80008000404 */
[----:B0-----:R-:W5:Y:S04]  /*211f0*/  LDL.64 R32, [R1+0xaf0] ;  /* 0x000af00001207983 */ /* 0x001f680000100a00 */
[----:B------:R-:W5:Y:S04]  /*21200*/  LDL.64 R38, [R1+0xb00] ;  /* 0x000b000001267983 */ /* 0x000f680000100a00 */
[----:B-1----:R-:W5:Y:S04]  /*21210*/  LDL.64 R24, [R1+0xaf8] ;  /* 0x000af80001187983 */ /* 0x002f680000100a00 */
        /* <DEDUP_REMOVED lines=19> */
[----:B------:R-:W-:Y:S04]  /*21350*/  STS.U16 [R14+UR4+0x29e80], R7 ;  /* 0x029e80070e007988 */ /* 0x000fe80008000404 */
[----:B------:R3:W2:Y:S04]  /*21360*/  LDG.E.U16 R5, desc[UR8][R8.64] ;  /* 0x0000000808057981 */ /* 0x0006a8000c1e1500 */
[----:B------:R0:W-:Y:S04]  /*21370*/  STS.U16 [R14+UR4+0x22280], R6 ;  /* 0x022280060e007988 */ /* 0x0001e80008000404 */
[----:B------:R-:W-:Y:S04]  /*21380*/  STS.U16 [R14+UR4+0x20280], R187 ;  /* 0x020280bb0e007988 */ /* 0x000fe80008000404 */
[----:B------:R-:W-:Y:S04]  /*21390*/  STS.U16 [R14+UR4+0x28280], R188 ;  /* 0x028280bc0e007988 */ /* 0x000fe80008000404 */
[----:B------:R-:W-:Y:S04]  /*213a0*/  STS.U16 [R14+UR4+0x20680], R189 ;  /* 0x020680bd0e007988 */ /* 0x000fe80008000404 */
[----:B------:R-:W-:Y:S04]  /*213b0*/  STS.U16 [R14+UR4+0x28680], R190 ;  /* 0x028680be0e007988 */ /* 0x000fe80008000404 */
[----:B------:R-:W-:Y:S01]  /*213c0*/  STS.U16 [R14+UR4+0x20a80], R154 ;  /* 0x020a809a0e007988 */ /* 0x000fe20008000404 */
[----:B---3--:R-:W-:-:S03]  /*213d0*/  IMAD.WIDE R8, R3, 0x2, R36 ;  /* 0x0000000203087825 */ /* 0x008fc600078e0224 */
[----:B------:R-:W-:Y:S04]  /*213e0*/  STS.U16 [R14+UR4+0x28a80], R153 ;  /* 0x028a80990e007988 */ /* 0x000fe80008000404 */
[----:B------:R-:W3:Y:S01]  /*213f0*/  LDL.64 R36, [R1+0xae0] ;  /* 0x000ae00001247983 */ /* 0x000ee20000100a00 */
[----:B0-----:R-:W-:-:S03]  /*21400*/  IMAD.WIDE R6, R3, 0x2, R56 ;  /* 0x0000000203067825 */ /* 0x001fc600078e0238 */
[----:B------:R-:W-:Y:S04]  /*21410*/  STS.U16 [R14+UR4+0x20e80], R152 ;  /* 0x020e80980e007988 */ /* 0x000fe80008000404 */
[----:B------:R-:W-:Y:S04]  /*21420*/  STS.U16 [R14+UR4+0x28e80], R151 ;  /* 0x028e80970e007988 */ /* 0x000fe80008000404 */
[----:B------:R-:W-:Y:S04]  /*21430*/  STS.U16 [R14+UR4+0x21280], R146 ;  /* 0x021280920e007988 */ /* 0x000fe80008000404 */
[----:B------:R-:W-:Y:S04]  /*21440*/  STS.U16 [R14+UR4+0x29280], R145 ;  /* 0x029280910e007988 */ /* 0x000fe80008000404 */
[----:B------:R4:W-:Y:S04]  /*21450*/  STS.U16 [R14+UR4+0x21680], R12 ;  /* 0x0216800c0e007988 */ /* 0x0009e80008000404 */
[----:B------:R-:W-:Y:S04]  /*21460*/  STS.U16 [R14+UR4+0x29680], R11 ;  /* 0x0296800b0e007988 */ /* 0x000fe80008000404 */
[----:B------:R0:W-:Y:S04]  /*21470*/  STS.U16 [R14+UR4+0x21a80], R10 ;  /* 0x021a800a0e007988 */ /* 0x0001e80008000404 */
[----:B------:R-:W-:Y:S01]  /*21480*/  STS.U16 [R14+UR4+0x2a280], R191 ;  /* 0x02a280bf0e007988 */ /* 0x000fe20008000404 */
[----:B----4-:R-:W-:-:S03]  /*21490*/  IMAD.WIDE R12, R3, 0x2, R52 ;  /* 0x00000002030c7825 */ /* 0x010fc600078e0234 */
        /* <DEDUP_REMOVED lines=14> */
[----:B0-----:R-:W-:-:S03]  /*21580*/  IMAD.WIDE R10, R3, 0x2, R50 ;  /* 0x00000002030a7825 */ /* 0x001fc600078e0232 */
[----:B------:R-:W4:Y:S04]  /*21590*/  LDG.E.U16 R6, desc[UR8][R6.64] ;  /* 0x0000000806067981 */ /* 0x000f28000c1e1500 */
[----:B------:R-:W2:Y:S01]  /*215a0*/  LDG.E.U16 R8, desc[UR8][R8.64] ;  /* 0x0000000808087981 */ /* 0x000ea2000c1e1500 */
[----:B-1----:R-:W-:-:S03]  /*215b0*/  IMAD.WIDE R14, R3, 0x2, R54 ;  /* 0x00000002030e7825 */ /* 0x002fc600078e0236 */
[----:B------:R-:W2:Y:S04]  /*215c0*/  LDG.E.U16 R10, desc[UR8][R10.64] ;  /* 0x000000080a0a7981 */ /* 0x000ea8000c1e1500 */
[----:B------:R0:W2:Y:S01]  /*215d0*/  LDG.E.U16 R7, desc[UR8][R14.64] ;  /* 0x000000080e077981 */ /* 0x0000a2000c1e1500 */
[----:B------:R-:W-:-:S03]  /*215e0*/  IMAD.WIDE R20, R3, 0x2, R44 ;  /* 0x0000000203147825 */ /* 0x000fc600078e022c */
[----:B------:R1:W2:Y:S01]  /*215f0*/  LDG.E.U16 R9, desc[UR8][R12.64] ;  /* 0x000000080c097981 */ /* 0x0002a2000c1e1500 */
[----:B------:R-:W-:-:S03]  /*21600*/  IMAD.WIDE R18, R3, 0x2, R40 ;  /* 0x0000000203127825 */ /* 0x000fc600078e0228 */
[----:B------:R-:W2:Y:S01]  /*21610*/  LDL.64 R44, [R1+0xac0] ;  /* 0x000ac000012c7983 */ /* 0x000ea20000100a00 */
[----:B0-----:R-:W-:-:S03]  /*21620*/  IMAD.WIDE R14, R3, 0x2, R48 ;  /* 0x00000002030e7825 */ /* 0x001fc600078e0230 */
[----:B------:R-:W4:Y:S01]  /*21630*/  LDL.64 R40, [R1+0xa98] ;  /* 0x000a980001287983 */ /* 0x000f220000100a00 */
[----:B-1----:R-:W-:-:S03]  /*21640*/  IMAD.WIDE R12, R3, 0x2, R46 ;  /* 0x00000002030c7825 */ /* 0x002fc600078e022e */
[----:B------:R-:W4:Y:S04]  /*21650*/  LDL.64 R46, [R1+0xad0] ;  /* 0x000ad000012e7983 */ /* 0x000f280000100a00 */
[----:B------:R0:W4:Y:S04]  /*21660*/  LDG.E.U16 R11, desc[UR8][R14.64] ;  /* 0x000000080e0b7981 */ /* 0x000128000c1e1500 */
[----:B------:R-:W4:Y:S04]  /*21670*/  LDG.E.U16 R12, desc[UR8][R12.64] ;  /* 0x000000080c0c7981 */ /* 0x000f28000c1e1500 */
[----:B------:R-:W4:Y:S01]  /*21680*/  LDL.64 R52, [R1+0xa58] ;  /* 0x000a580001347983 */ /* 0x000f220000100a00 */
[----:B0-----:R-:W-:-:S03]  /*21690*/  IMAD.WIDE R14, R3, 0x2, R42 ;  /* 0x00000002030e7825 */ /* 0x001fc600078e022a */
[----:B------:R-:W4:Y:S04]  /*216a0*/  LDL.64 R42, [R1+0xaa8] ;  /* 0x000aa800012a7983 */ /* 0x000f280000100a00 */
[----:B------:R-:W4:Y:S04]  /*216b0*/  LDG.E.U16 R14, desc[UR8][R14.64] ;  /* 0x000000080e0e7981 */ /* 0x000f28000c1e1500 */
[----:B------:R-:W4:Y:S04]  /*216c0*/  LDG.E.U16 R13, desc[UR8][R20.64] ;  /* 0x00000008140d7981 */ /* 0x000f28000c1e1500 */
[----:B------:R-:W4:Y:S04]  /*216d0*/  LDL.64 R58, [R1+0xa78] ;  /* 0x000a7800013a7983 */ /* 0x000f280000100a00 */
[----:B------:R5:W4:Y:S04]  /*216e0*/  LDG.E.U16 R15, desc[UR8][R18.64] ;  /* 0x00000008120f7981 */ /* 0x000b28000c1e1500 */
[----:B------:R-:W4:Y:S04]  /*216f0*/  LDL.64 R56, [R1+0xa30] ;  /* 0x000a300001387983 */ /* 0x000f280000100a00 */
[----:B------:R-:W4:Y:S04]  /*21700*/  LDL.64 R54, [R1+0xa18] ;  /* 0x000a180001367983 */ /* 0x000f280000100a00 */
[----:B------:R-:W4:Y:S01]  /*21710*/  LDL.64 R48, [R1+0xa10] ;  /* 0x000a100001307983 */ /* 0x000f220000100a00 */
[----:B-----5:R-:W-:-:S03]  /*21720*/  IMAD.WIDE R18, R3, 0x2, R32 ;  /* 0x0000000203127825 */ /* 0x020fc600078e0220 */
[----:B------:R-:W5:Y:S04]  /*21730*/  LDL.64 R50, [R1+0xa08] ;  /* 0x000a080001327983 */ /* 0x000f680000100a00 */
[----:B------:R-:W5:Y:S01]  /*21740*/  LDL.64 R32, [R1+0xa90] ;  /* 0x000a900001207983 */ /* 0x000f620000100a00 */
[----:B------:R-:W-:-:S03]  /*21750*/  IMAD.WIDE R16, R3, 0x2, R38 ;  /* 0x0000000203107825 */ /* 0x000fc600078e0226 */
[----:B------:R-:W5:Y:S01]  /*21760*/  LDL.64 R38, [R1+0xa70] ;  /* 0x000a700001267983 */ /* 0x000f620000100a00 */
[----:B------:R-:W-:-:S03]  /*21770*/  IMAD.WIDE R24, R3, 0x2, R24 ;  /* 0x0000000203187825 */ /* 0x000fc600078e0218 */
[----:B------:R-:W5:Y:S01]  /*21780*/  LDG.E.U16 R16, desc[UR8][R16.64] ;  /* 0x0000000810107981 */ /* 0x000f62000c1e1500 */
[----:B------:R-:W-:-:S03]  /*21790*/  IMAD.WIDE R22, R3, 0x2, R22 ;  /* 0x0000000203167825 */ /* 0x000fc600078e0216 */
[----:B------:R-:W5:Y:S04]  /*217a0*/  LDG.E.U16 R18, desc[UR8][R18.64] ;  /* 0x0000000812127981 */ /* 0x000f68000c1e1500 */
[----:B------:R0:W5:Y:S04]  /*217b0*/  LDG.E.U16 R17, desc[UR8][R24.64] ;  /* 0x0000000818117981 */ /* 0x000168000c1e1500 */
[----:B------:R-:W5:Y:S01]  /*217c0*/  LDG.E.U16 R19, desc[UR8][R22.64] ;  /* 0x0000000816137981 */ /* 0x000f62000c1e1500 */
[----:B---3--:R-:W-:-:S03]  /*217d0*/  IMAD.WIDE R20, R3, 0x2, R36 ;  /* 0x0000000203147825 */ /* 0x008fc600078e0224 */
[----:B------:R-:W3:Y:S01]  /*217e0*/  LDL.64 R36, [R1+0xa50] ;  /* 0x000a500001247983 */ /* 0x000ee20000100a00 */
[----:B0-----:R-:W-:-:S03]  /*217f0*/  IMAD.WIDE R24, R3, 0x2, R34 ;  /* 0x0000000203187825 */ /* 0x001fc600078e0222 */
[----:B------:R-:W3:Y:S04]  /*21800*/  LDL.64 R34, [R1+0xa38] ;  /* 0x000a380001227983 */ /* 0x000ee80000100a00 */
[----:B------:R-:W3:Y:S01]  /*21810*/  LDG.E.U16 R20, desc[UR8][R20.64] ;  /* 0x0000000814147981 */ /* 0x000ee2000c1e1500 */
[----:B------:R-:W-:-:S04]  /*21820*/  IMAD.WIDE R28, R3, 0x2, R28 ;  /* 0x00000002031c7825 */ /* 0x000fc800078e021c */
[C---:B------:R-:W-:Y:S01]  /*21830*/  IMAD.WIDE R30, R3.reuse, 0x2, R30 ;  /* 0x00000002031e7825 */ /* 0x040fe200078e021e */
[----:B------:R2:W3:Y:S03]  /*21840*/  LDG.E.U16 R21, desc[UR8][R24.64] ;  /* 0x0000000818157981 */ /* 0x0004e6000c1e1500 */
[----:B------:R-:W-:-:S06]  /*21850*/  IMAD.WIDE R26, R3, 0x2, R26 ;  /* 0x00000002031a7825 */ /* 0x000fcc00078e021a */
[----:B------:R-:W3:Y:S01]  /*21860*/  LDG.E.U16 R26, desc[UR8][R26.64] ;  /* 0x000000081a1a7981 */ /* 0x000ee2000c1e1500 */
[C---:B--2---:R-:W-:Y:S02]  /*21870*/  IMAD.WIDE R24, R3.reuse, 0x2, R44 ;  /* 0x0000000203187825 */ /* 0x044fe400078e022c */
[----:B------:R-:W0:Y:S04]  /*21880*/  LDC R44, c[0x0][0x3c4] ;  /* 0x0000f100ff2c7b82 */ /* 0x000e280000000800 */
[----:B------:R-:W2:Y:S01]  /*21890*/  LDG.E.U16 R24, desc[UR8][R24.64] ;  /* 0x0000000818187981 */ /* 0x000ea2000c1e1500 */
[----:B----4-:R-:W-:-:S03]  /*218a0*/  IMAD.WIDE R22, R3, 0x2, R46 ;  /* 0x0000000203167825 */ /* 0x010fc600078e022e */
[----:B------:R-:W4:Y:S04]  /*218b0*/  LDL.64 R46, [R1+0xa20] ;  /* 0x000a2000012e7983 */ /* 0x000f280000100a00 */
[----:B------:R-:W2:Y:S04]  /*218c0*/  LDG.E.U16 R22, desc[UR8][R22.64] ;  /* 0x0000000816167981 */ /* 0x000ea8000c1e1500 */
[----:B------:R1:W2:Y:S04]  /*218d0*/  LDG.E.U16 R25, desc[UR8][R28.64] ;  /* 0x000000081c197981 */ /* 0x0002a8000c1e1500 */
[----:B------:R1:W2:Y:S02]  /*218e0*/  LDG.E.U16 R23, desc[UR8][R30.64] ;  /* 0x000000081e177981 */ /* 0x0002a4000c1e1500 */
[----:B-1----:R-:W-:-:S02]  /*218f0*/  IMAD.WIDE R28, R3, 0x2, R40 ;  /* 0x00000002031c7825 */ /* 0x002fc400078e0228 */
[----:B------:R-:W1:Y:S02]  /*21900*/  LDC R40, c[0x0][0x3c4] ;  /* 0x0000f100ff287b82 */ /* 0x000e640000000800 */
[C---:B------:R-:W-:Y:S02]  /*21910*/  IMAD.WIDE R30, R3.reuse, 0x2, R42 ;  /* 0x00000002031e7825 */ /* 0x040fe400078e022a */
[----:B------:R-:W2:Y:S04]  /*21920*/  LDG.E.U16 R28, desc[UR8][R28.64] ;  /* 0x000000081c1c7981 */ /* 0x000ea8000c1e1500 */
[----:B------:R-:W2:Y:S04]  /*21930*/  LDL.64 R42, [R1+0x9d8] ;  /* 0x0009d800012a7983 */ /* 0x000ea80000100a00 */
[----:B------:R0:W2:Y:S01]  /*21940*/  LDG.E.U16 R27, desc[UR8][R30.64] ;  /* 0x000000081e1b7981 */ /* 0x0000a2000c1e1500 */
[----:B-----5:R-:W-:-:S05]  /*21950*/  IMAD.WIDE R32, R3, 0x2, R32 ;  /* 0x0000000203207825 */ /* 0x020fca00078e0220 */
[----:B------:R5:W2:Y:S01]  /*21960*/  LDG.E.U16 R29, desc[UR8][R32.64] ;  /* 0x00000008201d7981 */ /* 0x000aa2000c1e1500 */
[----:B0-----:R-:W-:-:S03]  /*21970*/  IMAD.WIDE R30, R3, 0x2, R58 ;  /* 0x00000002031e7825 */ /* 0x001fc600078e023a */
[----:B------:R-:W2:Y:S01]  /*21980*/  LDL.64 R58, [R1+0xa68] ;  /* 0x000a6800013a7983 */ /* 0x000ea20000100a00 */
[----:B------:R-:W-:-:S03]  /*21990*/  IMAD.WIDE R38, R3, 0x2, R38 ;  /* 0x0000000203267825 */ /* 0x000fc600078e0226 */
[----:B------:R-:W2:Y:S01]  /*219a0*/  LDG.E.U16 R30, desc[UR8][R30.64] ;  /* 0x000000081e1e7981 */ /* 0x000ea2000c1e1500 */
[----:B-----5:R-:W-:-:S03]  /*219b0*/  IMAD.WIDE R32, R3, 0x2, R52 ;  /* 0x0000000203207825 */ /* 0x020fc600078e0234 */
[----:B------:R-:W5:Y:S04]  /*219c0*/  LDL.64 R52, [R1+0x9d0] ;  /* 0x0009d00001347983 */ /* 0x000f680000100a00 */
[----:B------:R-:W5:Y:S01]  /*219d0*/  LDG.E.U16 R32, desc[UR8][R32.64] ;  /* 0x0000000820207981 */ /* 0x000f62000c1e1500 */
[----:B------:R-:W-:-:S03]  /*219e0*/  IMAD.WIDE R48, R3, 0x2, R48 ;  /* 0x0000000203307825 */ /* 0x000fc600078e0230 */
[----:B------:R0:W5:Y:S01]  /*219f0*/  LDG.E.U16 R31, desc[UR8][R38.64] ;  /* 0x00000008261f7981 */ /* 0x000162000c1e1500 */
[----:B---3--:R-:W-:-:S04]  /*21a00*/  IMAD.WIDE R36, R3, 0x2, R36 ;  /* 0x0000000203247825 */ /* 0x008fc800078e0224 */
[C---:B------:R-:W-:Y:S01]  /*21a10*/  IMAD.WIDE R34, R3.reuse, 0x2, R34 ;  /* 0x0000000203227825 */ /* 0x040fe200078e0222 */
[----:B------:R3:W5:Y:S03]  /*21a20*/  LDG.E.U16 R33, desc[UR8][R36.64] ;  /* 0x0000000824217981 */ /* 0x000766000c1e1500 */
[C---:B0-----:R-:W-:Y:S01]  /*21a30*/  IMAD.WIDE R38, R3.reuse, 0x2, R54 ;  /* 0x0000000203267825 */ /* 0x041fe200078e0236 */
[----:B------:R-:W-:Y:S01]  /*21a40*/  LEA R44, R44, -R44, 0x3 ;  /* 0x8000002c2c2c7211 */ /* 0x000fe200078e18ff */
[----:B------:R-:W5:Y:S04]  /*21a50*/  LDG.E.U16 R34, desc[UR8][R34.64] ;  /* 0x0000000822227981 */ /* 0x000f68000c1e1500 */
[----:B------:R-:W5:Y:S01]  /*21a60*/  LDG.E.U16 R48, desc[UR8][R48.64] ;  /* 0x0000000830307981 */ /* 0x000f62000c1e1500 */
[----:B---3--:R-:W-:-:S03]  /*21a70*/  IMAD.WIDE R36, R3, 0x2, R56 ;  /* 0x0000000203247825 */ /* 0x008fc600078e0238 */
[----:B------:R-:W3:Y:S04]  /*21a80*/  LDL.64 R56, [R1+0xa60] ;  /* 0x000a600001387983 */ /* 0x000ee80000100a00 */
[----:B------:R0:W3:Y:S02]  /*21a90*/  LDG.E.U16 R35, desc[UR8][R36.64] ;  /* 0x0000000824237981 */ /* 0x0000e4000c1e1500 */
[----:B0-----:R-:W-:-:S05]  /*21aa0*/  IMAD.WIDE R36, R3, 0x2, R50 ;  /* 0x0000000203247825 */ /* 0x001fca00078e0232 */
[----:B------:R-:W3:Y:S01]  /*21ab0*/  LDG.E.U16 R49, desc[UR8][R36.64] ;  /* 0x0000000824317981 */ /* 0x000ee2000c1e1500 */
[----:B----4-:R-:W-:-:S06]  /*21ac0*/  IMAD.WIDE R46, R3, 0x2, R46 ;  /* 0x00000002032e7825 */ /* 0x010fcc00078e022e */
[----:B------:R-:W4:Y:S04]  /*21ad0*/  LDG.E.U16 R46, desc[UR8][R46.64] ;  /* 0x000000082e2e7981 */ /* 0x000f28000c1e1500 */
[----:B------:R1:W4:Y:S02]  /*21ae0*/  LDG.E.U16 R47, desc[UR8][R38.64] ;  /* 0x00000008262f7981 */ /* 0x000324000c1e1500 */
[----:B-1----:R-:W-:Y:S01]  /*21af0*/  LEA R38, R40, -R40, 0x4 ;  /* 0x8000002828267211 */ /* 0x002fe200078e20ff */
[----:B------:R-:W-:-:S04]  /*21b00*/  IMAD.WIDE R40, R44, 0x2, R198 ;  /* 0x000000022c287825 */ /* 0x000fc800078e02c6 */
[----:B--2---:R-:W-:-:S04]  /*21b10*/  IMAD.WIDE R36, R3, 0x2, R42 ;  /* 0x0000000203247825 */ /* 0x004fc800078e022a */
[----:B------:R-:W-:Y:S01]  /*21b20*/  IMAD.WIDE R42, R38, 0x2, R198 ;  /* 0x00000002262a7825 */ /* 0x000fe200078e02c6 */
[----:B------:R5:W2:Y:S03]  /*21b30*/  LDG.E.U16 R50, desc[UR8][R36.64] ;  /* 0x0000000824327981 */ /* 0x000aa6000c1e1500 */
[----:B------:R-:W-:-:S04]  /*21b40*/  IMAD.WIDE R44, R44, 0x2, R200 ;  /* 0x000000022c2c7825 */ /* 0x000fc800078e02c8 */
[----:B------:R-:W-:-:S04]  /*21b50*/  IMAD.WIDE R38, R38, 0x2, R200 ;  /* 0x0000000226267825 */ /* 0x000fc800078e02c8 */
[----:B------:R-:W-:-:S04]  /*21b60*/  IMAD.WIDE R40, R3, 0x2, R40 ;  /* 0x0000000203287825 */ /* 0x000fc800078e0228 */
[----:B------:R-:W-:-:S04]  /*21b70*/  IMAD.WIDE R44, R3, 0x2, R44 ;  /* 0x00000002032c7825 */ /* 0x000fc800078e022c */
[----:B------:R-:W-:-:S04]  /*21b80*/  IMAD.WIDE R42, R3, 0x2, R42 ;  /* 0x00000002032a7825 */ /* 0x000fc800078e022a */
[C---:B------:R-:W-:Y:S01]  /*21b90*/  IMAD.WIDE R38, R3.reuse, 0x2, R38 ;  /* 0x0000000203267825 */ /* 0x040fe200078e0226 */
[----:B------:R0:W2:Y:S04]  /*21ba0*/  LDG.E.U16 R54, desc[UR8][R42.64] ;  /* 0x000000082a367981 */ /* 0x0000a8000c1e1500 */
[----:B------:R1:W2:Y:S01]  /*21bb0*/  LDG.E.U16 R55, desc[UR8][R38.64] ;  /* 0x0000000826377981 */ /* 0x0002a2000c1e1500 */
[----:B-----5:R-:W-:-:S03]  /*21bc0*/  IMAD.WIDE R36, R3, 0x2, R52 ;  /* 0x0000000203247825 */ /* 0x020fc600078e0234 */
[----:B------:R5:W2:Y:S01]  /*21bd0*/  LDG.E.U16 R52, desc[UR8][R40.64] ;  /* 0x0000000828347981 */ /* 0x000aa2000c1e1500 */
[----:B0-----:R-:W-:-:S03]  /*21be0*/  IMAD.WIDE R42, R3, 0x2, R58 ;  /* 0x00000002032a7825 */ /* 0x001fc600078e023a */
[----:B------:R0:W2:Y:S01]  /*21bf0*/  LDG.E.U16 R51, desc[UR8][R36.64] ;  /* 0x0000000824337981 */ /* 0x0000a2000c1e1500 */
[----:B-1----:R-:W-:-:S03]  /*21c00*/  IMAD.WIDE R38, R3, 0x2, R82 ;  /* 0x0000000203267825 */ /* 0x002fc600078e0252 */
[----:B------:R-:W2:Y:S01]  /*21c10*/  LDG.E.U16 R53, desc[UR8][R44.64] ;  /* 0x000000082c357981 */ /* 0x000ea2000c1e1500 */
[----:B-----5:R-:W-:-:S03]  /*21c20*/  IMAD.WIDE R40, R3, 0x2, R60 ;  /* 0x0000000203287825 */ /* 0x020fc600078e023c */
[----:B------:R1:W5:Y:S01]  /*21c30*/  LDG.E.U16 R59, desc[UR8][R42.64] ;  /* 0x000000082a3b7981 */ /* 0x000362000c1e1500 */
[----:B0-----:R-:W-:-:S03]  /*21c40*/  IMAD.WIDE R36, R3, 0x2, R84 ;  /* 0x0000000203247825 */ /* 0x001fc600078e0254 */
[----:B------:R0:W5:Y:S01]  /*21c50*/  LDG.E.U16 R58, desc[UR8][R40.64] ;  /* 0x00000008283a7981 */ /* 0x000162000c1e1500 */
[----:B-1----:R-:W-:-:S04]  /*21c60*/  IMAD.WIDE R42, R3, 0x2, R64 ;  /* 0x00000002032a7825 */ /* 0x002fc800078e0240 */
[C---:B0-----:R-:W-:Y:S01]  /*21c70*/  IMAD.WIDE R40, R3.reuse, 0x2, R76 ;  /* 0x0000000203287825 */ /* 0x041fe200078e024c */
[----:B------:R0:W5:Y:S03]  /*21c80*/  LDG.E.U16 R64, desc[UR8][R42.64] ;  /* 0x000000082a407981 */ /* 0x000166000c1e1500 */
[----:B0-----:R-:W-:-:S06]  /*21c90*/  IMAD.WIDE R42, R3, 0x2, R68 ;  /* 0x00000002032a7825 */ /* 0x001fcc00078e0244 */
[----:B------:R-:W5:Y:S01]  /*21ca0*/  LDG.E.U16 R42, desc[UR8][R42.64] ;  /* 0x000000082a2a7981 */ /* 0x000f62000c1e1500 */
[----:B---3--:R-:W-:-:S03]  /*21cb0*/  IMAD.WIDE R44, R3, 0x2, R56 ;  /* 0x00000002032c7825 */ /* 0x008fc600078e0238 */
[----:B------:R0:W3:Y:S04]  /*21cc0*/  LDG.E.U16 R56, desc[UR8][R36.64] ;  /* 0x0000000824387981 */ /* 0x0000e8000c1e1500 */
[----:B------:R1:W3:Y:S04]  /*21cd0*/  LDG.E.U16 R57, desc[UR8][R38.64] ;  /* 0x0000000826397981 */ /* 0x0002e8000c1e1500 */
[----:B------:R1:W3:Y:S01]  /*21ce0*/  LDG.E.U16 R60, desc[UR8][R44.64] ;  /* 0x000000082c3c7981 */ /* 0x0002e2000c1e1500 */
[----:B0-----:R-:W-:-:S04]  /*21cf0*/  IMAD.WIDE R36, R3, 0x2, R80 ;  /* 0x0000000203247825 */ /* 0x001fc800078e0250 */
[C---:B-1----:R-:W-:Y:S01]  /*21d00*/  IMAD.WIDE R38, R3.reuse, 0x2, R78 ;  /* 0x0000000203267825 */ /* 0x042fe200078e024e */
[----:B------:R0:W3:Y:S03]  /*21d10*/  LDG.E.U16 R61, desc[UR8][R36.64] ;  /* 0x00000008243d7981 */ /* 0x0000e6000c1e1500 */
[C---:B------:R-:W-:Y:S02]  /*21d20*/  IMAD.WIDE R44, R3.reuse, 0x2, R62 ;  /* 0x00000002032c7825 */ /* 0x040fe400078e023e */
[----:B------:R1:W3:Y:S04]  /*21d30*/  LDG.E.U16 R62, desc[UR8][R38.64] ;  /* 0x00000008263e7981 */ /* 0x0002e8000c1e1500 */
[----:B------:R1:W3:Y:S01]  /*21d40*/  LDG.E.U16 R63, desc[UR8][R40.64] ;  /* 0x00000008283f7981 */ /* 0x0002e2000c1e1500 */
[----:B0-----:R-:W-:-:S03]  /*21d50*/  IMAD.WIDE R36, R3, 0x2, R74 ;  /* 0x0000000203247825 */ /* 0x001fc600078e024a */
[----:B------:R0:W3:Y:S01]  /*21d60*/  LDG.E.U16 R65, desc[UR8][R44.64] ;  /* 0x000000082c417981 */ /* 0x0000e2000c1e1500 */
[----:B-1----:R-:W-:-:S03]  /*21d70*/  IMAD.WIDE R38, R3, 0x2, R72 ;  /* 0x0000000203267825 */ /* 0x002fc600078e0248 */
[----:B------:R-:W3:Y:S01]  /*21d80*/  LDG.E.U16 R36, desc[UR8][R36.64] ;  /* 0x0000000824247981 */ /* 0x000ee2000c1e1500 */
[----:B------:R-:W-:-:S03]  /*21d90*/  IMAD.WIDE R40, R3, 0x2, R70 ;  /* 0x0000000203287825 */ /* 0x000fc600078e0246 */
[----:B------:R-:W3:Y:S01]  /*21da0*/  LDG.E.U16 R38, desc[UR8][R38.64] ;  /* 0x0000000826267981 */ /* 0x000ee2000c1e1500 */
[----:B0-----:R-:W-:-:S03]  /*21db0*/  IMAD.WIDE R44, R3, 0x2, R66 ;  /* 0x00000002032c7825 */ /* 0x001fc600078e0242 */
[----:B------:R-:W3:Y:S04]  /*21dc0*/  LDG.E.U16 R40, desc[UR8][R40.64] ;  /* 0x0000000828287981 */ /* 0x000ee8000c1e1500 */
[----:B------:R-:W3:Y:S01]  /*21dd0*/  LDG.E.U16 R44, desc[UR8][R44.64] ;  /* 0x000000082c2c7981 */ /* 0x000ee2000c1e1500 */
[----:B------:R-:W-:Y:S02]  /*21de0*/  UMOV UR70, 0x1 ;  /* 0x0000000100467882 */ /* 0x000fe40000000000 */
[----:B------:R-:W-:-:S04]  /*21df0*/  @!UP0 UIADD3 UR70, UPT, UPT, -UR70, 0x100000, URZ ;  /* 0x0010000046468890 */ /* 0x000fc8000fffe1ff */
[----:B------:R-:W-:Y:S02]  /*21e00*/  @!UP0 USHF.L.U32 UR71, UR70, 0xb, URZ ;  /* 0x0000000b46478899 */ /* 0x000fe400080006ff */
[----:B------:R-:W-:Y:S01]  /*21e10*/  @!UP0 USHF.L.U32 UR70, UR70, 0x1, URZ ;  /* 0x0000000146468899 */ /* 0x000fe200080006ff */
[C---:B------:R-:W-:Y:S02]  /*21e20*/  LOP3.LUT R4, R117.reuse, 0x60, RZ, 0x3c, !PT ;  /* 0x0000006075047812 */ /* 0x040fe400078e3cff */
[----:B------:R-:W-:Y:S01]  /*21e30*/  LOP3.LUT R117, R117, 0x70, RZ, 0x3c, !PT ;  /* 0x0000007075757812 */ /* 0x000fe200078e3cff */
[----:B------:R-:W-:Y:S02]  /*21e40*/  VOTEU.ALL UP1, P2 ;  /* 0x0000000000ff7886 */ /* 0x000fe40001020000 */
        /* <DEDUP_REMOVED lines=26> */
[----:B----4-:R0:W-:Y:S04]  /*21ff0*/  STS.U16 [R4+UR4+0x23700], R46 ;  /* 0x0237002e04007988 */ /* 0x0101e80008000404 */
[----:B------:R0:W-:Y:S04]  /*22000*/  STS.U16 [R4+UR4+0x2b700], R47 ;  /* 0x02b7002f04007988 */ /* 0x0001e80008000404 */
[----:B------:R0:W-:Y:S04]  /*22010*/  STS.U16 [R4+UR4+0x23b00], R48 ;  /* 0x023b003004007988 */ /* 0x0001e80008000404 */
[----:B------:R0:W-:Y:S04]  /*22020*/  STS.U16 [R4+UR4+0x2bb00], R49 ;  /* 0x02bb003104007988 */ /* 0x0001e80008000404 */
[----:B--2---:R0:W-:Y:S04]  /*22030*/  STS.U16 [R4+UR4+0x23f00], R50 ;  /* 0x023f003204007988 */ /* 0x0041e80008000404 */
        /* <DEDUP_REMOVED lines=18> */
[----:B-----5:R0:W-:Y:S04]  /*22160*/  STS.U16 [R117+UR4+0x2a780], R58 ;  /* 0x02a7803a75007988 */ /* 0x0201e80008000404 */
[----:B------:R0:W-:Y:S04]  /*22170*/  STS.U16 [R117+UR4+0x22b80], R59 ;  /* 0x022b803b75007988 */ /* 0x0001e80008000404 */
[----:B------:R0:W-:Y:S04]  /*22180*/  STS.U16 [R117+UR4+0x2b380], R64 ;  /* 0x02b3804075007988 */ /* 0x0001e80008000404 */
[----:B------:R0:W-:Y:S04]  /*22190*/  STS.U16 [R117+UR4+0x23f80], R42 ;  /* 0x023f802a75007988 */ /* 0x0001e80008000404 */
[----:B---3--:R0:W-:Y:S04]  /*221a0*/  STS.U16 [R117+UR4+0x2a380], R56 ;  /* 0x02a3803875007988 */ /* 0x0081e80008000404 */
        /* <DEDUP_REMOVED lines=11> */
[----:B-1----:R-:W-:Y:S04]  /*22260*/  FENCE.VIEW.ASYNC.S ;  /* 0x00000000000073c6 */ /* 0x002fe80000000000 */
[----:B------:R-:W1:Y:S02]  /*22270*/  FENCE.VIEW.ASYNC.S ;  /* 0x00000000000073c6 */ /* 0x000e640000000000 */
[----:B-1----:R0:W1:Y:S02]  /*22280*/  @!UP1 SYNCS.EXCH.64 URZ, [UR4+0x40010], UR70 ;  /* 0x0400104604ff95b2 */ /* 0x0020640008000100 */
[----:B-1----:R-:W-:Y:S06]  /*22290*/  BAR.SYNC.DEFER_BLOCKING 0x0 ;  /* 0x0000000000007b1d */ /* 0x002fec0000010000 */
[----:B0-----:R-:W-:Y:S05]  /*222a0*/  @P1 BRA `(.L_x_14) ;  /* 0x0000000000b41947 */ /* 0x001fea0003800000 */
[----:B------:R-:W2:Y:S04]  /*222b0*/  LDL R67, [R1+0x970] ;  /* 0x0009700001437983 */ /* 0x000ea80000100800 */
[----:B------:R-:W3:Y:S01]  /*222c0*/  LDL R66, [R1+0x974] ;  /* 0x0009740001427983 */ /* 0x000ee20000100800 */
[----:B------:R-:W-:Y:S02]  /*222d0*/  MOV.SPILL R8, UR5 ;  /* 0x0000000500087c02 */ /* 0x000fe40009000f00 */
[----:B------:R-:W-:Y:S01]  /*222e0*/  MOV.SPILL R9, UR4 ;  /* 0x0000000400097c02 */ /* 0x000fe20009000f00 */
[----:B------:R-:W4:Y:S01]  /*222f0*/  LDL R10, [R1+0x1068] ;  /* 0x00106800010a7983 */ /* 0x000f220000100800 */
[----:B------:R-:W-:-:S13]  /*22300*/  ELECT P3, URZ, PT ;  /* 0x0000000000ff782f */ /* 0x000fda0003860000 */
[----:B------:R-:W-:Y:S02]  /*22310*/  @P3 MOV R5, 0x40004040 ;  /* 0x4000404000053802 */ /* 0x000fe40000000f00 */
[----:B------:R-:W-:Y:S02]  /*22320*/  @P3 MOV R7, 0x40004040 ;  /* 0x4000404000073802 */ /* 0x000fe40000000f00 */
[----:B------:R-:W-:Y:S02]  /*22330*/  @P3 R2UR UR71, R5 ;  /* 0x00000000054732ca */ /* 0x000fe400000e0000 */
[----:B------:R-:W-:Y:S01]  /*22340*/  @P3 R2UR UR73, R7 ;  /* 0x00000000074932ca */ /* 0x000fe200000e0000 */
[----:B------:R-:W-:Y:S01]  /*22350*/  UMOV UR4, 0x0 ;  /* 0x0000000000047882 */ /* 0x000fe20000000000 */
[----:B------:R-:W-:Y:S01]  /*22360*/  UMOV UR5, 0x8208490 ;  /* 0x0820849000057882 */ /* 0x000fe20000000000 */
[----:B------:R-:W-:Y:S01]  /*22370*/  HFMA2 R5, -RZ, RZ, 0, 0 ;  /* 0x00000000ff057431 */ /* 0x000fe200000001ff */
[----:B--2---:R-:W-:-:S13]  /*22380*/  R2UR UR70, R67 ;  /* 0x00000000434672ca */ /* 0x004fda00000e0000 */
[----:B------:R-:W-:Y:S02]  /*22390*/  MOV R4, UR70 ;  /* 0x0000004600047c02 */ /* 0x000fe40008000f00 */
[----:B---3--:R-:W-:-:S13]  /*223a0*/  R2UR UR70, R66 ;  /* 0x00000000424672ca */ /* 0x008fda00000e0000 */
[----:B------:R-:W-:Y:S02]  /*223b0*/  MOV R6, UR70 ;  /* 0x0000004600067c02 */ /* 0x000fe40008000f00 */
[----:B------:R-:W-:Y:S02]  /*223c0*/  @P3 R2UR UR70, R4 ;  /* 0x00000000044632ca */ /* 0x000fe400000e0000 */
[----:B------:R-:W-:Y:S02]  /*223d0*/  @P3 R2UR UR72, R6 ;  /* 0x00000000064832ca */ /* 0x000fe400000e0000 */
[----:B----4-:R-:W-:-:S11]  /*223e0*/  IADD3 R4, PT, PT, R10, 0x40010, RZ ;  /* 0x000400100a047810 */ /* 0x010fd60007ffe0ff */
[----:B------:R0:W-:Y:S02]  /*223f0*/  UTCHMMA gdesc[UR70], gdesc[UR72], tmem[UR74], tmem[UR4], idesc[UR5], !UPT ;  /* 0x00ff0448460075ea */ /* 0x0001e4000f80004a */
[----:B0-----:R-:W-:Y:S01]  /*22400*/  UMOV UR70, 0x0 ;  /* 0x0000000000467882 */ /* 0x001fe20000000000 */
[----:B------:R-:W-:Y:S01]  /*22410*/  UMOV UR71, 0x8208490 ;  /* 0x0820849000477882 */ /* 0x000fe20000000000 */
[----:B------:R-:W-:Y:S01]  /*22420*/  UMOV UR72, 0x0 ;  /* 0x0000000000487882 */ /* 0x000fe20000000000 */
[----:B------:R-:W-:Y:S01]  /*22430*/  UMOV UR73, 0x8208490 ;  /* 0x0820849000497882 */ /* 0x000fe20000000000 */
[----:B------:R-:W-:Y:S01]  /*22440*/  UTCHMMA gdesc[UR40], gdesc[UR10], tmem[UR74], tmem[UR70], idesc[UR71], UPT ;  /* 0x00ff460a280075ea */ /* 0x000fe2000b80004a */
        /* <DEDUP_REMOVED lines=11> */
[----:B------:R-:W-:Y:S01]  /*22500*/  @P3 MOV R4, R4 ;  /* 0x0000000400043202 */ /* 0x000fe20000000f00 */
[----:B------:R-:W-:Y:S01]  /*22510*/  UTCHMMA gdesc[UR36], gdesc[UR64], tmem[UR74], tmem[UR70], idesc[UR71], UPT ;  /* 0x00ff4640240075ea */ /* 0x000fe2000b80004a */
[----:B------:R-:W-:Y:S01]  /*22520*/  UTCHMMA gdesc[UR38], gdesc[UR66], tmem[UR74], tmem[UR72], idesc[UR73], UPT ;  /* 0x00ff4842260075ea */ /* 0x000fe2000b80004a */
[----:B------:R0:W-:Y:S02]  /*22530*/  UTCHMMA gdesc[UR42], gdesc[UR68], tmem[UR74], tmem[UR70], idesc[UR71], UPT ;  /* 0x00ff46442a0075ea */ /* 0x0001e4000b80004a */
[----:B0-----:R-:W-:-:S02]  /*22540*/  @P3 R2UR UR70, R4 ;  /* 0x00000000044632ca */ /* 0x001fc400000e0000 */
[----:B------:R-:W-:-:S11]  /*22550*/  R2UR.FILL UR5, R8 ;  /* 0x00000000080572ca */ /* 0x000fd600004e0000 */
[----:B------:R0:W-:Y:S01]  /*22560*/  UTCBAR [UR70], URZ ;  /* 0x000000ff460073e9 */ /* 0x0001e200080000ff */
[----:B------:R-:W-:-:S15]  /*22570*/  R2UR.FILL UR4, R9 ;  /* 0x00000000090472ca */ /* 0x000fde00004e0000 */
.L_x_14:
[----:B------:R-:W1:Y:S01]  /*22580*/  SYNCS.PHASECHK.TRANS64.TRYWAIT P3, [UR4+0x40010], RZ ;  /* 0x040010ffff0075a7 */ /* 0x000e620008061104 */
[----:B------:R-:W-:Y:S01]  /*22590*/  SHF.L.U32 R0, R0, 0x1f, RZ ;  /* 0x0000001f00007819 */ /* 0x000fe200000006ff */
[----:B-1----:R-:W-:Y:S06]  /*225a0*/  @!P3 BRA `(.L_x_15) ;  /* 0x0000012c0018b947 */ /* 0x002fec0003800000 */
.L_x_24:
[----:B------:R-:W-:Y:S06]  /*225b0*/  BAR.SYNC.DEFER_BLOCKING 0x0 ;  /* 0x0000000000007b1d */ /* 0x000fec0000010000 */
[----:B------:R-:W1:Y:S01]  /*225c0*/  LDTM.x128 R4, tmem[UR7+0x100] ;  /* 0x00010007000479ee */ /* 0x000e6200083c0000 */
[----:B------:R-:W1:Y:S01]  /*225d0*/  @!P2 SYNCS.CCTL.IV [UR4+0x40010] ;  /* 0x04001000ff00a9b1 */ /* 0x000e620008000004 */
[----:B------:R-:W-:Y:S01]  /*225e0*/  NOP ;  /* 0x0000000000007918 */ /* 0x000fe20000000000 */
[----:B-1----:R-:W1:Y:S02]  /*225f0*/  SYNCS.PHASECHK.TRANS64.TRYWAIT P3, [UR6], R0 ;  /* 0x00000000ff0075a7 */ /* 0x002e640008061106 */
[----:B-1----:R-:W-:Y:S05]  /*22600*/  @!P3 BRA `(.L_x_16) ;  /* 0x0000012c000cb947 */ /* 0x002fea0003800000 */
.L_x_25:
[----:B------:R-:W2:Y:S01]  /*22610*/  LDL.64 R154, [R1+0x950] ;  /* 0x00095000019a7983 */ /* 0x000ea20000100a00 */
[----:B------:R-:W1:Y:S03]  /*22620*/  LDC R133, c[0x0][0x3a8] ;  /* 0x0000ea00ff857b82 */ /* 0x000e660000000800 */
[----:B------:R-:W3:Y:S04]  /*22630*/  LDL.64 R148, [R1+0x938] ;  /* 0x0009380001947983 */ /* 0x000ee80000100a00 */
[----:B------:R-:W4:Y:S04]  /*22640*/  LDL.64 R152, [R1+0x908] ;  /* 0x0009080001987983 */ /* 0x000f280000100a00 */
[----:B------:R-:W4:Y:S04]  /*22650*/  LDL.64 R146, [R1+0x8f0] ;  /* 0x0008f00001927983 */ /* 0x000f280000100a00 */
[----:B------:R-:W4:Y:S04]  /*22660*/  LDL.64 R144, [R1+0x8d8] ;  /* 0x0008d80001907983 */ /* 0x000f280000100a00 */
[----:B------:R-:W4:Y:S04]  /*22670*/  LDL.64 R142, [R1+0x920] ;  /* 0x00092000018e7983 */ /* 0x000f280000100a00 */
[----:B------:R-:W-:Y:S04]  /*22680*/  STL [R1+0x108c], R250 ;  /* 0x00108cfa01007387 */ /* 0x000fe80000100800 */
[----:B------:R-:W-:Y:S04]  /*22690*/  STL [R1+0x1088], R252 ;  /* 0x001088fc01007387 */ /* 0x000fe80000100800 */
[----:B------:R-:W-:Y:S04]  /*226a0*/  STL [R1+0x1084], R251 ;  /* 0x001084fb01007387 */ /* 0x000fe80000100800 */
[----:B------:R-:W-:Y:S04]  /*226b0*/  STL [R1+0x1080], R204 ;  /* 0x001080cc01007387 */ /* 0x000fe80000100800 */
[----:B------:R-:W-:Y:S04]  /*226c0*/  STL [R1+0x107c], R201 ;  /* 0x00107cc901007387 */ /* 0x000fe80000100800 */
[----:B------:R0:W-:Y:S04]  /*226d0*/  STL [R1+0x1078], R200 ;  /* 0x001078c801007387 */ /* 0x0001e80000100800 */
[----:B------:R-:W-:Y:S04]  /*226e0*/  STL [R1+0x1074], R199 ;  /* 0x001074c701007387 */ /* 0x000fe80000100800 */
[----:B------:R-:W-:Y:S04]  /*226f0*/  STL [R1+0x1070], R198 ;  /* 0x001070c601007387 */ /* 0x000fe80000100800 */
[----:B------:R-:W-:Y:S04]  /*22700*/  STL [R1+0x106c], R3 ;  /* 0x00106c0301007387 */ /* 0x000fe80000100800 */
[----:B------:R-:W-:Y:S04]  /*22710*/  STL [R1+0x1094], R202 ;  /* 0x001094ca01007387 */ /* 0x000fe80000100800 */
[----:B------:R0:W-:Y:S04]  /*22720*/  STL [R1+0x1090], R203 ;  /* 0x001090cb01007387 */ /* 0x0001e80000100800 */
[----:B------:R-:W4:Y:S01]  /*22730*/  LDL.64 R160, [R1+0x8a8] ;  /* 0x0008a80001a07983 */ /* 0x000f220000100a00 */
[-C--:B-1----:R-:W-:Y:S01]  /*22740*/  FMUL R134, R6, R133.reuse ;  /* 0x0000008506867220 */ /* 0x082fe20000400000 */
[-C--:B------:R-:W-:Y:S01]  /*22750*/  FMUL R135, R4, R133.reuse ;  /* 0x0000008504877220 */ /* 0x080fe20000400000 */
[-C--:B------:R-:W-:Y:S01]  /*22760*/  FMUL R136, R5, R133.reuse ;  /* 0x0000008505887220 */ /* 0x080fe20000400000 */
[-C--:B------:R-:W-:Y:S01]  /*22770*/  FMUL R132, R8, R133.reuse ;  /* 0x0000008508847220 */ /* 0x080fe20000400000 */
[-C--:B------:R-:W-:Y:S01]  /*22780*/  FMUL R0, R7, R133.reuse ;  /* 0x0000008507007220 */ /* 0x080fe20000400000 */
[-C--:B------:R-:W-:Y:S01]  /*22790*/  FMUL R139, R17, R133.reuse ;  /* 0x00000085118b7220 */ /* 0x080fe20000400000 */
[-C--:B------:R-:W-:Y:S01]  /*227a0*/  FMUL R137, R18, R133.reuse ;  /* 0x0000008512897220 */ /* 0x080fe20000400000 */
[----:B------:R-:W-:Y:S01]  /*227b0*/  FMNMX3 R136, R135, R136, R134, !PT ;  /* 0x0000008887887276 */ /* 0x000fe20007800086 */
        /* <DEDUP_REMOVED lines=10> */
[----:B------:R-:W4:Y:S01]  /*22860*/  LDL.64 R156, [R1+0x8c0] ;  /* 0x0008c000019c7983 */ /* 0x000f220000100a00 */
[----:B------:R-:W-:Y:S01]  /*22870*/  FMNMX3 R132, R136, R0, R132, !PT ;  /* 0x0000000088847276 */ /* 0x000fe20007800084 */
[-C--:B------:R-:W-:Y:S01]  /*22880*/  FMUL R0, R15, R133.reuse ;  /* 0x000000850f007220 */ /* 0x080fe20000400000 */
[-C--:B------:R-:W-:Y:S01]  /*22890*/  FMUL R136, R16, R133.reuse ;  /* 0x0000008510887220 */ /* 0x080fe20000400000 */
[----:B------:R-:W-:Y:S01]  /*228a0*/  FMUL R141, R67, R133 ;  /* 0x00000085438d7220 */ /* 0x000fe20000400000 */
[----:B------:R-:W-:Y:S01]  /*228b0*/  FMNMX3 R132, R132, R134, R135, !PT ;  /* 0x0000008684847276 */ /* 0x000fe20007800087 */
[----:B------:R-:W4:Y:S01]  /*228c0*/  LDL.64 R158, [R1+0x890] ;  /* 0x00089000019e7983 */ /* 0x000f220000100a00 */
[----:B------:R-:W-:-:S02]  /*228d0*/  MOV R134, R202 ;  /* 0x000000ca00867202 */ /* 0x000fc40000000f00 */
[----:B------:R-:W-:Y:S01]  /*228e0*/  MOV R135, R203 ;  /* 0x000000cb00877202 */ /* 0x000fe20000000f00 */
[----:B------:R-:W4:Y:S01]  /*228f0*/  LDL.64 R170, [R1+0x7e8] ;  /* 0x0007e80001aa7983 */ /* 0x000f220000100a00 */
[----:B------:R-:W-:Y:S01]  /*22900*/  FMNMX3 R0, R132, R0, R136, !PT ;  /* 0x0000000084007276 */ /* 0x000fe20007800088 */
[----:B------:R-:W-:-:S03]  /*22910*/  IMAD.WIDE R134, R2, 0x2, R134 ;  /* 0x0000000202867825 */ /* 0x000fc600078e0286 */
[----:B------:R-:W-:Y:S01]  /*22920*/  FMNMX3 R139, R0, R139, R137, !PT ;  /* 0x0000008b008b7276 */ /* 0x000fe20007800089 */
[-C--:B------:R-:W-:Y:S01]  /*22930*/  FMUL R0, R21, R133.reuse ;  /* 0x0000008515007220 */ /* 0x080fe20000400000 */
[----:B------:R-:W-:Y:S01]  /*22940*/  FMUL R132, R22, R133 ;  /* 0x0000008516847220 */ /* 0x000fe20000400000 */
[----:B------:R-:W4:Y:S01]  /*22950*/  LDL.64 R172, [R1+0x740] ;  /* 0x0007400001ac7983 */ /* 0x000f220000100a00 */
[----:B------:R-:W-:-:S03]  /*22960*/  FMNMX3 R138, R139, R138, R140, !PT ;  /* 0x0000008a8b8a7276 */ /* 0x000fc6000780008c */
[----:B------:R3:W4:Y:S01]  /*22970*/  LDG.E.U16 R151, desc[UR8][R134.64] ;  /* 0x0000000886977981 */ /* 0x000722000c1e1500 */
[-C--:B------:R-:W-:Y:S01]  /*22980*/  FMUL R139, R25, R133.reuse ;  /* 0x00000085198b7220 */ /* 0x080fe20000400000 */
[-C--:B------:R-:W-:Y:S02]  /*22990*/  FMUL R140, R27, R133.reuse ;  /* 0x000000851b8c7220 */ /* 0x080fe40000400000 */
[----:B------:R-:W4:Y:S04]  /*229a0*/  LDL.64 R164, [R1+0x7d0] ;  /* 0x0007d00001a47983 */ /* 0x000f280000100a00 */
        /* <DEDUP_REMOVED lines=10> */
[----:B0-----:R-:W4:Y:S04]  /*22a50*/  LDL.64 R200, [R1+0x7b0] ;  /* 0x0007b00001c87983 */ /* 0x001f280000100a00 */
[----:B------:R-:W4:Y:S04]  /*22a60*/  LDL.64 R194, [R1+0x798] ;  /* 0x0007980001c27983 */ /* 0x000f280000100a00 */
[----:B------:R-:W4:Y:S04]  /*22a70*/  LDL.64 R208, [R1+0x768] ;  /* 0x0007680001d07983 */ /* 0x000f280000100a00 */
[----:B------:R-:W4:Y:S04]  /*22a80*/  LDL.64 R202, [R1+0x720] ;  /* 0x0007200001ca7983 */ /* 0x000f280000100a00 */
[----:B------:R-:W4:Y:S04]  /*22a90*/  LDL.64 R198, [R1+0x708] ;  /* 0x0007080001c67983 */ /* 0x000f280000100a00 */
[----:B------:R-:W4:Y:S04]  /*22aa0*/  LDL.64 R220, [R1+0x6f0] ;  /* 0x0006f00001dc7983 */ /* 0x000f280000100a00 */
[----:B------:R-:W4:Y:S01]  /*22ab0*/  LDL.64 R216, [R1+0x6c0] ;  /* 0x0006c00001d87983 */ /* 0x000f220000100a00 */
[----:B------:R-:W-:-:S03]  /*22ac0*/  FMUL R248, R127, R133 ;  /* 0x000000857ff87220 */ /* 0x000fc60000400000 */
[----:B------:R-:W4:Y:S04]  /*22ad0*/  LDL.64 R212, [R1+0x358] ;  /* 0x0003580001d47983 */ /* 0x000f280000100a00 */
[----:B------:R-:W4:Y:S04]  /*22ae0*/  LDL.64 R236, [R1+0x898] ;  /* 0x0008980001ec7983 */ /* 0x000f280000100a00 */
[----:B------:R-:W4:Y:S04]  /*22af0*/  LDL.64 R238, [R1+0x808] ;  /* 0x0008080001ee7983 */ /* 0x000f280000100a00 */
[----:B------:R-:W4:Y:S04]  /*22b00*/  LDL.64 R240, [R1+0x778] ;  /* 0x0007780001f07983 */ /* 0x000f280000100a00 */
[----:B------:R-:W4:Y:S04]  /*22b10*/  LDL.64 R242, [R1+0x958] ;  /* 0x0009580001f27983 */ /* 0x000f280000100a00 */
[----:B------:R-:W4:Y:S01]  /*22b20*/  LDL.64 R250, [R1+0x518] ;  /* 0x0005180001fa7983 */ /* 0x000f220000100a00 */
[----:B--2---:R-:W-:-:S03]  /*22b30*/  IMAD.WIDE R136, R2, 0x2, R154 ;  /* 0x0000000202887825 */ /* 0x004fc600078e029a */
[----:B------:R-:W2:Y:S01]  /*22b40*/  LDL.64 R154, [R1+0x848] ;  /* 0x00084800019a7983 */ /* 0x000ea20000100a00 */
[----:B---3--:R-:W-:-:S03]  /*22b50*/  IMAD.WIDE R134, R2, 0x2, R148 ;  /* 0x0000000202867825 */ /* 0x008fc600078e0294 */
[----:B------:R0:W3:Y:S04]  /*22b60*/  LDG.E.U16 R150, desc[UR8][R136.64] ;  /* 0x0000000888967981 */ /* 0x0000e8000c1e1500 */
[----:B------:R4:W3:Y:S01]  /*22b70*/  LDG.E.U16 R149, desc[UR8][R134.64] ;  /* 0x0000000886957981 */ /* 0x0008e2000c1e1500 */
[----:B0-----:R-:W-:Y:S01]  /*22b80*/  FMNMX3 R136, R138, R0, R132, !PT ;  /* 0x000000008a887276 */ /* 0x001fe20007800084 */
[-C--:B------:R-:W-:Y:S01]  /*22b90*/  FMUL R0, R23, R133.reuse ;  /* 0x0000008517007220 */ /* 0x080fe20000400000 */
[----:B------:R-:W-:Y:S01]  /*22ba0*/  FMUL R137, R24, R133 ;  /* 0x0000008518897220 */ /* 0x000fe20000400000 */
[----:B----4-:R-:W-:-:S04]  /*22bb0*/  IMAD.WIDE R134, R2, 0x2, R152 ;  /* 0x0000000202867825 */ /* 0x010fc800078e0298 */
[-C--:B------:R-:W-:Y:S01]  /*22bc0*/  FMUL R132, R26, R133.reuse ;  /* 0x000000851a847220 */ /* 0x080fe20000400000 */
[----:B------:R-:W-:Y:S01]  /*22bd0*/  FMUL R138, R28, R133 ;  /* 0x000000851c8a7220 */ /* 0x000fe20000400000 */
[----:B------:R-:W-:Y:S01]  /*22be0*/  FMNMX3 R136, R136, R0, R137, !PT ;  /* 0x0000000088887276 */ /* 0x000fe20007800089 */
[----:B------:R-:W4:Y:S04]  /*22bf0*/  LDL.64 R152, [R1+0x830] ;  /* 0x0008300001987983 */ /* 0x000f280000100a00 */
[----:B------:R0:W3:Y:S01]  /*22c00*/  LDG.E.U16 R0, desc[UR8][R134.64] ;  /* 0x0000000886007981 */ /* 0x0000e2000c1e1500 */
[----:B------:R-:W-:Y:S01]  /*22c10*/  FMNMX3 R139, R136, R139, R132, !PT ;  /* 0x0000008b888b7276 */ /* 0x000fe20007800084 */
[C---:B------:R-:W-:Y:S02]  /*22c20*/  IMAD.WIDE R136, R2.reuse, 0x2, R144 ;  /* 0x0000000202887825 */ /* 0x040fe400078e0290 */
[----:B------:R-:W3:Y:S02]  /*22c30*/  LDL.64 R144, [R1+0x878] ;  /* 0x0008780001907983 */ /* 0x000ee40000100a00 */
[----:B0-----:R-:W-:Y:S01]  /*22c40*/  IMAD.WIDE R134, R2, 0x2, R146 ;  /* 0x0000000202867825 */ /* 0x001fe200078e0292 */
[----:B------:R-:W-:Y:S01]  /*22c50*/  FMNMX3 R138, R139, R140, R138, !PT ;  /* 0x0000008c8b8a7276 */ /* 0x000fe2000780008a */
[----:B------:R0:W4:Y:S04]  /*22c60*/  LDG.E.U16 R136, desc[UR8][R136.64] ;  /* 0x0000000888887981 */ /* 0x000128000c1e1500 */
[----:B------:R1:W4:Y:S01]  /*22c70*/  LDG.E.U16 R132, desc[UR8][R134.64] ;  /* 0x0000000886847981 */ /* 0x000322000c1e1500 */
[----:B------:R-:W-:-:S03]  /*22c80*/  FMUL R139, R32, R133 ;  /* 0x00000085208b7220 */ /* 0x000fc60000400000 */
[----:B------:R-:W4:Y:S01]  /*22c90*/  LDL.64 R146, [R1+0x860] ;  /* 0x0008600001927983 */ /* 0x000f220000100a00 */
[-C--:B0-----:R-:W-:Y:S01]  /*22ca0*/  FMUL R137, R31, R133.reuse ;  /* 0x000000851f897220 */ /* 0x081fe20000400000 */
[-C--:B-1----:R-:W-:Y:S01]  /*22cb0*/  FMUL R135, R29, R133.reuse ;  /* 0x000000851d877220 */ /* 0x082fe20000400000 */
[----:B------:R-:W-:-:S05]  /*22cc0*/  FMUL R134, R30, R133 ;  /* 0x000000851e867220 */ /* 0x000fca0000400000 */
[----:B------:R-:W-:Y:S01]  /*22cd0*/  FMNMX3 R138, R138, R135, R134, !PT ;  /* 0x000000878a8a7276 */ /* 0x000fe20007800086 */
[-C--:B------:R-:W-:Y:S01]  /*22ce0*/  FMUL R134, R33, R133.reuse ;  /* 0x0000008521867220 */ /* 0x080fe20000400000 */
[----:B------:R-:W-:Y:S02]  /*22cf0*/  FMUL R135, R34, R133 ;  /* 0x0000008522877220 */ /* 0x000fe40000400000 */
        /* <DEDUP_REMOVED lines=8> */
[-C--:B------:R-:W-:Y:S02]  /*22d80*/  FMUL R138, R40, R133.reuse ;  /* 0x00000085288a7220 */ /* 0x080fe40000400000 */
        /* <DEDUP_REMOVED lines=40> */
[----:B------:R-:W-:-:S03]  /*23010*/  FMUL R137, R68, R133 ;  /* 0x0000008544897220 */ /* 0x000fc60000400000 */
[----:B------:R-:W-:Y:S01]  /*23020*/  FMNMX3 R134, R138, R134, R135, !PT ;  /* 0x000000868a867276 */ /* 0x000fe20007800087 */
[-C--:B------:R-:W-:Y:S01]  /*23030*/  FMUL R138, R69, R133.reuse ;  /* 0x00000085458a7220 */ /* 0x080fe20000400000 */
[----:B------:R-:W-:Y:S02]  /*23040*/  FMUL R139, R70, R133 ;  /* 0x00000085468b7220 */ /* 0x000fe40000400000 */
[----:B------:R-:W-:Y:S01]  /*23050*/  FMNMX3 R141, R134, R141, R137, !PT ;  /* 0x0000008d868d7276 */ /* 0x000fe20007800089 */
[-C--:B------:R-:W-:Y:S01]  /*23060*/  FMUL R140, R71, R133.reuse ;  /* 0x00000085478c7220 */ /* 0x080fe20000400000 */
[----:B------:R-:W-:Y:S02]  /*23070*/  FMUL R137, R72, R133 ;  /* 0x0000008548897220 */ /* 0x000fe40000400000 */
[----:B------:R-:W-:-:S04]  /*23080*/  FMNMX3 R138, R141, R138, R139, !PT ;  /* 0x0000008a8d8a7276 */ /* 0x000fc8000780008b */
[----:B------:R-:W-:Y:S01]  /*23090*/  FMNMX3 R140, R138, R140, R137, !PT ;  /* 0x0000008c8a8c7276 */ /* 0x000fe20007800089 */
[C---:B------:R-:W-:Y:S02]  /*230a0*/  IMAD.WIDE R138, R2.reuse, 0x2, R160 ;  /* 0x00000002028a7825 */ /* 0x040fe400078e02a0 */
[----:B------:R-:W4:Y:S02]  /*230b0*/  LDL.64 R160, [R1+0x800] ;  /* 0x0008000001a07983 */ /* 0x000f240000100a00 */
[----:B------:R-:W-:-:S04]  /*230c0*/  IMAD.WIDE R142, R2, 0x2, R142 ;  /* 0x00000002028e7825 */ /* 0x000fc800078e028e */
[----:B------:R-:W-:Y:S01]  /*230d0*/  FMUL R141, R73, R133 ;  /* 0x00000085498d7220 */ /* 0x000fe20000400000 */
[----:B------:R-:W-:-:S04]  /*230e0*/  IMAD.WIDE R134, R2, 0x2, R156 ;  /* 0x0000000202867825 */ /* 0x000fc800078e029c */
[-C--:B------:R-:W-:Y:S01]  /*230f0*/  FMUL R137, R76, R133.reuse ;  /* 0x000000854c897220 */ /* 0x080fe20000400000 */
[----:B------:R0:W4:Y:S04]  /*23100*/  LDG.E.U16 R142, desc[UR8][R142.64] ;  /* 0x000000088e8e7981 */ /* 0x000128000c1e1500 */
[----:B------:R-:W4:Y:S04]  /*23110*/  LDG.E.U16 R207, desc[UR8][R134.64] ;  /* 0x0000000886cf7981 */ /* 0x000f28000c1e1500 */
[----:B------:R-:W4:Y:S01]  /*23120*/  LDL.64 R156, [R1+0x818] ;  /* 0x00081800019c7983 */ /* 0x000f220000100a00 */
[----:B0-----:R-:W-:-:S03]  /*23130*/  FMUL R143, R74, R133 ;  /* 0x000000854a8f7220 */ /* 0x001fc60000400000 */
[----:B------:R2:W4:Y:S02]  /*23140*/  LDG.E.U16 R193, desc[UR8][R138.64] ;  /* 0x000000088ac17981 */ /* 0x000524000c1e1500 */
[----:B------:R-:W-:Y:S01]  /*23150*/  FMNMX3 R140, R140, R141, R143, !PT ;  /* 0x0000008d8c8c7276 */ /* 0x000fe2000780008f */
[----:B------:R-:W-:Y:S01]  /*23160*/  FMUL R143, R80, R133 ;  /* 0x00000085508f7220 */ /* 0x000fe20000400000 */
[C---:B------:R-:W-:Y:S02]  /*23170*/  IMAD.WIDE R188, R2.reuse, 0x2, R158 ;  /* 0x0000000202bc7825 */ /* 0x040fe400078e029e */
[----:B------:R-:W4:Y:S02]  /*23180*/  LDL.64 R158, [R1+0x7b8] ;  /* 0x0007b800019e7983 */ /* 0x000f240000100a00 */
[C---:B------:R-:W-:Y:S02]  /*23190*/  IMAD.WIDE R162, R2.reuse, 0x2, R162 ;  /* 0x0000000202a27825 */ /* 0x040fe400078e02a2 */
[----:B------:R0:W-:Y:S04]  /*231a0*/  STS.U16 [R197+UR4+0x30000], R151 ;  /* 0x03000097c5007988 */ /* 0x0001e80008000404 */
[----:B------:R-:W4:Y:S04]  /*231b0*/  LDG.E.U16 R162, desc[UR8][R162.64] ;  /* 0x00000008a2a27981 */ /* 0x000f28000c1e1500 */
[----:B------:R-:W4:Y:S01]  /*231c0*/  LDG.E.U16 R188, desc[UR8][R188.64] ;  /* 0x00000008bcbc7981 */ /* 0x000f22000c1e1500 */
[----:B--2---:R-:W-:-:S04]  /*231d0*/  IMAD.WIDE R138, R2, 0x2, R154 ;  /* 0x00000002028a7825 */ /* 0x004fc800078e029a */
[----:B---3--:R-:W-:-:S04]  /*231e0*/  IMAD.WIDE R134, R2, 0x2, R144 ;  /* 0x0000000202867825 */ /* 0x008fc800078e0290 */
[-C--:B------:R-:W-:Y:S01]  /*231f0*/  FMUL R144, R75, R133.reuse ;  /* 0x000000854b907220 */ /* 0x080fe20000400000 */
[-C--:B------:R-:W-:Y:S01]  /*23200*/  FMUL R145, R77, R133.reuse ;  /* 0x000000854d917220 */ /* 0x080fe20000400000 */
[----:B------:R1:W2:Y:S03]  /*23210*/  LDG.E.U16 R148, desc[UR8][R134.64] ;  /* 0x0000000886947981 */ /* 0x0002a6000c1e1500 */
[----:B------:R-:W-:Y:S01]  /*23220*/  FMNMX3 R144, R140, R144, R137, !PT ;  /* 0x000000908c907276 */ /* 0x000fe20007800089 */
[----:B------:R-:W-:Y:S01]  /*23230*/  FMUL R137, R79, R133 ;  /* 0x000000854f897220 */ /* 0x000fe20000400000 */
[----:B----4-:R-:W-:-:S04]  /*23240*/  IMAD.WIDE R140, R2, 0x2, R146 ;  /* 0x00000002028c7825 */ /* 0x010fc800078e0292 */
[----:B------:R-:W-:Y:S01]  /*23250*/  FMUL R146, R78, R133 ;  /* 0x000000854e927220 */ /* 0x000fe20000400000 */
[----:B------:R3:W4:Y:S04]  /*23260*/  LDG.E.U16 R155, desc[UR8][R140.64] ;  /* 0x000000088c9b7981 */ /* 0x000728000c1e1500 */
[----:B------:R-:W-:Y:S01]  /*23270*/  FMNMX3 R144, R144, R145, R146, !PT ;  /* 0x0000009190907276 */ /* 0x000fe20007800092 */
[----:B-1----:R-:W-:Y:S02]  /*23280*/  IMAD.WIDE R134, R2, 0x2, R152 ;  /* 0x0000000202867825 */ /* 0x002fe400078e0298 */
[----:B------:R-:W2:Y:S04]  /*23290*/  LDG.E.U16 R153, desc[UR8][R138.64] ;  /* 0x000000088a997981 */ /* 0x000ea8000c1e1500 */
[----:B------:R1:W2:Y:S01]  /*232a0*/  LDG.E.U16 R145, desc[UR8][R134.64] ;  /* 0x0000000886917981 */ /* 0x0002a2000c1e1500 */
[----:B---3--:R-:W-:Y:S01]  /*232b0*/  FMNMX3 R141, R144, R137, R143, !PT ;  /* 0x00000089908d7276 */ /* 0x008fe2000780008f */
[-C--:B------:R-:W-:Y:S01]  /*232c0*/  FMUL R143, R81, R133.reuse ;  /* 0x00000085518f7220 */ /* 0x080fe20000400000 */
[-C--:B------:R-:W-:Y:S01]  /*232d0*/  FMUL R144, R82, R133.reuse ;  /* 0x0000008552907220 */ /* 0x080fe20000400000 */
[-C--:B------:R-:W-:Y:S01]  /*232e0*/  FMUL R140, R83, R133.reuse ;  /* 0x00000085538c7220 */ /* 0x080fe20000400000 */
[----:B------:R-:W-:-:S03]  /*232f0*/  FMUL R137, R84, R133 ;  /* 0x0000008554897220 */ /* 0x000fc60000400000 */
[----:B------:R-:W-:Y:S01]  /*23300*/  FMNMX3 R141, R141, R143, R144, !PT ;  /* 0x0000008f8d8d7276 */ /* 0x000fe20007800090 */
[----:B------:R-:W-:-:S03]  /*23310*/  FMUL R144, R86, R133 ;  /* 0x0000008556907220 */ /* 0x000fc60000400000 */
[----:B------:R-:W-:Y:S01]  /*23320*/  FMNMX3 R140, R141, R140, R137, !PT ;  /* 0x0000008c8d8c7276 */ /* 0x000fe20007800089 */
[----:B------:R-:W-:Y:S01]  /*23330*/  FMUL R141, R85, R133 ;  /* 0x00000085558d7220 */ /* 0x000fe20000400000 */
[----:B-1----:R-:W-:-:S04]  /*23340*/  IMAD.WIDE R134, R2, 0x2, R170 ;  /* 0x0000000202867825 */ /* 0x002fc800078e02aa */
[-C--:B------:R-:W-:Y:S01]  /*23350*/  FMUL R143, R87, R133.reuse ;  /* 0x00000085578f7220 */ /* 0x080fe20000400000 */
[----:B------:R-:W3:Y:S01]  /*23360*/  LDL.64 R170, [R1+0x728] ;  /* 0x0007280001aa7983 */ /* 0x000ee20000100a00 */
[----:B------:R-:W-:Y:S01]  /*23370*/  FMUL R137, R88, R133 ;  /* 0x0000008558897220 */ /* 0x000fe20000400000 */
[----:B------:R-:W-:Y:S01]  /*23380*/  FMNMX3 R140, R140, R141, R144, !PT ;  /* 0x0000008d8c8c7276 */ /* 0x000fe20007800090 */
[-C--:B------:R-:W-:Y:S01]  /*23390*/  FMUL R144, R89, R133.reuse ;  /* 0x0000008559907220 */ /* 0x080fe20000400000 */
[----:B------:R-:W-:Y:S02]  /*233a0*/  FMUL R146, R90, R133 ;  /* 0x000000855a927220 */ /* 0x000fe40000400000 */
[----:B------:R-:W-:-:S04]  /*233b0*/  FMNMX3 R143, R140, R143, R137, !PT ;  /* 0x0000008f8c8f7276 */ /* 0x000fc80007800089 */
[----:B------:R-:W-:Y:S01]  /*233c0*/  FMNMX3 R143, R143, R144, R146, !PT ;  /* 0x000000908f8f7276 */ /* 0x000fe20007800092 */
[C---:B------:R-:W-:Y:S02]  /*233d0*/  IMAD.WIDE R146, R2.reuse, 0x2, R172 ;  /* 0x0000000202927825 */ /* 0x040fe400078e02ac */
[----:B------:R-:W2:Y:S02]  /*233e0*/  LDL.64 R172, [R1+0x360] ;  /* 0x0003600001ac7983 */ /* 0x000ea40000100a00 */
[----:B------:R-:W-:-:S04]  /*233f0*/  IMAD.WIDE R138, R2, 0x2, R160 ;  /* 0x00000002028a7825 */ /* 0x000fc800078e02a0 */
[C---:B------:R-:W-:Y:S01]  /*23400*/  IMAD.WIDE R156, R2.reuse, 0x2, R156 ;  /* 0x00000002029c7825 */ /* 0x040fe200078e029c */
[----:B------:R-:W2:Y:S04]  /*23410*/  LDL.64 R160, [R1+0x758] ;  /* 0x0007580001a07983 */ /* 0x000ea80000100a00 */
[----:B------:R1:W4:Y:S04]  /*23420*/  LDG.E.U16 R154, desc[UR8][R138.64] ;  /* 0x000000088a9a7981 */ /* 0x000328000c1e1500 */
[----:B------:R-:W4:Y:S01]  /*23430*/  LDG.E.U16 R156, desc[UR8][R156.64] ;  /* 0x000000089c9c7981 */ /* 0x000f22000c1e1500 */
[----:B------:R-:W-:-:S04]  /*23440*/  IMAD.WIDE R158, R2, 0x2, R158 ;  /* 0x00000002029e7825 */ /* 0x000fc800078e029e */
[----:B------:R-:W-:Y:S01]  /*23450*/  FMUL R137, R91, R133 ;  /* 0x000000855b897220 */ /* 0x000fe20000400000 */
[----:B------:R-:W-:-:S04]  /*23460*/  IMAD.WIDE R140, R2, 0x2, R166 ;  /* 0x00000002028c7825 */ /* 0x000fc800078e02a6 */
[----:B------:R-:W-:Y:S01]  /*23470*/  FMUL R144, R93, R133 ;  /* 0x000000855d907220 */ /* 0x000fe20000400000 */
[----:B------:R-:W4:Y:S04]  /*23480*/  LDG.E.U16 R158, desc[UR8][R158.64] ;  /* 0x000000089e9e7981 */ /* 0x000f28000c1e1500 */
[----:B------:R0:W4:Y:S01]  /*23490*/  LDG.E.U16 R157, desc[UR8][R134.64] ;  /* 0x00000008869d7981 */ /* 0x000122000c1e1500 */
[----:B-1----:R-:W-:-:S03]  /*234a0*/  IMAD.WIDE R138, R2, 0x2, R168 ;  /* 0x00000002028a7825 */ /* 0x002fc600078e02a8 */
[----:B------:R-:W4:Y:S04]  /*234b0*/  LDL.64 R168, [R1+0x6e0] ;  /* 0x0006e00001a87983 */ /* 0x000f280000100a00 */
[----:B------:R-:W4:Y:S01]  /*234c0*/  LDG.E.U16 R152, desc[UR8][R138.64] ;  /* 0x000000088a987981 */ /* 0x000f22000c1e1500 */
[----:B0-----:R-:W-:-:S03]  /*234d0*/  IMAD.WIDE R134, R2, 0x2, R164 ;  /* 0x0000000202867825 */ /* 0x001fc600078e02a4 */
[----:B------:R-:W4:Y:S04]  /*234e0*/  LDL.64 R164, [R1+0x710] ;  /* 0x0007100001a47983 */ /* 0x000f280000100a00 */
[----:B------:R0:W4:Y:S04]  /*234f0*/  LDG.E.U16 R135, desc[UR8][R134.64] ;  /* 0x0000000886877981 */ /* 0x000128000c1e1500 */
[----:B------:R-:W4:Y:S04]  /*23500*/  LDG.E.U16 R159, desc[UR8][R140.64] ;  /* 0x000000088c9f7981 */ /* 0x000f28000c1e1500 */
[----:B------:R1:W4:Y:S01]  /*23510*/  LDG.E.U16 R163, desc[UR8][R146.64] ;  /* 0x0000000892a37981 */ /* 0x000322000c1e1500 */
[----:B0-----:R-:W-:-:S03]  /*23520*/  FMUL R134, R92, R133 ;  /* 0x000000855c867220 */ /* 0x001fc60000400000 */
[----:B------:R-:W4:Y:S02]  /*23530*/  LDL.64 R166, [R1+0x6c8] ;  /* 0x0006c80001a67983 */ /* 0x000f240000100a00 */
[----:B------:R-:W-:Y:S01]  /*23540*/  FMNMX3 R137, R143, R137, R134, !PT ;  /* 0x000000898f897276 */ /* 0x000fe20007800086 */
[-C--:B------:R-:W-:Y:S01]  /*23550*/  FMUL R143, R95, R133.reuse ;  /* 0x000000855f8f7220 */ /* 0x080fe20000400000 */
[-C--:B------:R-:W-:Y:S01]  /*23560*/  FMUL R134, R96, R133.reuse ;  /* 0x0000008560867220 */ /* 0x080fe20000400000 */
[----:B-1----:R-:W-:Y:S01]  /*23570*/  FMUL R146, R98, R133 ;  /* 0x0000008562927220 */ /* 0x002fe20000400000 */
[C---:B---3--:R-:W-:Y:S02]  /*23580*/  IMAD.WIDE R140, R2.reuse, 0x2, R170 ;  /* 0x00000002028c7825 */ /* 0x048fe400078e02aa */
[----:B------:R-:W3:Y:S02]  /*23590*/  LDL.64 R170, [R1+0x968] ;  /* 0x0009680001aa7983 */ /* 0x000ee40000100a00 */
[----:B--2---:R-:W-:-:S04]  /*235a0*/  IMAD.WIDE R138, R2, 0x2, R160 ;  /* 0x00000002028a7825 */ /* 0x004fc800078e02a0 */
[----:B------:R-:W-:Y:S01]  /*235b0*/  FMUL R160, R94, R133 ;  /* 0x000000855ea07220 */ /* 0x000fe20000400000 */
[----:B------:R-:W2:Y:S04]  /*235c0*/  LDG.E.U16 R161, desc[UR8][R138.64] ;  /* 0x000000088aa17981 */ /* 0x000ea8000c1e1500 */
[----:B------:R-:W-:Y:S02]  /*235d0*/  FMNMX3 R137, R137, R144, R160, !PT ;  /* 0x0000009089897276 */ /* 0x000fe400078000a0 */
[----:B------:R0:W2:Y:S02]  /*235e0*/  LDG.E.U16 R144, desc[UR8][R140.64] ;  /* 0x000000088c907981 */ /* 0x0000a4000c1e1500 */
[C---:B0-----:R-:W-:Y:S02]  /*235f0*/  IMAD.WIDE R140, R2.reuse, 0x2, R174 ;  /* 0x00000002028c7825 */ /* 0x041fe400078e02ae */
[----:B------:R-:W2:Y:S04]  /*23600*/  LDL.64 R174, [R1+0x918] ;  /* 0x0009180001ae7983 */ /* 0x000ea80000100a00 */
[----:B------:R0:W2:Y:S01]  /*23610*/  LDG.E.U16 R160, desc[UR8][R140.64] ;  /* 0x000000088ca07981 */ /* 0x0000a2000c1e1500 */
[----:B------:R-:W-:Y:S01]  /*23620*/  FMNMX3 R143, R137, R143, R134, !PT ;  /* 0x0000008f898f7276 */ /* 0x000fe20007800086 */
[----:B------:R-:W-:Y:S01]  /*23630*/  FMUL R137, R97, R133 ;  /* 0x0000008561897220 */ /* 0x000fe20000400000 */
[----:B0-----:R-:W-:-:S02]  /*23640*/  IMAD.WIDE R140, R2, 0x2, R172 ;  /* 0x00000002028c7825 */ /* 0x001fc400078e02ac */
[----:B------:R-:W2:Y:S02]  /*23650*/  LDL.64 R172, [R1+0x8e8] ;  /* 0x0008e80001ac7983 */ /* 0x000ea40000100a00 */
[----:B------:R-:W-:Y:S01]  /*23660*/  FMNMX3 R143, R143, R137, R146, !PT ;  /* 0x000000898f8f7276 */ /* 0x000fe20007800092 */
[C---:B------:R-:W-:Y:S02]  /*23670*/  IMAD.WIDE R146, R2.reuse, 0x2, R180 ;  /* 0x0000000202927825 */ /* 0x040fe400078e02b4 */
[----:B------:R-:W2:Y:S02]  /*23680*/  LDL.64 R180, [R1+0x900] ;  /* 0x0009000001b47983 */ /* 0x000ea40000100a00 */
[----:B----4-:R-:W-:-:S04]  /*23690*/  IMAD.WIDE R138, R2, 0x2, R164 ;  /* 0x00000002028a7825 */ /* 0x010fc800078e02a4 */
[----:B------:R-:W-:Y:S01]  /*236a0*/  FMUL R134, R100, R133 ;  /* 0x0000008564867220 */ /* 0x000fe20000400000 */
[----:B------:R-:W4:Y:S04]  /*236b0*/  LDG.E.U16 R164, desc[UR8][R140.64] ;  /* 0x000000088ca47981 */ /* 0x000f28000c1e1500 */
[----:B------:R0:W4:Y:S02]  /*236c0*/  LDG.E.U16 R165, desc[UR8][R138.64] ;  /* 0x000000088aa57981 */ /* 0x000124000c1e1500 */
[----:B0-----:R-:W-:-:S04]  /*236d0*/  IMAD.WIDE R138, R2, 0x2, R168 ;  /* 0x00000002028a7825 */ /* 0x001fc800078e02a8 */
[-C--:B------:R-:W-:Y:S01]  /*236e0*/  FMUL R168, R99, R133.reuse ;  /* 0x0000008563a87220 */ /* 0x080fe20000400000 */
[----:B------:R0:W4:Y:S04]  /*236f0*/  LDG.E.U16 R137, desc[UR8][R138.64] ;  /* 0x000000088a897981 */ /* 0x000128000c1e1500 */
[----:B------:R-:W-:Y:S01]  /*23700*/  FMNMX3 R168, R143, R168, R134, !PT ;  /* 0x000000a88fa87276 */ /* 0x000fe20007800086 */
[-C--:B------:R-:W-:Y:S01]  /*23710*/  FMUL R134, R101, R133.reuse ;  /* 0x0000008565867220 */ /* 0x080fe20000400000 */
[----:B------:R-:W-:-:S05]  /*23720*/  FMUL R143, R102, R133 ;  /* 0x00000085668f7220 */ /* 0x000fca0000400000 */
[----:B------:R-:W-:Y:S01]  /*23730*/  FMNMX3 R168, R168, R134, R143, !PT ;  /* 0x00000086a8a87276 */ /* 0x000fe2000780008f */
[C---:B0-----:R-:W-:Y:S01]  /*23740*/  IMAD.WIDE R138, R2.reuse, 0x2, R178 ;  /* 0x00000002028a7825 */ /* 0x041fe200078e02b2 */
[----:B------:R-:W4:Y:S04]  /*23750*/  LDG.E.U16 R134, desc[UR8][R146.64] ;  /* 0x0000000892867981 */ /* 0x000f28000c1e1500 */
[----:B------:R0:W4:Y:S04]  /*23760*/  LDG.E.U16 R143, desc[UR8][R138.64] ;  /* 0x000000088a8f7981 */ /* 0x000128000c1e1500 */
[----:B------:R-:W4:Y:S01]  /*23770*/  LDL.64 R178, [R1+0x8b8] ;  /* 0x0008b80001b27983 */ /* 0x000f220000100a00 */
[----:B0-----:R-:W-:-:S03]  /*23780*/  IMAD.WIDE R138, R2, 0x2, R176 ;  /* 0x00000002028a7825 */ /* 0x001fc600078e02b0 */
[----:B------:R-:W4:Y:S01]  /*23790*/  LDL.64 R176, [R1+0x888] ;  /* 0x0008880001b07983 */ /* 0x000f220000100a00 */
[----:B------:R-:W-:-:S03]  /*237a0*/  IMAD.WIDE R140, R2, 0x2, R182 ;  /* 0x00000002028c7825 */ /* 0x000fc600078e02b6 */
[----:B------:R-:W4:Y:S04]  /*237b0*/  LDL.64 R182, [R1+0x8a0] ;  /* 0x0008a00001b67983 */ /* 0x000f280000100a00 */
[----:B------:R-:W4:Y:S04]  /*237c0*/  LDG.E.U16 R231, desc[UR8][R138.64] ;  /* 0x000000088ae77981 */ /* 0x000f28000c1e1500 */
[----:B------:R-:W4:Y:S01]  /*237d0*/  LDG.E.U16 R233, desc[UR8][R140.64] ;  /* 0x000000088ce97981 */ /* 0x000f22000c1e1500 */
[----:B---3--:R-:W-:-:S05]  /*237e0*/  IMAD.WIDE R146, R2, 0x2, R170 ;  /* 0x0000000202927825 */ /* 0x008fca00078e02aa */
[----:B------:R2:W3:Y:S02]  /*237f0*/  LDG.E.U16 R235, desc[UR8][R146.64] ;  /* 0x0000000892eb7981 */ /* 0x0004e4000c1e1500 */
[C---:B--2---:R-:W-:Y:S02]  /*23800*/  IMAD.WIDE R146, R2.reuse, 0x2, R174 ;  /* 0x0000000202927825 */ /* 0x044fe400078e02ae */
[----:B------:R-:W2:Y:S04]  /*23810*/  LDL.64 R174, [R1+0x870] ;  /* 0x0008700001ae7983 */ /* 0x000ea80000100a00 */
[----:B------:R0:W3:Y:S01]  /*23820*/  LDG.E.U16 R223, desc[UR8][R146.64] ;  /* 0x0000000892df7981 */ /* 0x0000e2000c1e1500 */
[----:B------:R-:W-:-:S03]  /*23830*/  IMAD.WIDE R138, R2, 0x2, R172 ;  /* 0x00000002028a7825 */ /* 0x000fc600078e02ac */
[----:B------:R-:W3:Y:S01]  /*23840*/  LDL.64 R172, [R1+0x840] ;  /* 0x0008400001ac7983 */ /* 0x000ee20000100a00 */
[----:B------:R-:W-:-:S03]  /*23850*/  IMAD.WIDE R140, R2, 0x2, R180 ;  /* 0x00000002028c7825 */ /* 0x000fc600078e02b4 */
[----:B------:R-:W3:Y:S01]  /*23860*/  LDL.64 R180, [R1+0x858] ;  /* 0x0008580001b47983 */ /* 0x000ee20000100a00 */
[----:B0-----:R-:W-:-:S03]  /*23870*/  IMAD.WIDE R146, R2, 0x2, R184 ;  /* 0x0000000202927825 */ /* 0x001fc600078e02b8 */
[----:B------:R-:W3:Y:S04]  /*23880*/  LDL.64 R184, [R1+0x7f8] ;  /* 0x0007f80001b87983 */ /* 0x000ee80000100a00 */
[----:B------:R4:W3:Y:S04]  /*23890*/  LDG.E.U16 R219, desc[UR8][R140.64] ;  /* 0x000000088cdb7981 */ /* 0x0008e8000c1e1500 */
[----:B------:R0:W3:Y:S04]  /*238a0*/  LDG.E.U16 R211, desc[UR8][R146.64] ;  /* 0x0000000892d37981 */ /* 0x0000e8000c1e1500 */
[----:B------:R1:W3:Y:S01]  /*238b0*/  LDG.E.U16 R215, desc[UR8][R138.64] ;  /* 0x000000088ad77981 */ /* 0x0002e2000c1e1500 */
[----:B----4-:R-:W-:-:S03]  /*238c0*/  IMAD.WIDE R140, R2, 0x2, R178 ;  /* 0x00000002028c7825 */ /* 0x010fc600078e02b2 */
[----:B------:R-:W4:Y:S04]  /*238d0*/  LDL.64 R178, [R1+0x810] ;  /* 0x0008100001b27983 */ /* 0x000f280000100a00 */
[----:B------:R2:W4:Y:S01]  /*238e0*/  LDG.E.U16 R205, desc[UR8][R140.64] ;  /* 0x000000088ccd7981 */ /* 0x000522000c1e1500 */
[----:B0-----:R-:W-:-:S03]  /*238f0*/  IMAD.WIDE R146, R2, 0x2, R176 ;  /* 0x0000000202927825 */ /* 0x001fc600078e02b0 */
[----:B------:R-:W4:Y:S01]  /*23900*/  LDL.64 R176, [R1+0x7e0] ;  /* 0x0007e00001b07983 */ /* 0x000f220000100a00 */
[----:B-1----:R-:W-:-:S03]  /*23910*/  IMAD.WIDE R138, R2, 0x2, R182 ;  /* 0x00000002028a7825 */ /* 0x002fc600078e02b6 */
[----:B------:R3:W4:Y:S04]  /*23920*/  LDG.E.U16 R183, desc[UR8][R146.64] ;  /* 0x0000000892b77981 */ /* 0x000728000c1e1500 */
[----:B------:R-:W4:Y:S01]  /*23930*/  LDG.E.U16 R191, desc[UR8][R138.64] ;  /* 0x000000088abf7981 */ /* 0x000f22000c1e1500 */
[----:B--2---:R-:W-:-:S03]  /*23940*/  IMAD.WIDE R140, R2, 0x2, R174 ;  /* 0x00000002028c7825 */ /* 0x004fc600078e02ae */
[----:B------:R-:W2:Y:S04]  /*23950*/  LDL.64 R174, [R1+0x7c8] ;  /* 0x0007c80001ae7983 */ /* 0x000ea80000100a00 */
[----:B------:R0:W2:Y:S01]  /*23960*/  LDG.E.U16 R182, desc[UR8][R140.64] ;  /* 0x000000088cb67981 */ /* 0x0000a2000c1e1500 */
[----:B---3--:R-:W-:-:S03]  /*23970*/  IMAD.WIDE R146, R2, 0x2, R172 ;  /* 0x0000000202927825 */ /* 0x008fc600078e02ac */
[----:B------:R-:W3:Y:S01]  /*23980*/  LDL.64 R172, [R1+0x780] ;  /* 0x0007800001ac7983 */ /* 0x000ee20000100a00 */
[----:B0-----:R-:W-:-:S03]  /*23990*/  IMAD.WIDE R140, R2, 0x2, R186 ;  /* 0x00000002028c7825 */ /* 0x001fc600078e02ba */
[----:B------:R-:W3:Y:S01]  /*239a0*/  LDL.64 R186, [R1+0x750] ;  /* 0x0007500001ba7983 */ /* 0x000ee20000100a00 */
[----:B------:R-:W-:-:S03]  /*239b0*/  IMAD.WIDE R138, R2, 0x2, R180 ;  /* 0x00000002028a7825 */ /* 0x000fc600078e02b4 */
[----:B------:R0:W3:Y:S01]  /*239c0*/  LDG.E.U16 R180, desc[UR8][R146.64] ;  /* 0x0000000892b47981 */ /* 0x0000e2000c1e1500 */
[----:B------:R-:W-:-:S04]  /*239d0*/  IMAD.WIDE R166, R2, 0x2, R166 ;  /* 0x0000000202a67825 */ /* 0x000fc800078e02a6 */
[-C--:B------:R-:W-:Y:S01]  /*239e0*/  FMUL R169, R103, R133.reuse ;  /* 0x0000008567a97220 */ /* 0x080fe20000400000 */
[-C--:B------:R-:W-:Y:S01]  /*239f0*/  FMUL R170, R105, R133.reuse ;  /* 0x0000008569aa7220 */ /* 0x080fe20000400000 */
[----:B------:R-:W-:Y:S01]  /*23a00*/  FMUL R171, R106, R133 ;  /* 0x000000856aab7220 */ /* 0x000fe20000400000 */
[----:B------:R-:W3:Y:S01]  /*23a10*/  LDG.E.U16 R181, desc[UR8][R138.64] ;  /* 0x000000088ab57981 */ /* 0x000ee2000c1e1500 */
[----:B0-----:R-:W-:-:S03]  /*23a20*/  IMAD.WIDE R146, R2, 0x2, R184 ;  /* 0x0000000202927825 */ /* 0x001fc600078e02b8 */
[----:B------:R0:W3:Y:S04]  /*23a30*/  LDG.E.U16 R166, desc[UR8][R166.64] ;  /* 0x00000008a6a67981 */ /* 0x0000e8000c1e1500 */
[----:B------:R-:W3:Y:S01]  /*23a40*/  LDL.64 R184, [R1+0x738] ;  /* 0x0007380001b87983 */ /* 0x000ee20000100a00 */
[----:B0-----:R-:W-:-:S05]  /*23a50*/  FMUL R167, R104, R133 ;  /* 0x0000008568a77220 */ /* 0x001fca0000400000 */
[----:B------:R-:W-:Y:S01]  /*23a60*/  FMNMX3 R169, R168, R169, R167, !PT ;  /* 0x000000a9a8a97276 */ /* 0x000fe200078000a7 */
[-C--:B------:R-:W-:Y:S01]  /*23a70*/  FMUL R168, R107, R133.reuse ;  /* 0x000000856ba87220 */ /* 0x080fe20000400000 */
[-C--:B------:R-:W-:Y:S02]  /*23a80*/  FMUL R167, R108, R133.reuse ;  /* 0x000000856ca77220 */ /* 0x080fe40000400000 */
        /* <DEDUP_REMOVED lines=8> */
[----:B------:R-:W-:Y:S01]  /*23b10*/  FMUL R171, R114, R133 ;  /* 0x0000008572ab7220 */ /* 0x000fe20000400000 */
[----:B----4-:R-:W-:Y:S01]  /*23b20*/  IMAD.WIDE R138, R2, 0x2, R178 ;  /* 0x00000002028a7825 */ /* 0x010fe200078e02b2 */
[----:B------:R-:W-:Y:S01]  /*23b30*/  FMNMX3 R169, R168, R169, R167, !PT ;  /* 0x000000a9a8a97276 */ /* 0x000fe200078000a7 */
[----:B------:R0:W4:Y:S02]  /*23b40*/  LDG.E.U16 R179, desc[UR8][R140.64] ;  /* 0x000000088cb37981 */ /* 0x000124000c1e1500 */
[-C--:B------:R-:W-:Y:S01]  /*23b50*/  FMUL R168, R115, R133.reuse ;  /* 0x0000008573a87220 */ /* 0x080fe20000400000 */
[-C--:B------:R-:W-:Y:S01]  /*23b60*/  FMUL R167, R116, R133.reuse ;  /* 0x0000008574a77220 */ /* 0x080fe20000400000 */
[----:B------:R-:W-:Y:S01]  /*23b70*/  FMNMX3 R169, R169, R170, R171, !PT ;  /* 0x000000aaa9a97276 */ /* 0x000fe200078000ab */
[----:B------:R-:W4:Y:S01]  /*23b80*/  LDG.E.U16 R178, desc[UR8][R138.64] ;  /* 0x000000088ab27981 */ /* 0x000f22000c1e1500 */
[----:B------:R-:W-:Y:S01]  /*23b90*/  FMUL R170, R117, R133 ;  /* 0x0000008575aa7220 */ /* 0x000fe20000400000 */
[----:B0-----:R-:W-:-:S04]  /*23ba0*/  IMAD.WIDE R140, R2, 0x2, R176 ;  /* 0x00000002028c7825 */ /* 0x001fc800078e02b0 */
[----:B------:R-:W-:Y:S01]  /*23bb0*/  FMUL R171, R118, R133 ;  /* 0x0000008576ab7220 */ /* 0x000fe20000400000 */
[----:B------:R0:W4:Y:S01]  /*23bc0*/  LDG.E.U16 R177, desc[UR8][R146.64] ;  /* 0x0000000892b17981 */ /* 0x000122000c1e1500 */
[----:B------:R-:W-:-:S03]  /*23bd0*/  FMNMX3 R168, R169, R168, R167, !PT ;  /* 0x000000a8a9a87276 */ /* 0x000fc600078000a7 */
[----:B------:R1:W4:Y:S01]  /*23be0*/  LDG.E.U16 R176, desc[UR8][R140.64] ;  /* 0x000000088cb07981 */ /* 0x000322000c1e1500 */
[-C--:B------:R-:W-:Y:S01]  /*23bf0*/  FMUL R169, R119, R133.reuse ;  /* 0x0000008577a97220 */ /* 0x080fe20000400000 */
[----:B------:R-:W-:Y:S01]  /*23c00*/  FMUL R167, R120, R133 ;  /* 0x0000008578a77220 */ /* 0x000fe20000400000 */
[C---:B0-----:R-:W-:Y:S02]  /*23c10*/  IMAD.WIDE R146, R2.reuse, 0x2, R200 ;  /* 0x0000000202927825 */ /* 0x041fe400078e02c8 */
[----:B------:R-:W4:Y:S02]  /*23c20*/  LDL.64 R200, [R1+0x6d8] ;  /* 0x0006d80001c87983 */ /* 0x000f240000100a00 */
[----:B-1----:R-:W-:Y:S01]  /*23c30*/  IMAD.WIDE R140, R2, 0x2, R194 ;  /* 0x00000002028c7825 */ /* 0x002fe200078e02c2 */
[----:B------:R-:W-:-:S03]  /*23c40*/  FMNMX3 R168, R168, R170, R171, !PT ;  /* 0x000000aaa8a87276 */ /* 0x000fc600078000ab */
[-C--:B------:R-:W-:Y:S01]  /*23c50*/  FMUL R170, R121, R133.reuse ;  /* 0x0000008579aa7220 */ /* 0x080fe20000400000 */
[----:B------:R-:W-:Y:S01]  /*23c60*/  FMUL R171, R122, R133 ;  /* 0x000000857aab7220 */ /* 0x000fe20000400000 */
[----:B------:R-:W4:Y:S01]  /*23c70*/  LDL.64 R194, [R1+0x6a8] ;  /* 0x0006a80001c27983 */ /* 0x000f220000100a00 */
[----:B------:R-:W-:Y:S01]  /*23c80*/  FMNMX3 R169, R168, R169, R167, !PT ;  /* 0x000000a9a8a97276 */ /* 0x000fe200078000a7 */
[-C--:B------:R-:W-:Y:S01]  /*23c90*/  FMUL R168, R123, R133.reuse ;  /* 0x000000857ba87220 */ /* 0x080fe20000400000 */
[-C--:B------:R-:W-:Y:S02]  /*23ca0*/  FMUL R167, R124, R133.reuse ;  /* 0x000000857ca77220 */ /* 0x080fe40000400000 */
[----:B------:R-:W-:Y:S01]  /*23cb0*/  FMNMX3 R169, R169, R170, R171, !PT ;  /* 0x000000aaa9a97276 */ /* 0x000fe200078000ab */
[----:B------:R-:W-:-:S03]  /*23cc0*/  FMUL R170, R126, R133 ;  /* 0x000000857eaa7220 */ /* 0x000fc60000400000 */
[----:B------:R-:W-:Y:S01]  /*23cd0*/  FMNMX3 R168, R169, R168, R167, !PT ;  /* 0x000000a8a9a87276 */ /* 0x000fe200078000a7 */
[----:B------:R-:W-:-:S05]  /*23ce0*/  FMUL R169, R125, R133 ;  /* 0x000000857da97220 */ /* 0x000fca0000400000 */
[----:B------:R-:W-:Y:S01]  /*23cf0*/  FMNMX3 R168, R168, R169, R170, !PT ;  /* 0x000000a9a8a87276 */ /* 0x000fe200078000aa */
[C---:B--2---:R-:W-:Y:S02]  /*23d00*/  IMAD.WIDE R138, R2.reuse, 0x2, R174 ;  /* 0x00000002028a7825 */ /* 0x044fe400078e02ae */
[----:B------:R-:W2:Y:S04]  /*23d10*/  LDG.E.U16 R174, desc[UR8][R146.64] ;  /* 0x0000000892ae7981 */ /* 0x000ea8000c1e1500 */
[----:B------:R3:W2:Y:S02]  /*23d20*/  LDG.E.U16 R175, desc[UR8][R138.64] ;  /* 0x000000088aaf7981 */ /* 0x0006a4000c1e1500 */
[C---:B---3--:R-:W-:Y:S02]  /*23d30*/  IMAD.WIDE R138, R2.reuse, 0x2, R172 ;  /* 0x00000002028a7825 */ /* 0x048fe400078e02ac */
[----:B------:R0:W3:Y:S02]  /*23d40*/  LDG.E.U16 R173, desc[UR8][R140.64] ;  /* 0x000000088cad7981 */ /* 0x0000e4000c1e1500 */
[----:B------:R-:W-:-:S02]  /*23d50*/  IMAD.WIDE R146, R2, 0x2, R208 ;  /* 0x0000000202927825 */ /* 0x000fc400078e02d0 */
[----:B------:R-:W2:Y:S04]  /*23d60*/  LDL.64 R208, [R1+0x960] ;  /* 0x0009600001d07983 */ /* 0x000ea80000100a00 */
[----:B------:R1:W2:Y:S01]  /*23d70*/  LDG.E.U16 R172, desc[UR8][R138.64] ;  /* 0x000000088aac7981 */ /* 0x0002a2000c1e1500 */
[----:B0-----:R-:W-:-:S03]  /*23d80*/  IMAD.WIDE R140, R2, 0x2, R186 ;  /* 0x00000002028c7825 */ /* 0x001fc600078e02ba */
[----:B------:R-:W2:Y:S04]  /*23d90*/  LDL.64 R186, [R1+0x328] ;  /* 0x0003280001ba7983 */ /* 0x000ea80000100a00 */
[----:B------:R0:W3:Y:S01]  /*23da0*/  LDG.E.U16 R170, desc[UR8][R140.64] ;  /* 0x000000088caa7981 */ /* 0x0000e2000c1e1500 */
[----:B------:R-:W-:-:S03]  /*23db0*/  FMUL R167, R128, R133 ;  /* 0x0000008580a77220 */ /* 0x000fc60000400000 */
[----:B------:R0:W-:Y:S01]  /*23dc0*/  STS.U16 [R197+UR4+0x31000], R0 ;  /* 0x03100000c5007988 */ /* 0x0001e20008000404 */
[----:B-1----:R-:W-:-:S03]  /*23dd0*/  IMAD.WIDE R138, R2, 0x2, R184 ;  /* 0x00000002028a7825 */ /* 0x002fc600078e02b8 */
[----:B------:R-:W3:Y:S01]  /*23de0*/  LDL.64 R184, [R1+0x940] ;  /* 0x0009400001b87983 */ /* 0x000ee20000100a00 */
[----:B0-----:R-:W-:-:S03]  /*23df0*/  IMAD.WIDE R140, R2, 0x2, R202 ;  /* 0x00000002028c7825 */ /* 0x001fc600078e02ca */
[----:B------:R-:W3:Y:S04]  /*23e00*/  LDL.64 R202, [R1+0x928] ;  /* 0x0009280001ca7983 */ /* 0x000ee80000100a00 */
[----:B------:R0:W3:Y:S04]  /*23e10*/  LDG.E.U16 R169, desc[UR8][R138.64] ;  /* 0x000000088aa97981 */ /* 0x0000e8000c1e1500 */
[----:B------:R-:W3:Y:S01]  /*23e20*/  LDG.E.U16 R171, desc[UR8][R146.64] ;  /* 0x0000000892ab7981 */ /* 0x000ee2000c1e1500 */
[----:B0-----:R-:W-:-:S03]  /*23e30*/  IMAD.WIDE R138, R2, 0x2, R198 ;  /* 0x00000002028a7825 */ /* 0x001fc600078e02c6 */
[----:B------:R-:W3:Y:S01]  /*23e40*/  LDL.64 R198, [R1+0x910] ;  /* 0x0009100001c67983 */ /* 0x000ee20000100a00 */
[----:B------:R-:W-:Y:S01]  /*23e50*/  FMNMX3 R248, R168, R248, R167, !PT ;  /* 0x000000f8a8f87276 */ /* 0x000fe200078000a7 */
[-C--:B------:R-:W-:Y:S01]  /*23e60*/  FMUL R167, R129, R133.reuse ;  /* 0x0000008581a77220 */ /* 0x080fe20000400000 */
[----:B------:R-:W-:Y:S01]  /*23e70*/  FMUL R168, R130, R133 ;  /* 0x0000008582a87220 */ /* 0x000fe20000400000 */
[----:B------:R0:W3:Y:S04]  /*23e80*/  LDG.E.U16 R151, desc[UR8][R138.64] ;  /* 0x000000088a977981 */ /* 0x0000e8000c1e1500 */
[----:B------:R-:W-:Y:S02]  /*23e90*/  FMNMX3 R248, R248, R167, R168, !PT ;  /* 0x000000a7f8f87276 */ /* 0x000fe400078000a8 */
[----:B------:R1:W3:Y:S01]  /*23ea0*/  LDG.E.U16 R168, desc[UR8][R140.64] ;  /* 0x000000088ca87981 */ /* 0x0002e2000c1e1500 */
[----:B0-----:R-:W-:-:S05]  /*23eb0*/  IMAD.WIDE R138, R2, 0x2, R220 ;  /* 0x00000002028a7825 */ /* 0x001fca00078e02dc */
[----:B------:R0:W3:Y:S01]  /*23ec0*/  LDG.E.U16 R167, desc[UR8][R138.64] ;  /* 0x000000088aa77981 */ /* 0x0000e2000c1e1500 */
[----:B-1----:R-:W-:-:S05]  /*23ed0*/  IMAD.WIDE R140, R2, 0x2, R216 ;  /* 0x00000002028c7825 */ /* 0x002fca00078e02d8 */
[----:B------:R2:W3:Y:S01]  /*23ee0*/  LDG.E.U16 R0, desc[UR8][R140.64] ;  /* 0x000000088c007981 */ /* 0x0004e2000c1e1500 */
[----:B----4-:R-:W-:-:S03]  /*23ef0*/  IMAD.WIDE R246, R2, 0x2, R200 ;  /* 0x0000000202f67825 */ /* 0x010fc600078e02c8 */
[----:B------:R-:W4:Y:S01]  /*23f00*/  LDL.64 R200, [R1+0x8f8] ;  /* 0x0008f80001c87983 */ /* 0x000f220000100a00 */
[----:B0-----:R-:W-:-:S03]  /*23f10*/  IMAD.WIDE R138, R2, 0x2, R194 ;  /* 0x00000002028a7825 */ /* 0x001fc600078e02c2 */
[----:B------:R-:W-:Y:S04]  /*23f20*/  STS.U16 [R197+UR4+0x31800], R136 ;  /* 0x03180088c5007988 */ /* 0x000fe80008000404 */
[----:B------:R-:W4:Y:S04]  /*23f30*/  LDL.64 R194, [R1+0x8e0] ;  /* 0x0008e00001c27983 */ /* 0x000f280000100a00 */
[----:B------:R-:W4:Y:S04]  /*23f40*/  LDG.E.U16 R245, desc[UR8][R138.64] ;  /* 0x000000088af57981 */ /* 0x000f28000c1e1500 */
[----:B------:R-:W-:Y:S04]  /*23f50*/  STS.U16 [R197+UR4+0x31400], R132 ;  /* 0x03140084c5007988 */ /* 0x000fe80008000404 */
[----:B------:R-:W-:Y:S01]  /*23f60*/  STS.U16 [R197+UR4+0x30400], R150 ;  /* 0x03040096c5007988 */ /* 0x000fe20008000404 */
[----:B--2---:R-:W-:-:S03]  /*23f70*/  IMAD.WIDE R140, R2, 0x2, R186 ;  /* 0x00000002028c7825 */ /* 0x004fc600078e02ba */
[----:B------:R-:W-:Y:S04]  /*23f80*/  STS.U16 [R197+UR4+0x30c00], R142 ;  /* 0x030c008ec5007988 */ /* 0x000fe80008000404 */
[----:B------:R0:W2:Y:S04]  /*23f90*/  LDG.E.U16 R147, desc[UR8][R140.64] ;  /* 0x000000088c937981 */ /* 0x0000a8000c1e1500 */
[----:B------:R-:W2:Y:S04]  /*23fa0*/  LDL.64 R186, [R1+0x8c8] ;  /* 0x0008c80001ba7983 */ /* 0x000ea80000100a00 */
[----:B------:R-:W-:Y:S01]  /*23fb0*/  STS.U16 [R197+UR4+0x30800], R149 ;  /* 0x03080095c5007988 */ /* 0x000fe20008000404 */
[----:B0-----:R-:W-:-:S03]  /*23fc0*/  IMAD.WIDE R140, R2, 0x2, R208 ;  /* 0x00000002028c7825 */ /* 0x001fc600078e02d0 */
[----:B------:R-:W-:Y:S04]  /*23fd0*/  STS.U16 [R197+UR4+0x33000], R153 ;  /* 0x03300099c5007988 */ /* 0x000fe80008000404 */
[----:B------:R3:W2:Y:S04]  /*23fe0*/  LDG.E.U16 R229, desc[UR8][R140.64] ;  /* 0x000000088ce57981 */ /* 0x0006a8000c1e1500 */
[----:B------:R0:W-:Y:S04]  /*23ff0*/  STS.U16 [R197+UR4+0x34c00], R152 ;  /* 0x034c0098c5007988 */ /* 0x0001e80008000404 */
[----:B------:R-:W-:Y:S01]  /*24000*/  STS.U16 [R197+UR4+0x32c00], R155 ;  /* 0x032c009bc5007988 */ /* 0x000fe20008000404 */
[----:B---3--:R-:W-:-:S03]  /*24010*/  IMAD.WIDE R140, R2, 0x2, R184 ;  /* 0x00000002028c7825 */ /* 0x008fc600078e02b8 */
[----:B------:R-:W3:Y:S04]  /*24020*/  LDL.64 R184, [R1+0x8b0] ;  /* 0x0008b00001b87983 */ /* 0x000ee80000100a00 */
[----:B------:R1:W3:Y:S01]  /*24030*/  LDG.E.U16 R227, desc[UR8][R140.64] ;  /* 0x000000088ce37981 */ /* 0x0002e2000c1e1500 */
[----:B------:R-:W-:-:S03]  /*24040*/  IMAD.WIDE R138, R2, 0x2, R212 ;  /* 0x00000002028a7825 */ /* 0x000fc600078e02d4 */
[----:B0-----:R-:W3:Y:S04]  /*24050*/  LDL.64 R152, [R1+0x4a0] ;  /* 0x0004a00001987983 */ /* 0x001ee80000100a00 */
[----:B------:R-:W3:Y:S01]  /*24060*/  LDG.E.U16 R138, desc[UR8][R138.64] ;  /* 0x000000088a8a7981 */ /* 0x000ee2000c1e1500 */
[----:B-1----:R-:W-:-:S03]  /*24070*/  IMAD.WIDE R140, R2, 0x2, R202 ;  /* 0x00000002028c7825 */ /* 0x002fc600078e02ca */
[----:B------:R-:W3:Y:S04]  /*24080*/  LDL.64 R202, [R1+0x868] ;  /* 0x0008680001ca7983 */ /* 0x000ee80000100a00 */
[----:B------:R0:W3:Y:S04]  /*24090*/  LDG.E.U16 R225, desc[UR8][R140.64] ;  /* 0x000000088ce17981 */ /* 0x0000e8000c1e1500 */
[----:B------:R1:W-:Y:S01]  /*240a0*/  STS.U16 [R197+UR4+0x33c00], R154 ;  /* 0x033c009ac5007988 */ /* 0x0003e20008000404 */
[----:B------:R-:W-:-:S03]  /*240b0*/  LOP3.LUT R3, R197, 0x10, RZ, 0x3c, !PT ;  /* 0x00000010c5037812 */ /* 0x000fc600078e3cff */
[----:B------:R-:W-:Y:S01]  /*240c0*/  STS.U16 [R197+UR4+0x31c00], R207 ;  /* 0x031c00cfc5007988 */ /* 0x000fe20008000404 */
[----:B0-----:R-:W-:-:S03]  /*240d0*/  IMAD.WIDE R140, R2, 0x2, R198 ;  /* 0x00000002028c7825 */ /* 0x001fc600078e02c6 */
[----:B------:R-:W3:Y:S04]  /*240e0*/  LDL.64 R198, [R1+0x880] ;  /* 0x0008800001c67983 */ /* 0x000ee80000100a00 */
[----:B------:R4:W3:Y:S04]  /*240f0*/  LDG.E.U16 R221, desc[UR8][R140.64] ;  /* 0x000000088cdd7981 */ /* 0x0008e8000c1e1500 */
[----:B-1----:R-:W3:Y:S04]  /*24100*/  LDL.64 R154, [R1+0x470] ;  /* 0x00047000019a7983 */ /* 0x002ee80000100a00 */
[----:B------:R-:W-:Y:S01]  /*24110*/  STS.U16 [R197+UR4+0x32000], R193 ;  /* 0x032000c1c5007988 */ /* 0x000fe20008000404 */
[----:B----4-:R-:W-:-:S03]  /*24120*/  IMAD.WIDE R140, R2, 0x2, R200 ;  /* 0x00000002028c7825 */ /* 0x010fc600078e02c8 */
[----:B------:R-:W4:Y:S04]  /*24130*/  LDL.64 R200, [R1+0x850] ;  /* 0x0008500001c87983 */ /* 0x000f280000100a00 */
[----:B------:R0:W4:Y:S04]  /*24140*/  LDG.E.U16 R217, desc[UR8][R140.64] ;  /* 0x000000088cd97981 */ /* 0x000128000c1e1500 */
[----:B------:R-:W-:Y:S04]  /*24150*/  STS.U16 [R197+UR4+0x32400], R188 ;  /* 0x032400bcc5007988 */ /* 0x000fe80008000404 */
[----:B------:R-:W-:Y:S01]  /*24160*/  STS.U16 [R197+UR4+0x32800], R148 ;  /* 0x03280094c5007988 */ /* 0x000fe20008000404 */
[----:B0-----:R-:W-:-:S03]  /*24170*/  IMAD.WIDE R140, R2, 0x2, R194 ;  /* 0x00000002028c7825 */ /* 0x001fc600078e02c2 */
[----:B------:R-:W-:Y:S04]  /*24180*/  STS.U16 [R197+UR4+0x33400], R145 ;  /* 0x03340091c5007988 */ /* 0x000fe80008000404 */
[----:B------:R2:W4:Y:S04]  /*24190*/  LDG.E.U16 R213, desc[UR8][R140.64] ;  /* 0x000000088cd57981 */ /* 0x000528000c1e1500 */
        /* <DEDUP_REMOVED lines=16> */
[----:B------:R-:W4:Y:S01]  /*242a0*/  LDG.E.U16 R246, desc[UR8][R246.64] ;  /* 0x00000008f6f67981 */ /* 0x000f22000c1e1500 */
[----:B--2---:R-:W-:-:S03]  /*242b0*/  IMAD.WIDE R140, R2, 0x2, R186 ;  /* 0x00000002028c7825 */ /* 0x004fc600078e02ba */
[----:B0-----:R-:W2:Y:S04]  /*242c0*/  LDL.64 R156, [R1+0x488] ;  /* 0x00048800019c7983 */ /* 0x001ea80000100a00 */
[----:B------:R-:W2:Y:S04]  /*242d0*/  LDL.64 R186, [R1+0x838] ;  /* 0x0008380001ba7983 */ /* 0x000ea80000100a00 */
[----:B------:R3:W2:Y:S02]  /*242e0*/  LDG.E.U16 R209, desc[UR8][R140.64] ;  /* 0x000000088cd17981 */ /* 0x0006a4000c1e1500 */
[----:B---3--:R-:W-:-:S02]  /*242f0*/  IMAD.WIDE R140, R2, 0x2, R184 ;  /* 0x00000002028c7825 */ /* 0x008fc400078e02b8 */
[----:B------:R-:W3:Y:S04]  /*24300*/  LDL.64 R184, [R1+0x820] ;  /* 0x0008200001b87983 */ /* 0x000ee80000100a00 */
[----:B------:R0:W3:Y:S02]  /*24310*/  LDG.E.U16 R195, desc[UR8][R140.64] ;  /* 0x000000088cc37981 */ /* 0x0000e4000c1e1500 */
[C---:B0-----:R-:W-:Y:S02]  /*24320*/  IMAD.WIDE R140, R2.reuse, 0x2, R236 ;  /* 0x00000002028c7825 */ /* 0x041fe400078e02ec */
[----:B------:R-:W3:Y:S04]  /*24330*/  LDL.64 R236, [R1+0x7d8] ;  /* 0x0007d80001ec7983 */ /* 0x000ee80000100a00 */
[----:B------:R0:W3:Y:S02]  /*24340*/  LDG.E.U16 R189, desc[UR8][R140.64] ;  /* 0x000000088cbd7981 */ /* 0x0000e4000c1e1500 */
[----:B0-----:R-:W-:-:S02]  /*24350*/  IMAD.WIDE R140, R2, 0x2, R198 ;  /* 0x00000002028c7825 */ /* 0x001fc400078e02c6 */
[----:B------:R-:W3:Y:S04]  /*24360*/  LDL.64 R198, [R1+0x7f0] ;  /* 0x0007f00001c67983 */ /* 0x000ee80000100a00 */
[----:B------:R0:W3:Y:S02]  /*24370*/  LDG.E.U16 R139, desc[UR8][R140.64] ;  /* 0x000000088c8b7981 */ /* 0x0000e4000c1e1500 */
[C---:B0-----:R-:W-:Y:S02]  /*24380*/  IMAD.WIDE R140, R2.reuse, 0x2, R202 ;  /* 0x00000002028c7825 */ /* 0x041fe400078e02ca */
[----:B------:R-:W3:Y:S04]  /*24390*/  LDL.64 R202, [R1+0x7c0] ;  /* 0x0007c00001ca7983 */ /* 0x000ee80000100a00 */
[----:B------:R4:W3:Y:S02]  /*243a0*/  LDG.E.U16 R136, desc[UR8][R140.64] ;  /* 0x000000088c887981 */ /* 0x0008e4000c1e1500 */
[----:B----4-:R-:W-:-:S02]  /*243b0*/  IMAD.WIDE R140, R2, 0x2, R200 ;  /* 0x00000002028c7825 */ /* 0x010fc400078e02c8 */
[----:B------:R-:W4:Y:S04]  /*243c0*/  LDL.64 R200, [R1+0x790] ;  /* 0x0007900001c87983 */ /* 0x000f280000100a00 */
[----:B------:R2:W4:Y:S02]  /*243d0*/  LDG.E.U16 R132, desc[UR8][R140.64] ;  /* 0x000000088c847981 */ /* 0x000524000c1e1500 */
[C---:B--2---:R-:W-:Y:S02]  /*243e0*/  IMAD.WIDE R140, R2.reuse, 0x2, R186 ;  /* 0x00000002028c7825 */ /* 0x044fe400078e02ba */
[----:B------:R-:W2:Y:S04]  /*243f0*/  LDL.64 R186, [R1+0x7a8] ;  /* 0x0007a80001ba7983 */ /* 0x000ea80000100a00 */
[----:B------:R-:W2:Y:S01]  /*24400*/  LDG.E.U16 R140, desc[UR8][R140.64] ;  /* 0x000000088c8c7981 */ /* 0x000ea2000c1e1500 */
[----:B---3--:R-:W-:-:S05]  /*24410*/  IMAD.WIDE R184, R2, 0x2, R184 ;  /* 0x0000000202b87825 */ /* 0x008fca00078e02b8 */
        /* <DEDUP_REMOVED lines=13> */
[C---:B----4-:R-:W-:Y:S02]  /*244f0*/  IMAD.WIDE R184, R2.reuse, 0x2, R200 ;  /* 0x0000000202b87825 */ /* 0x050fe400078e02c8 */
[----:B------:R-:W4:Y:S02]  /*24500*/  LDL.64 R200, [R1+0x700] ;  /* 0x0007000001c87983 */ /* 0x000f240000100a00 */
[----:B--2---:R-:W-:-:S06]  /*24510*/  IMAD.WIDE R186, R2, 0x2, R186 ;  /* 0x0000000202ba7825 */ /* 0x004fcc00078e02ba */
[----:B------:R-:W2:Y:S04]  /*24520*/  LDG.E.U16 R186, desc[UR8][R186.64] ;  /* 0x00000008baba7981 */ /* 0x000ea8000c1e1500 */
[----:B------:R0:W2:Y:S02]  /*24530*/  LDG.E.U16 R187, desc[UR8][R184.64] ;  /* 0x00000008b8bb7981 */ /* 0x0000a4000c1e1500 */
[C---:B0-----:R-:W-:Y:S02]  /*24540*/  IMAD.WIDE R184, R2.reuse, 0x2, R240 ;  /* 0x0000000202b87825 */ /* 0x041fe400078e02f0 */
        /* <DEDUP_REMOVED lines=19> */
[----:B------:R3:W2:Y:S02]  /*24680*/  LDG.E.U16 R210, desc[UR8][R184.64] ;  /* 0x00000008b8d27981 */ /* 0x0006a4000c1e1500 */
[----:B---3--:R-:W-:-:S02]  /*24690*/  IMAD.WIDE R184, R2, 0x2, R198 ;  /* 0x0000000202b87825 */ /* 0x008fc400078e02c6 */
[----:B------:R-:W3:Y:S04]  /*246a0*/  LDL.64 R198, [R1+0x658] ;  /* 0x0006580001c67983 */ /* 0x000ee80000100a00 */
[----:B------:R0:W2:Y:S02]  /*246b0*/  LDG.E.U16 R212, desc[UR8][R184.64] ;  /* 0x00000008b8d47981 */ /* 0x0000a4000c1e1500 */
[C---:B0-----:R-:W-:Y:S02]  /*246c0*/  IMAD.WIDE R184, R2.reuse, 0x2, R238 ;  /* 0x0000000202b87825 */ /* 0x041fe400078e02ee */
[----:B------:R-:W2:Y:S04]  /*246d0*/  LDL.64 R238, [R1+0x618] ;  /* 0x0006180001ee7983 */ /* 0x000ea80000100a00 */
[----:B------:R0:W2:Y:S02]  /*246e0*/  LDG.E.U16 R214, desc[UR8][R184.64] ;  /* 0x00000008b8d67981 */ /* 0x0000a4000c1e1500 */
[----:B0-----:R-:W-:-:S02]  /*246f0*/  IMAD.WIDE R184, R2, 0x2, R236 ;  /* 0x0000000202b87825 */ /* 0x001fc400078e02ec */
[----:B------:R-:W2:Y:S04]  /*24700*/  LDL.64 R236, [R1+0x5f8] ;  /* 0x0005f80001ec7983 */ /* 0x000ea80000100a00 */
[----:B------:R0:W2:Y:S02]  /*24710*/  LDG.E.U16 R216, desc[UR8][R184.64] ;  /* 0x00000008b8d87981 */ /* 0x0000a4000c1e1500 */
[C---:B0-----:R-:W-:Y:S02]  /*24720*/  IMAD.WIDE R184, R2.reuse, 0x2, R202 ;  /* 0x0000000202b87825 */ /* 0x041fe400078e02ca */
[----:B------:R-:W2:Y:S04]  /*24730*/  LDL.64 R202, [R1+0x5d8] ;  /* 0x0005d80001ca7983 */ /* 0x000ea80000100a00 */
[----:B------:R4:W2:Y:S02]  /*24740*/  LDG.E.U16 R218, desc[UR8][R184.64] ;  /* 0x00000008b8da7981 */ /* 0x0008a4000c1e1500 */
[----:B----4-:R-:W-:-:S02]  /*24750*/  IMAD.WIDE R184, R2, 0x2, R200 ;  /* 0x0000000202b87825 */ /* 0x010fc400078e02c8 */
[----:B------:R-:W4:Y:S04]  /*24760*/  LDL.64 R200, [R1+0x5b8] ;  /* 0x0005b80001c87983 */ /* 0x000f280000100a00 */
[----:B------:R0:W4:Y:S02]  /*24770*/  LDG.E.U16 R220, desc[UR8][R184.64] ;  /* 0x00000008b8dc7981 */ /* 0x000124000c1e1500 */
[C---:B0-----:R-:W-:Y:S02]  /*24780*/  IMAD.WIDE R184, R2.reuse, 0x2, R242 ;  /* 0x0000000202b87825 */ /* 0x041fe400078e02f2 */
[----:B------:R-:W4:Y:S04]  /*24790*/  LDL.64 R242, [R1+0x500] ;  /* 0x0005000001f27983 */ /* 0x000f280000100a00 */
[----:B------:R3:W4:Y:S02]  /*247a0*/  LDG.E.U16 R222, desc[UR8][R184.64] ;  /* 0x00000008b8de7981 */ /* 0x000724000c1e1500 */
[----:B---3--:R-:W-:-:S02]  /*247b0*/  IMAD.WIDE R184, R2, 0x2, R198 ;  /* 0x0000000202b87825 */ /* 0x008fc400078e02c6 */
[----:B------:R-:W3:Y:S04]  /*247c0*/  LDL.64 R198, [R1+0x598] ;  /* 0x0005980001c67983 */ /* 0x000ee80000100a00 */
[----:B------:R2:W3:Y:S02]  /*247d0*/  LDG.E.U16 R224, desc[UR8][R184.64] ;  /* 0x00000008b8e07981 */ /* 0x0004e4000c1e1500 */
[C---:B--2---:R-:W-:Y:S02]  /*247e0*/  IMAD.WIDE R184, R2.reuse, 0x2, R240 ;  /* 0x0000000202b87825 */ /* 0x044fe400078e02f0 */
[----:B------:R-:W2:Y:S04]  /*247f0*/  LDL.64 R240, [R1+0x530] ;  /* 0x0005300001f07983 */ /* 0x000ea80000100a00 */
[----:B------:R0:W2:Y:S02]  /*24800*/  LDG.E.U16 R226, desc[UR8][R184.64] ;  /* 0x00000008b8e27981 */ /* 0x0000a4000c1e1500 */
[----:B0-----:R-:W-:-:S02]  /*24810*/  IMAD.WIDE R184, R2, 0x2, R238 ;  /* 0x0000000202b87825 */ /* 0x001fc400078e02ee */
[----:B------:R-:W2:Y:S04]  /*24820*/  LDL.64 R238, [R1+0x560] ;  /* 0x0005600001ee7983 */ /* 0x000ea80000100a00 */
[----:B------:R0:W2:Y:S02]  /*24830*/  LDG.E.U16 R228, desc[UR8][R184.64] ;  /* 0x00000008b8e47981 */ /* 0x0000a4000c1e1500 */
[----:B0-----:R-:W-:-:S05]  /*24840*/  IMAD.WIDE R184, R2, 0x2, R236 ;  /* 0x0000000202b87825 */ /* 0x001fca00078e02ec */
[----:B------:R0:W2:Y:S02]  /*24850*/  LDG.E.U16 R230, desc[UR8][R184.64] ;  /* 0x00000008b8e67981 */ /* 0x0000a4000c1e1500 */
[C---:B0-----:R-:W-:Y:S02]  /*24860*/  IMAD.WIDE R184, R2.reuse, 0x2, R202 ;  /* 0x0000000202b87825 */ /* 0x041fe400078e02ca */
[----:B------:R-:W2:Y:S04]  /*24870*/  LDL.64 R202, [R1+0x4e8] ;  /* 0x0004e80001ca7983 */ /* 0x000ea80000100a00 */
[----:B------:R4:W2:Y:S02]  /*24880*/  LDG.E.U16 R232, desc[UR8][R184.64] ;  /* 0x00000008b8e87981 */ /* 0x0008a4000c1e1500 */
[----:B----4-:R-:W-:-:S02]  /*24890*/  IMAD.WIDE R184, R2, 0x2, R200 ;  /* 0x0000000202b87825 */ /* 0x010fc400078e02c8 */
[----:B------:R-:W4:Y:S04]  /*248a0*/  LDL.64 R200, [R1+0x4d0] ;  /* 0x0004d00001c87983 */ /* 0x000f280000100a00 */
[----:B------:R3:W2:Y:S02]  /*248b0*/  LDG.E.U16 R234, desc[UR8][R184.64] ;  /* 0x00000008b8ea7981 */ /* 0x0006a4000c1e1500 */
[C---:B---3--:R-:W-:Y:S02]  /*248c0*/  IMAD.WIDE R184, R2.reuse, 0x2, R198 ;  /* 0x0000000202b87825 */ /* 0x048fe400078e02c6 */
[----:B------:R-:W3:Y:S04]  /*248d0*/  LDL.64 R198, [R1+0x4b8] ;  /* 0x0004b80001c67983 */ /* 0x000ee80000100a00 */
[----:B------:R0:W2:Y:S04]  /*248e0*/  LDG.E.U16 R236, desc[UR8][R184.64] ;  /* 0x00000008b8ec7981 */ /* 0x0000a8000c1e1500 */
[----:B------:R-:W0:Y:S02]  /*248f0*/  LDL.64 R184, [R1+0x578] ;  /* 0x0005780001b87983 */ /* 0x000e240000100a00 */
[----:B0-----:R-:W-:-:S05]  /*24900*/  IMAD.WIDE R184, R2, 0x2, R184 ;  /* 0x0000000202b87825 */ /* 0x001fca00078e02b8 */
[----:B------:R2:W3:Y:S02]  /*24910*/  LDG.E.U16 R237, desc[UR8][R184.64] ;  /* 0x00000008b8ed7981 */ /* 0x0004e4000c1e1500 */
[----:B--2---:R-:W-:-:S05]  /*24920*/  IMAD.WIDE R184, R2, 0x2, R238 ;  /* 0x0000000202b87825 */ /* 0x004fca00078e02ee */
[----:B------:R0:W2:Y:S04]  /*24930*/  LDG.E.U16 R238, desc[UR8][R184.64] ;  /* 0x00000008b8ee7981 */ /* 0x0000a8000c1e1500 */
[----:B------:R-:W0:Y:S04]  /*24940*/  LDL.64 R184, [R1+0x548] ;  /* 0x0005480001b87983 */ /* 0x000e280000100a00 */
        /* <DEDUP_REMOVED lines=27> */
[----:B0-----:R-:W-:-:S05]  /*24b00*/  IMAD.WIDE R184, R2, 0x2, R184 ;  /* 0x0000000202b87825 */ /* 0x001fca00078e02b8 */
[----:B------:R0:W2:Y:S02]  /*24b10*/  LDG.E.U16 R239, desc[UR8][R184.64] ;  /* 0x00000008b8ef7981 */ /* 0x0000a4000c1e1500 */
[----:B0-----:R-:W-:-:S05]  /*24b20*/  IMAD.WIDE R184, R2, 0x2, R240 ;  /* 0x0000000202b87825 */ /* 0x001fca00078e02f0 */
[----:B------:R0:W2:Y:S02]  /*24b30*/  LDG.E.U16 R240, desc[UR8][R184.64] ;  /* 0x00000008b8f07981 */ /* 0x0000a4000c1e1500 */
[C---:B0-----:R-:W-:Y:S02]  /*24b40*/  IMAD.WIDE R184, R2.reuse, 0x2, R250 ;  /* 0x0000000202b87825 */ /* 0x041fe400078e02fa */
        /* <DEDUP_REMOVED lines=9> */
[----:B------:R3:W4:Y:S02]  /*24be0*/  LDG.E.U16 R244, desc[UR8][R184.64] ;  /* 0x00000008b8f47981 */ /* 0x000724000c1e1500 */
[C---:B---3--:R-:W-:Y:S02]  /*24bf0*/  IMAD.WIDE R184, R2.reuse, 0x2, R198 ;  /* 0x0000000202b87825 */ /* 0x048fe400078e02c6 */
[----:B------:R-:W3:Y:S04]  /*24c00*/  LDL.64 R198, [R1+0x410] ;  /* 0x0004100001c67983 */ /* 0x000ee80000100a00 */
[----:B------:R-:W-:Y:S04]  /*24c10*/  STL [R1+0x1098], R197 ;  /* 0x001098c501007387 */ /* 0x000fe80000100800 */
[----:B-1----:R-:W3:Y:S04]  /*24c20*/  LDL.64 R166, [R1+0x3f8] ;  /* 0x0003f80001a67983 */ /* 0x002ee80000100a00 */
[----:B------:R-:W3:Y:S04]  /*24c30*/  LDL.64 R158, [R1+0x3e0] ;  /* 0x0003e000019e7983 */ /* 0x000ee80000100a00 */
[----:B------:R-:W3:Y:S01]  /*24c40*/  LDL.64 R160, [R1+0x3c8] ;  /* 0x0003c80001a07983 */ /* 0x000ee20000100a00 */
[----:B------:R-:W-:-:S03]  /*24c50*/  IMAD.WIDE R134, R2, 0x2, R152 ;  /* 0x0000000202867825 */ /* 0x000fc600078e0298 */
[----:B------:R-:W3:Y:S04]  /*24c60*/  LDL.64 R152, [R1+0x3b0] ;  /* 0x0003b00001987983 */ /* 0x000ee80000100a00 */
[----:B------:R-:W3:Y:S01]  /*24c70*/  LDL.64 R162, [R1+0x398] ;  /* 0x0003980001a27983 */ /* 0x000ee20000100a00 */
[----:B------:R-:W-:-:S03]  /*24c80*/  IMAD.WIDE R144, R2, 0x2, R154 ;  /* 0x0000000202907825 */ /* 0x000fc600078e029a */
[----:B------:R-:W3:Y:S04]  /*24c90*/  LDL.64 R154, [R1+0x378] ;  /* 0x00037800019a7983 */ /* 0x000ee80000100a00 */
[----:B------:R-:W3:Y:S04]  /*24ca0*/  LDL.64 R164, [R1+0x348] ;  /* 0x0003480001a47983 */ /* 0x000ee80000100a00 */
[----:B------:R0:W3:Y:S04]  /*24cb0*/  LDG.E.U16 R205, desc[UR8][R134.64] ;  /* 0x0000000886cd7981 */ /* 0x0000e8000c1e1500 */
[----:B------:R-:W3:Y:S04]  /*24cc0*/  LDG.E.U16 R137, desc[UR8][R144.64] ;  /* 0x0000000890897981 */ /* 0x000ee8000c1e1500 */
[----:B------:R-:W-:Y:S01]  /*24cd0*/  STS.U16 [R3+UR4+0x36c80], R246 ;  /* 0x036c80f603007988 */ /* 0x000fe20008000404 */
[----:B0-----:R-:W-:-:S03]  /*24ce0*/  IMAD.WIDE R134, R2, 0x2, R156 ;  /* 0x0000000202867825 */ /* 0x001fc600078e029c */
[----:B------:R0:W-:Y:S04]  /*24cf0*/  STS.U16 [R3+UR4+0x37080], R0 ;  /* 0x0370800003007988 */ /* 0x0001e80008000404 */
[----:B------:R2:W3:Y:S04]  /*24d00*/  LDG.E.U16 R193, desc[UR8][R134.64] ;  /* 0x0000000886c17981 */ /* 0x0004e8000c1e1500 */
[----:B------:R-:W-:Y:S04]  /*24d10*/  STS.U16 [R3+UR4+0x37480], R245 ;  /* 0x037480f503007988 */ /* 0x000fe80008000404 */
[----:B------:R1:W-:Y:S04]  /*24d20*/  STS.U16 [R3+UR4+0x37880], R138 ;  /* 0x0378808a03007988 */ /* 0x0003e80008000404 */
[----:B------:R-:W3:Y:S04]  /*24d30*/  LDL.64 R156, [R1+0x318] ;  /* 0x00031800019c7983 */ /* 0x000ee80000100a00 */
[----:B------:R-:W3:Y:S04]  /*24d40*/  LDL.64 R170, [R1+0x610] ;  /* 0x0006100001aa7983 */ /* 0x000ee80000100a00 */
[----:B------:R0:W-:Y:S04]  /*24d50*/  STS.U16 [R3+UR4+0x37c80], R147 ;  /* 0x037c809303007988 */ /* 0x0001e80008000404 */
[----:B------:R-:W3:Y:S04]  /*24d60*/  LDL.64 R178, [R1+0x5d0] ;  /* 0x0005d00001b27983 */ /* 0x000ee80000100a00 */
[----:B------:R-:W3:Y:S04]  /*24d70*/  LDL.64 R176, [R1+0x5b0] ;  /* 0x0005b00001b07983 */ /* 0x000ee80000100a00 */
[----:B------:R-:W3:Y:S04]  /*24d80*/  LDL.64 R174, [R1+0x570] ;  /* 0x0005700001ae7983 */ /* 0x000ee80000100a00 */
[----:B------:R-:W3:Y:S04]  /*24d90*/  LDG.E.U16 R184, desc[UR8][R184.64] ;  /* 0x00000008b8b87981 */ /* 0x000ee8000c1e1500 */
[----:B------:R-:W3:Y:S04]  /*24da0*/  LDL.64 R168, [R1+0x558] ;  /* 0x0005580001a87983 */ /* 0x000ee80000100a00 */
[----:B------:R-:W3:Y:S04]  /*24db0*/  LDL.64 R182, [R1+0x4b0] ;  /* 0x0004b00001b67983 */ /* 0x000ee80000100a00 */
[----:B------:R-:W3:Y:S01]  /*24dc0*/  LDL.64 R180, [R1+0x408] ;  /* 0x0004080001b47983 */ /* 0x000ee20000100a00 */
[----:B--2---:R-:W-:-:S05]  /*24dd0*/  IMAD.WIDE R134, R2, 0x2, R250 ;  /* 0x0000000202867825 */ /* 0x004fca00078e02fa */
[----:B0-----:R4:W2:Y:S01]  /*24de0*/  LDG.E.U16 R0, desc[UR8][R134.64] ;  /* 0x0000000886007981 */ /* 0x0018a2000c1e1500 */
[C---:B------:R-:W-:Y:S01]  /*24df0*/  IMAD.WIDE R144, R2.reuse, 0x2, R202 ;  /* 0x0000000202907825 */ /* 0x040fe200078e02ca */
[----:B------:R-:W0:Y:S04]  /*24e00*/  S2R R250, SR_TID.X ;  /* 0x0000000000fa7919 */ /* 0x000e280000002100 */
[----:B------:R3:W2:Y:S04]  /*24e10*/  LDG.E.U16 R143, desc[UR8][R144.64] ;  /* 0x00000008908f7981 */ /* 0x0006a8000c1e1500 */
[----:B------:R-:W2:Y:S01]  /*24e20*/  LDL.64 R202, [R1+0x538] ;  /* 0x0005380001ca7983 */ /* 0x000ea20000100a00 */
[----:B----4-:R-:W-:-:S03]  /*24e30*/  IMAD.WIDE R134, R2, 0x2, R200 ;  /* 0x0000000202867825 */ /* 0x010fc600078e02c8 */
[----:B------:R-:W4:Y:S04]  /*24e40*/  LDL.64 R200, [R1+0x628] ;  /* 0x0006280001c87983 */ /* 0x000f280000100a00 */
[----:B-1----:R1:W2:Y:S01]  /*24e50*/  LDG.E.U16 R138, desc[UR8][R134.64] ;  /* 0x00000008868a7981 */ /* 0x0022a2000c1e1500 */
[----:B---3--:R-:W-:Y:S01]  /*24e60*/  IMAD.WIDE R144, R2, 0x2, R198 ;  /* 0x0000000202907825 */ /* 0x008fe200078e02c6 */
[----:B0-----:R-:W-:Y:S02]  /*24e70*/  SHF.L.U32 R185, R250, 0x1, RZ ;  /* 0x00000001fab97819 */ /* 0x001fe400000006ff */
[----:B------:R-:W3:Y:S04]  /*24e80*/  LDL.64 R198, [R1+0x5a8] ;  /* 0x0005a80001c67983 */ /* 0x000ee80000100a00 */
[----:B------:R0:W2:Y:S01]  /*24e90*/  LDG.E.U16 R148, desc[UR8][R144.64] ;  /* 0x0000000890947981 */ /* 0x0000a2000c1e1500 */
[----:B-1----:R-:W-:-:S03]  /*24ea0*/  IMAD.WIDE R134, R2, 0x2, R166 ;  /* 0x0000000202867825 */ /* 0x002fc600078e02a6 */
[----:B------:R-:W2:Y:S04]  /*24eb0*/  LDL.64 R166, [R1+0x670] ;  /* 0x0006700001a67983 */ /* 0x000ea80000100a00 */
[----:B------:R1:W3:Y:S01]  /*24ec0*/  LDG.E.U16 R147, desc[UR8][R134.64] ;  /* 0x0000000886937981 */ /* 0x0002e2000c1e1500 */
[----:B0-----:R-:W-:-:S03]  /*24ed0*/  IMAD.WIDE R144, R2, 0x2, R158 ;  /* 0x0000000202907825 */ /* 0x001fc600078e029e */
[----:B------:R-:W3:Y:S04]  /*24ee0*/  LDL.64 R158, [R1+0x650] ;  /* 0x00065000019e7983 */ /* 0x000ee80000100a00 */
[----:B------:R0:W4:Y:S01]  /*24ef0*/  LDG.E.U16 R151, desc[UR8][R144.64] ;  /* 0x0000000890977981 */ /* 0x000122000c1e1500 */
[----:B-1----:R-:W-:-:S03]  /*24f00*/  IMAD.WIDE R134, R2, 0x2, R160 ;  /* 0x0000000202867825 */ /* 0x002fc600078e02a0 */
[----:B------:R-:W4:Y:S01]  /*24f10*/  LDL.64 R160, [R1+0x630] ;  /* 0x0006300001a07983 */ /* 0x000f220000100a00 */
[----:B0-----:R-:W-:-:S03]  /*24f20*/  IMAD.WIDE R144, R2, 0x2, R152 ;  /* 0x0000000202907825 */ /* 0x001fc600078e0298 */
[----:B------:R0:W4:Y:S04]  /*24f30*/  LDG.E.U16 R152, desc[UR8][R134.64] ;  /* 0x0000000886987981 */ /* 0x000128000c1e1500 */
[----:B------:R1:W4:Y:S01]  /*24f40*/  LDG.E.U16 R153, desc[UR8][R144.64] ;  /* 0x0000000890997981 */ /* 0x000322000c1e1500 */
[----:B0-----:R-:W-:-:S03]  /*24f50*/  IMAD.WIDE R134, R2, 0x2, R162 ;  /* 0x0000000202867825 */ /* 0x001fc600078e02a2 */
[----:B------:R-:W4:Y:S01]  /*24f60*/  LDL.64 R162, [R1+0x5f0] ;  /* 0x0005f00001a27983 */ /* 0x000f220000100a00 */
[----:B-1----:R-:W-:-:S03]  /*24f70*/  IMAD.WIDE R144, R2, 0x2, R154 ;  /* 0x0000000202907825 */ /* 0x002fc600078e029a */
[----:B------:R0:W4:Y:S01]  /*24f80*/  LDG.E.U16 R154, desc[UR8][R134.64] ;  /* 0x00000008869a7981 */ /* 0x000122000c1e1500 */
[----:B------:R-:W-:Y:S02]  /*24f90*/  LOP3.LUT R185, R185, 0x7e, RZ, 0xc0, !PT ;  /* 0x0000007eb9b97812 */ /* 0x000fe400078ec0ff */
[----:B------:R-:W-:Y:S01]  /*24fa0*/  LOP3.LUT R173, R250, 0x40, RZ, 0xc0, !PT ;  /* 0x00000040faad7812 */ /* 0x000fe200078ec0ff */
[----:B------:R1:W4:Y:S01]  /*24fb0*/  LDG.E.U16 R155, desc[UR8][R144.64] ;  /* 0x00000008909b7981 */ /* 0x000322000c1e1500 */
[----:B0-----:R-:W-:-:S03]  /*24fc0*/  IMAD.WIDE R134, R2, 0x2, R164 ;  /* 0x0000000202867825 */ /* 0x001fc600078e02a4 */
[----:B------:R-:W4:Y:S01]  /*24fd0*/  LDL.64 R164, [R1+0x590] ;  /* 0x0005900001a47983 */ /* 0x000f220000100a00 */
[----:B------:R-:W-:Y:S01]  /*24fe0*/  LEA R173, R173, R185, 0x9 ;  /* 0x000000b9adad7211 */ /* 0x000fe200078e48ff */
[----:B-1----:R-:W-:Y:S02]  /*24ff0*/  IMAD.WIDE R144, R2, 0x2, R156 ;  /* 0x0000000202907825 */ /* 0x002fe400078e029c */
[----:B------:R2:W4:Y:S01]  /*25000*/  LDG.E.U16 R156, desc[UR8][R134.64] ;  /* 0x00000008869c7981 */ /* 0x000522000c1e1500 */
[----:B------:R-:W-:-:S03]  /*25010*/  LOP3.LUT R173, R173, 0x20, RZ, 0x3c, !PT ;  /* 0x00000020adad7812 */ /* 0x000fc600078e3cff */
[----:B------:R3:W4:Y:S04]  /*25020*/  LDG.E.U16 R157, desc[UR8][R144.64] ;  /* 0x00000008909d7981 */ /* 0x000728000c1e1500 */
        /* <DEDUP_REMOVED lines=11> */
[----:B--2---:R-:W-:-:S03]  /*250e0*/  IMAD.WIDE R134, R2, 0x2, R166 ;  /* 0x0000000202867825 */ /* 0x004fc600078e02a6 */
[----:B0-----:R-:W2:Y:S04]  /*250f0*/  LDL.64 R188, [R1+0x340] ;  /* 0x0003400001bc7983 */ /* 0x001ea80000100a00 */
[----:B------:R-:W2:Y:S01]  /*25100*/  LDL.64 R166, [R1+0x540] ;  /* 0x0005400001a67983 */ /* 0x000ea20000100a00 */
[----:B---3--:R-:W-:-:S03]  /*25110*/  IMAD.WIDE R144, R2, 0x2, R158 ;  /* 0x0000000202907825 */ /* 0x008fc600078e029e */
[----:B------:R4:W3:Y:S04]  /*25120*/  LDG.E.U16 R158, desc[UR8][R134.64] ;  /* 0x00000008869e7981 */ /* 0x0008e8000c1e1500 */
[----:B------:R0:W3:Y:S01]  /*25130*/  LDG.E.U16 R159, desc[UR8][R144.64] ;  /* 0x00000008909f7981 */ /* 0x0000e2000c1e1500 */
[----:B----4-:R-:W-:-:S03]  /*25140*/  IMAD.WIDE R134, R2, 0x2, R160 ;  /* 0x0000000202867825 */ /* 0x010fc600078e02a0 */
[----:B------:R-:W4:Y:S01]  /*25150*/  LDL.64 R160, [R1+0x528] ;  /* 0x0005280001a07983 */ /* 0x000f220000100a00 */
[----:B0-----:R-:W-:-:S03]  /*25160*/  IMAD.WIDE R144, R2, 0x2, R170 ;  /* 0x0000000202907825 */ /* 0x001fc600078e02aa */
[----:B------:R-:W3:Y:S04]  /*25170*/  LDL.64 R170, [R1+0x510] ;  /* 0x0005100001aa7983 */ /* 0x000ee80000100a00 */
[----:B-1----:R0:W3:Y:S04]  /*25180*/  LDG.E.U16 R139, desc[UR8][R144.64] ;  /* 0x00000008908b7981 */ /* 0x0020e8000c1e1500 */
[----:B------:R1:W3:Y:S01]  /*25190*/  LDG.E.U16 R136, desc[UR8][R134.64] ;  /* 0x0000000886887981 */ /* 0x0002e2000c1e1500 */
[----:B0-----:R-:W-:-:S03]  /*251a0*/  IMAD.WIDE R144, R2, 0x2, R178 ;  /* 0x0000000202907825 */ /* 0x001fc600078e02b2 */
[----:B------:R-:W3:Y:S01]  /*251b0*/  LDL.64 R178, [R1+0x4e0] ;  /* 0x0004e00001b27983 */ /* 0x000ee20000100a00 */
[----:B-1----:R-:W-:-:S03]  /*251c0*/  IMAD.WIDE R134, R2, 0x2, R162 ;  /* 0x0000000202867825 */ /* 0x002fc600078e02a2 */
[----:B------:R-:W3:Y:S04]  /*251d0*/  LDL.64 R162, [R1+0x4f8] ;  /* 0x0004f80001a27983 */ /* 0x000ee80000100a00 */
[----:B------:R0:W-:Y:S04]  /*251e0*/  STS.U16 [R173+UR4+0x32d00], R132 ;  /* 0x032d0084ad007988 */ /* 0x0001e80008000404 */
[----:B------:R1:W-:Y:S04]  /*251f0*/  STS.U16 [R173+UR4+0x33100], R140 ;  /* 0x0331008cad007988 */ /* 0x0003e80008000404 */
[----:B0-----:R0:W3:Y:S04]  /*25200*/  LDG.E.U16 R132, desc[UR8][R134.64] ;  /* 0x0000000886847981 */ /* 0x0010e8000c1e1500 */
[----:B-1----:R1:W3:Y:S01]  /*25210*/  LDG.E.U16 R140, desc[UR8][R144.64] ;  /* 0x00000008908c7981 */ /* 0x0022e2000c1e1500 */
[----:B0-----:R-:W-:-:S03]  /*25220*/  IMAD.WIDE R134, R2, 0x2, R176 ;  /* 0x0000000202867825 */ /* 0x001fc600078e02b0 */
[----:B------:R-:W-:Y:S01]  /*25230*/  STS.U16 [R173+UR4+0x33500], R150 ;  /* 0x03350096ad007988 */ /* 0x000fe20008000404 */
[----:B-1----:R-:W-:-:S03]  /*25240*/  IMAD.WIDE R144, R2, 0x2, R164 ;  /* 0x0000000202907825 */ /* 0x002fc600078e02a4 */
[----:B------:R0:W-:Y:S04]  /*25250*/  STS.U16 [R173+UR4+0x33900], R142 ;  /* 0x0339008ead007988 */ /* 0x0001e80008000404 */
[----:B------:R-:W3:Y:S04]  /*25260*/  LDL.64 R164, [R1+0x4c8] ;  /* 0x0004c80001a47983 */ /* 0x000ee80000100a00 */
[----:B------:R-:W3:Y:S04]  /*25270*/  LDL.64 R176, [R1+0x450] ;  /* 0x0004500001b07983 */ /* 0x000ee80000100a00 */
[----:B0-----:R0:W3:Y:S04]  /*25280*/  LDG.E.U16 R142, desc[UR8][R134.64] ;  /* 0x00000008868e7981 */ /* 0x0010e8000c1e1500 */
[----:B------:R1:W3:Y:S01]  /*25290*/  LDG.E.U16 R150, desc[UR8][R144.64] ;  /* 0x0000000890967981 */ /* 0x0002e2000c1e1500 */
[----:B0-----:R-:W-:-:S03]  /*252a0*/  IMAD.WIDE R134, R2, 0x2, R174 ;  /* 0x0000000202867825 */ /* 0x001fc600078e02ae */
[----:B------:R-:W3:Y:S04]  /*252b0*/  LDL.64 R174, [R1+0x480] ;  /* 0x0004800001ae7983 */ /* 0x000ee80000100a00 */
[----:B------:R-:W-:Y:S04]  /*252c0*/  STS.U16 [R173+UR4+0x33d00], R146 ;  /* 0x033d0092ad007988 */ /* 0x000fe80008000404 */
[----:B------:R0:W-:Y:S01]  /*252d0*/  STS.U16 [R173+UR4+0x34100], R141 ;  /* 0x0341008dad007988 */ /* 0x0001e20008000404 */
[----:B-1----:R-:W-:-:S03]  /*252e0*/  IMAD.WIDE R144, R2, 0x2, R168 ;  /* 0x0000000202907825 */ /* 0x002fc600078e02a8 */
[----:B0-----:R2:W3:Y:S04]  /*252f0*/  LDG.E.U16 R141, desc[UR8][R134.64] ;  /* 0x00000008868d7981 */ /* 0x0014e8000c1e1500 */
[----:B------:R0:W-:Y:S04]  /*25300*/  STS.U16 [R173+UR4+0x34500], R149 ;  /* 0x03450095ad007988 */ /* 0x0001e80008000404 */
[----:B------:R4:W3:Y:S04]  /*25310*/  LDG.E.U16 R146, desc[UR8][R144.64] ;  /* 0x0000000890927981 */ /* 0x0008e8000c1e1500 */
[----:B------:R-:W3:Y:S01]  /*25320*/  LDL.64 R168, [R1+0x468] ;  /* 0x0004680001a87983 */ /* 0x000ee20000100a00 */
[----:B--2---:R-:W-:-:S03]  /*25330*/  IMAD.WIDE R134, R2, 0x2, R166 ;  /* 0x0000000202867825 */ /* 0x004fc600078e02a6 */
[----:B------:R-:W2:Y:S04]  /*25340*/  LDL.64 R166, [R1+0x498] ;  /* 0x0004980001a67983 */ /* 0x000ea80000100a00 */
[----:B0-----:R3:W2:Y:S01]  /*25350*/  LDG.E.U16 R149, desc[UR8][R134.64] ;  /* 0x0000000886957981 */ /* 0x0016a2000c1e1500 */
[----:B----4-:R-:W-:-:S04]  /*25360*/  IMAD.WIDE R144, R2, 0x2, R160 ;  /* 0x0000000202907825 */ /* 0x010fc800078e02a0 */
[C---:B---3--:R-:W-:Y:S01]  /*25370*/  IMAD.WIDE R134, R2.reuse, 0x2, R170 ;  /* 0x0000000202867825 */ /* 0x048fe200078e02aa */
[----:B------:R-:W3:Y:S04]  /*25380*/  LDG.E.U16 R160, desc[UR8][R144.64] ;  /* 0x0000000890a07981 */ /* 0x000ee8000c1e1500 */
[----:B------:R0:W4:Y:S04]  /*25390*/  LDG.E.U16 R161, desc[UR8][R134.64] ;  /* 0x0000000886a17981 */ /* 0x000128000c1e1500 */
[----:B------:R-:W3:Y:S01]  /*253a0*/  LDL.64 R170, [R1+0x438] ;  /* 0x0004380001aa7983 */ /* 0x000ee20000100a00 */
[----:B0-----:R-:W-:-:S03]  /*253b0*/  IMAD.WIDE R134, R2, 0x2, R178 ;  /* 0x0000000202867825 */ /* 0x001fc600078e02b2 */
[----:B------:R-:W3:Y:S01]  /*253c0*/  LDL.64 R178, [R1+0x420] ;  /* 0x0004200001b27983 */ /* 0x000ee20000100a00 */
[----:B------:R-:W-:-:S03]  /*253d0*/  IMAD.WIDE R144, R2, 0x2, R162 ;  /* 0x0000000202907825 */ /* 0x000fc600078e02a2 */
[----:B------:R0:W4:Y:S04]  /*253e0*/  LDG.E.U16 R163, desc[UR8][R134.64] ;  /* 0x0000000886a37981 */ /* 0x000128000c1e1500 */
[----:B------:R-:W-:Y:S04]  /*253f0*/  STS.U16 [R173+UR4+0x34900], R186 ;  /* 0x034900baad007988 */ /* 0x000fe80008000404 */
[----:B------:R1:W4:Y:S01]  /*25400*/  LDG.E.U16 R162, desc[UR8][R144.64] ;  /* 0x0000000890a27981 */ /* 0x000322000c1e1500 */
[----:B0-----:R-:W-:-:S03]  /*25410*/  IMAD.WIDE R134, R2, 0x2, R182 ;  /* 0x0000000202867825 */ /* 0x001fc600078e02b6 */
[----:B------:R-:W4:Y:S04]  /*25420*/  LDL.64 R182, [R1+0x3f0] ;  /* 0x0003f00001b67983 */ /* 0x000f280000100a00 */
[----:B------:R0:W-:Y:S04]  /*25430*/  STS.U16 [R173+UR4+0x34d00], R187 ;  /* 0x034d00bbad007988 */ /* 0x0001e80008000404 */
[----:B------:R1:W-:Y:S04]  /*25440*/  STS.U16 [R173+UR4+0x35100], R190 ;  /* 0x035100bead007988 */ /* 0x0003e80008000404 */
[----:B0-----:R-:W4:Y:S04]  /*25450*/  LDL.64 R186, [R1+0x390] ;  /* 0x0003900001ba7983 */ /* 0x001f280000100a00 */
[----:B-1----:R-:W4:Y:S01]  /*25460*/  LDL.64 R190, [R1+0x3c0] ;  /* 0x0003c00001be7983 */ /* 0x002f220000100a00 */
[----:B------:R-:W-:-:S03]  /*25470*/  IMAD.WIDE R144, R2, 0x2, R164 ;  /* 0x0000000202907825 */ /* 0x000fc600078e02a4 */
[----:B------:R0:W4:Y:S04]  /*25480*/  LDG.E.U16 R165, desc[UR8][R134.64] ;  /* 0x0000000886a57981 */ /* 0x000128000c1e1500 */
[----:B------:R2:W4:Y:S01]  /*25490*/  LDG.E.U16 R164, desc[UR8][R144.64] ;  /* 0x0000000890a47981 */ /* 0x000522000c1e1500 */
[----:B0-----:R-:W-:-:S03]  /*254a0*/  IMAD.WIDE R134, R2, 0x2, R174 ;  /* 0x0000000202867825 */ /* 0x001fc600078e02ae */
[----:B------:R-:W4:Y:S01]  /*254b0*/  LDL.64 R174, [R1+0x3d8] ;  /* 0x0003d80001ae7983 */ /* 0x000f220000100a00 */
[C---:B------:R-:W-:Y:S02]  /*254c0*/  SHF.L.U32 R197, R250.reuse, 0x1, RZ ;  /* 0x00000001fac57819 */ /* 0x040fe400000006ff */
[----:B------:R-:W-:Y:S02]  /*254d0*/  LOP3.LUT R3, R250, 0x40, RZ, 0xc0, !PT ;  /* 0x00000040fa037812 */ /* 0x000fe400078ec0ff */
[----:B------:R-:W-:Y:S01]  /*254e0*/  LOP3.LUT R197, R197, 0x7e, RZ, 0xc0, !PT ;  /* 0x0000007ec5c57812 */ /* 0x000fe200078ec0ff */
[----:B------:R-:W-:Y:S03]  /*254f0*/  STS.U16 [R173+UR4+0x35500], R192 ;  /* 0x035500c0ad007988 */ /* 0x000fe60008000404 */
[----:B------:R-:W-:Y:S01]  /*25500*/  LEA R3, R3, R197, 0x9 ;  /* 0x000000c503037211 */ /* 0x000fe200078e48ff */
[----:B------:R0:W-:Y:S04]  /*25510*/  STS.U16 [R173+UR4+0x35900], R194 ;  /* 0x035900c2ad007988 */ /* 0x0001e80008000404 */
[----:B------:R1:W-:Y:S04]  /*25520*/  STS.U16 [R173+UR4+0x35d00], R196 ;  /* 0x035d00c4ad007988 */ /* 0x0003e80008000404 */
[----:B0-----:R-:W4:Y:S04]  /*25530*/  LDL.64 R194, [R1+0x5e8] ;  /* 0x0005e80001c27983 */ /* 0x001f280000100a00 */
[----:B-1----:R-:W4:Y:S04]  /*25540*/  LDL.64 R196, [R1+0x668] ;  /* 0x0006680001c47983 */ /* 0x002f280000100a00 */
[----:B------:R-:W-:Y:S04]  /*25550*/  STS.U16 [R173+UR4+0x36100], R206 ;  /* 0x036100cead007988 */ /* 0x000fe80008000404 */
[----:B------:R-:W-:Y:S04]  /*25560*/  STS.U16 [R173+UR4+0x36500], R208 ;  /* 0x036500d0ad007988 */ /* 0x000fe80008000404 */
[----:B------:R0:W-:Y:S01]  /*25570*/  STS.U16 [R173+UR4+0x36900], R210 ;  /* 0x036900d2ad007988 */ /* 0x0001e20008000404 */
[----:B--2---:R-:W-:-:S03]  /*25580*/  IMAD.WIDE R144, R2, 0x2, R166 ;  /* 0x0000000202907825 */ /* 0x004fc600078e02a6 */
[----:B0-----:R-:W2:Y:S04]  /*25590*/  LDL.64 R210, [R1+0x568] ;  /* 0x0005680001d27983 */ /* 0x001ea80000100a00 */
[----:B------:R0:W2:Y:S04]  /*255a0*/  LDG.E.U16 R167, desc[UR8][R134.64] ;  /* 0x0000000886a77981 */ /* 0x0000a8000c1e1500 */
[----:B------:R1:W2:Y:S04]  /*255b0*/  LDG.E.U16 R166, desc[UR8][R144.64] ;  /* 0x0000000890a67981 */ /* 0x0002a8000c1e1500 */
[----:B------:R-:W2:Y:S01]  /*255c0*/  LDL.64 R206, [R1+0x4c0] ;  /* 0x0004c00001ce7983 */ /* 0x000ea20000100a00 */
[----:B0-----:R-:W-:-:S03]  /*255d0*/  IMAD.WIDE R134, R2, 0x2, R176 ;  /* 0x0000000202867825 */ /* 0x001fc600078e02b0 */
[----:B------:R-:W2:Y:S01]  /*255e0*/  LDL.64 R176, [R1+0x3a8] ;  /* 0x0003a80001b07983 */ /* 0x000ea20000100a00 */
[----:B-1----:R-:W-:-:S03]  /*255f0*/  IMAD.WIDE R144, R2, 0x2, R168 ;  /* 0x0000000202907825 */ /* 0x002fc600078e02a8 */
[----:B------:R3:W2:Y:S04]  /*25600*/  LDG.E.U16 R169, desc[UR8][R134.64] ;  /* 0x0000000886a97981 */ /* 0x0006a8000c1e1500 */
[----:B------:R0:W2:Y:S04]  /*25610*/  LDG.E.U16 R168, desc[UR8][R144.64] ;  /* 0x0000000890a87981 */ /* 0x0000a8000c1e1500 */
[----:B------:R-:W2:Y:S01]  /*25620*/  LDL.64 R208, [R1+0x478] ;  /* 0x0004780001d07983 */ /* 0x000ea20000100a00 */
[----:B---3--:R-:W-:-:S03]  /*25630*/  IMAD.WIDE R134, R2, 0x2, R178 ;  /* 0x0000000202867825 */ /* 0x008fc600078e02b2 */
[----:B------:R-:W3:Y:S01]  /*25640*/  LDL.64 R178, [R1+0x370] ;  /* 0x0003700001b27983 */ /* 0x000ee20000100a00 */
[----:B0-----:R-:W-:-:S03]  /*25650*/  IMAD.WIDE R144, R2, 0x2, R170 ;  /* 0x0000000202907825 */ /* 0x001fc600078e02aa */
[----:B------:R-:W3:Y:S04]  /*25660*/  LDG.E.U16 R171, desc[UR8][R134.64] ;  /* 0x0000000886ab7981 */ /* 0x000ee8000c1e1500 */
[----:B------:R0:W3:Y:S04]  /*25670*/  LDG.E.U16 R170, desc[UR8][R144.64] ;  /* 0x0000000890aa7981 */ /* 0x0000e8000c1e1500 */
[----:B------:R-:W-:Y:S01]  /*25680*/  STS.U16 [R173+UR4+0x36d00], R212 ;  /* 0x036d00d4ad007988 */ /* 0x000fe20008000404 */
[----:B0-----:R-:W-:-:S03]  /*25690*/  IMAD.WIDE R144, R2, 0x2, R180 ;  /* 0x0000000202907825 */ /* 0x001fc600078e02b4 */
[----:B------:R-:W3:Y:S01]  /*256a0*/  LDL.64 R180, [R1+0x310] ;  /* 0x0003100001b47983 */ /* 0x000ee20000100a00 */
[----:B----4-:R-:W-:-:S03]  /*256b0*/  IMAD.WIDE R134, R2, 0x2, R182 ;  /* 0x0000000202867825 */ /* 0x010fc600078e02b6 */
[----:B------:R0:W-:Y:S04]  /*256c0*/  STS.U16 [R173+UR4+0x37100], R214 ;  /* 0x037100d6ad007988 */ /* 0x0001e80008000404 */
[----:B------:R-:W4:Y:S04]  /*256d0*/  LDL.64 R182, [R1+0x648] ;  /* 0x0006480001b67983 */ /* 0x000f280000100a00 */
[----:B------:R-:W-:Y:S04]  /*256e0*/  STS.U16 [R173+UR4+0x37500], R216 ;  /* 0x037500d8ad007988 */ /* 0x000fe80008000404 */
[----:B------:R-:W-:Y:S04]  /*256f0*/  STS.U16 [R173+UR4+0x37900], R218 ;  /* 0x037900daad007988 */ /* 0x000fe80008000404 */
[----:B------:R1:W-:Y:S04]  /*25700*/  STS.U16 [R173+UR4+0x37d00], R220 ;  /* 0x037d00dcad007988 */ /* 0x0003e80008000404 */
[----:B------:R-:W4:Y:S04]  /*25710*/  LDG.E.U16 R172, desc[UR8][R144.64] ;  /* 0x0000000890ac7981 */ /* 0x000f28000c1e1500 */
[----:B0-----:R-:W4:Y:S04]  /*25720*/  LDL.64 R214, [R1+0x508] ;  /* 0x0005080001d67983 */ /* 0x001f280000100a00 */
[----:B-1----:R0:W4:Y:S04]  /*25730*/  LDG.E.U16 R173, desc[UR8][R134.64] ;  /* 0x0000000886ad7981 */ /* 0x002128000c1e1500 */
[----:B------:R-:W4:Y:S01]  /*25740*/  LDL.64 R220, [R1+0x490] ;  /* 0x0004900001dc7983 */ /* 0x000f220000100a00 */
[----:B------:R-:W-:-:S03]  /*25750*/  LOP3.LUT R3, R3, 0x30, RZ, 0x3c, !PT ;  /* 0x0000003003037812 */ /* 0x000fc600078e3cff */
[----:B------:R-:W4:Y:S01]  /*25760*/  LDL.64 R218, [R1+0x460] ;  /* 0x0004600001da7983 */ /* 0x000f220000100a00 */
[----:B0-----:R-:W-:-:S03]  /*25770*/  IMAD.WIDE R134, R2, 0x2, R190 ;  /* 0x0000000202867825 */ /* 0x001fc600078e02be */
[----:B------:R-:W4:Y:S01]  /*25780*/  LDL.64 R190, [R1+0x608] ;  /* 0x0006080001be7983 */ /* 0x000f220000100a00 */
[----:B------:R-:W-:-:S03]  /*25790*/  IMAD.WIDE R144, R2, 0x2, R174 ;  /* 0x0000000202907825 */ /* 0x000fc600078e02ae */
[----:B------:R0:W4:Y:S04]  /*257a0*/  LDG.E.U16 R175, desc[UR8][R134.64] ;  /* 0x0000000886af7981 */ /* 0x000128000c1e1500 */
[----:B------:R2:W4:Y:S04]  /*257b0*/  LDG.E.U16 R174, desc[UR8][R144.64] ;  /* 0x0000000890ae7981 */ /* 0x000528000c1e1500 */
[----:B------:R-:W4:Y:S01]  /*257c0*/  LDL.64 R212, [R1+0x430] ;  /* 0x0004300001d47983 */ /* 0x000f220000100a00 */
[----:B0-----:R-:W-:-:S03]  /*257d0*/  IMAD.WIDE R134, R2, 0x2, R186 ;  /* 0x0000000202867825 */ /* 0x001fc600078e02ba */
[----:B------:R-:W4:Y:S04]  /*257e0*/  LDL.64 R186, [R1+0x5c8] ;  /* 0x0005c80001ba7983 */ /* 0x000f280000100a00 */
[----:B------:R-:W4:Y:S01]  /*257f0*/  LDL.64 R216, [R1+0x3d0] ;  /* 0x0003d00001d87983 */ /* 0x000f220000100a00 */
[----:B--2---:R-:W-:-:S03]  /*25800*/  IMAD.WIDE R144, R2, 0x2, R176 ;  /* 0x0000000202907825 */ /* 0x004fc600078e02b0 */
[----:B------:R0:W2:Y:S04]  /*25810*/  LDG.E.U16 R177, desc[UR8][R134.64] ;  /* 0x0000000886b17981 */ /* 0x0000a8000c1e1500 */
[----:B------:R3:W2:Y:S01]  /*25820*/  LDG.E.U16 R176, desc[UR8][R144.64] ;  /* 0x0000000890b07981 */ /* 0x0006a2000c1e1500 */
[----:B0-----:R-:W-:-:S03]  /*25830*/  IMAD.WIDE R134, R2, 0x2, R188 ;  /* 0x0000000202867825 */ /* 0x001fc600078e02bc */
[----:B------:R-:W2:Y:S01]  /*25840*/  LDL.64 R188, [R1+0x588] ;  /* 0x0005880001bc7983 */ /* 0x000ea20000100a00 */
[----:B---3--:R-:W-:-:S03]  /*25850*/  IMAD.WIDE R144, R2, 0x2, R178 ;  /* 0x0000000202907825 */ /* 0x008fc600078e02b2 */
[----:B------:R0:W3:Y:S04]  /*25860*/  LDG.E.U16 R179, desc[UR8][R134.64] ;  /* 0x0000000886b37981 */ /* 0x0000e8000c1e1500 */
[----:B------:R1:W3:Y:S01]  /*25870*/  LDG.E.U16 R178, desc[UR8][R144.64] ;  /* 0x0000000890b27981 */ /* 0x0002e2000c1e1500 */
[----:B0-----:R-:W-:-:S03]  /*25880*/  IMAD.WIDE R134, R2, 0x2, R196 ;  /* 0x0000000202867825 */ /* 0x001fc600078e02c4 */
[----:B------:R-:W3:Y:S01]  /*25890*/  LDL.64 R196, [R1+0x550] ;  /* 0x0005500001c47983 */ /* 0x000ee20000100a00 */
[----:B-1----:R-:W-:-:S03]  /*258a0*/  IMAD.WIDE R144, R2, 0x2, R180 ;  /* 0x0000000202907825 */ /* 0x002fc600078e02b4 */
[----:B------:R-:W3:Y:S04]  /*258b0*/  LDG.E.U16 R181, desc[UR8][R134.64] ;  /* 0x0000000886b57981 */ /* 0x000ee8000c1e1500 */
[----:B------:R4:W3:Y:S02]  /*258c0*/  LDG.E.U16 R180, desc[UR8][R144.64] ;  /* 0x0000000890b47981 */ /* 0x0008e4000c1e1500 */
[----:B----4-:R-:W-:-:S05]  /*258d0*/  IMAD.WIDE R144, R2, 0x2, R182 ;  /* 0x0000000202907825 */ /* 0x010fca00078e02b6 */
[----:B------:R0:W4:Y:S01]  /*258e0*/  LDG.E.U16 R182, desc[UR8][R144.64] ;  /* 0x0000000890b67981 */ /* 0x000122000c1e1500 */
[----:B------:R-:W-:-:S03]  /*258f0*/  IMAD.WIDE R134, R2, 0x2, R200 ;  /* 0x0000000202867825 */ /* 0x000fc600078e02c8 */
[----:B------:R-:W4:Y:S04]  /*25900*/  LDL.64 R200, [R1+0x4f0] ;  /* 0x0004f00001c87983 */ /* 0x000f280000100a00 */
[----:B------:R1:W4:Y:S01]  /*25910*/  LDG.E.U16 R183, desc[UR8][R134.64] ;  /* 0x0000000886b77981 */ /* 0x000322000c1e1500 */
[----:B0-----:R-:W-:-:S03]  /*25920*/  IMAD.WIDE R144, R2, 0x2, R190 ;  /* 0x0000000202907825 */ /* 0x001fc600078e02be */
[----:B------:R-:W4:Y:S01]  /*25930*/  LDL.64 R190, [R1+0x520] ;  /* 0x0005200001be7983 */ /* 0x000f220000100a00 */
[----:B-1----:R-:W-:-:S03]  /*25940*/  IMAD.WIDE R134, R2, 0x2, R194 ;  /* 0x0000000202867825 */ /* 0x002fc600078e02c2 */
[----:B------:R-:W4:Y:S04]  /*25950*/  LDL.64 R194, [R1+0x4d8] ;  /* 0x0004d80001c27983 */ /* 0x000f280000100a00 */
[----:B------:R0:W4:Y:S02]  /*25960*/  LDG.E.U16 R185, desc[UR8][R144.64] ;  /* 0x0000000890b97981 */ /* 0x000124000c1e1500 */
[C---:B0-----:R-:W-:Y:S02]  /*25970*/  IMAD.WIDE R144, R2.reuse, 0x2, R186 ;  /* 0x0000000202907825 */ /* 0x041fe400078e02ba */
[----:B------:R0:W4:Y:S04]  /*25980*/  LDG.E.U16 R186, desc[UR8][R134.64] ;  /* 0x0000000886ba7981 */ /* 0x000128000c1e1500 */
[----:B------:R2:W4:Y:S01]  /*25990*/  LDG.E.U16 R187, desc[UR8][R144.64] ;  /* 0x0000000890bb7981 */ /* 0x000522000c1e1500 */
[----:B0-----:R-:W-:-:S03]  /*259a0*/  IMAD.WIDE R134, R2, 0x2, R198 ;  /* 0x0000000202867825 */ /* 0x001fc600078e02c6 */
[----:B------:R-:W4:Y:S04]  /*259b0*/  LDL.64 R198, [R1+0x4a8] ;  /* 0x0004a80001c67983 */ /* 0x000f280000100a00 */
[----:B------:R0:W-:Y:S04]  /*259c0*/  STS.U16 [R3+UR4+0x30180], R222 ;  /* 0x030180de03007988 */ /* 0x0001e80008000404 */
        /* <DEDUP_REMOVED lines=16> */
[----:B0-----:R-:W4:Y:S04]  /*25ad0*/  LDL.64 R222, [R1+0x388] ;  /* 0x0003880001de7983 */ /* 0x001f280000100a00 */
[----:B-1----:R-:W4:Y:S04]  /*25ae0*/  LDL.64 R234, [R1+0x620] ;  /* 0x0006200001ea7983 */ /* 0x002f280000100a00 */
[----:B------:R-:W4:Y:S04]  /*25af0*/  LDL.64 R232, [R1+0x600] ;  /* 0x0006000001e87983 */ /* 0x000f280000100a00 */
[----:B------:R-:W4:Y:S01]  /*25b00*/  LDL.64 R230, [R1+0x5e0] ;  /* 0x0005e00001e67983 */ /* 0x000f220000100a00 */
[----:B--2---:R-:W-:-:S03]  /*25b10*/  IMAD.WIDE R144, R2, 0x2, R188 ;  /* 0x0000000202907825 */ /* 0x004fc600078e02bc */
[----:B------:R0:W2:Y:S04]  /*25b20*/  LDG.E.U16 R188, desc[UR8][R134.64] ;  /* 0x0000000886bc7981 */ /* 0x0000a8000c1e1500 */
[----:B------:R3:W2:Y:S01]  /*25b30*/  LDG.E.U16 R189, desc[UR8][R144.64] ;  /* 0x0000000890bd7981 */ /* 0x0006a2000c1e1500 */
[----:B0-----:R-:W-:-:S03]  /*25b40*/  IMAD.WIDE R134, R2, 0x2, R210 ;  /* 0x0000000202867825 */ /* 0x001fc600078e02d2 */
[----:B------:R-:W2:Y:S04]  /*25b50*/  LDL.64 R210, [R1+0x448] ;  /* 0x0004480001d27983 */ /* 0x000ea80000100a00 */
[----:B------:R0:W2:Y:S01]  /*25b60*/  LDG.E.U16 R184, desc[UR8][R134.64] ;  /* 0x0000000886b87981 */ /* 0x0000a2000c1e1500 */
[----:B---3--:R-:W-:-:S03]  /*25b70*/  IMAD.WIDE R144, R2, 0x2, R196 ;  /* 0x0000000202907825 */ /* 0x008fc600078e02c4 */
[----:B------:R-:W3:Y:S01]  /*25b80*/  LDL.64 R196, [R1+0x418] ;  /* 0x0004180001c47983 */ /* 0x000ee20000100a00 */
[----:B0-----:R-:W-:-:S03]  /*25b90*/  IMAD.WIDE R134, R2, 0x2, R202 ;  /* 0x0000000202867825 */ /* 0x001fc600078e02ca */
[----:B------:R-:W3:Y:S04]  /*25ba0*/  LDG.E.U16 R144, desc[UR8][R144.64] ;  /* 0x0000000890907981 */ /* 0x000ee8000c1e1500 */
[----:B------:R-:W3:Y:S04]  /*25bb0*/  LDL.64 R202, [R1+0x400] ;  /* 0x0004000001ca7983 */ /* 0x000ee80000100a00 */
[----:B------:R4:W3:Y:S02]  /*25bc0*/  LDG.E.U16 R145, desc[UR8][R134.64] ;  /* 0x0000000886917981 */ /* 0x0008e4000c1e1500 */
[----:B----4-:R-:W-:-:S05]  /*25bd0*/  IMAD.WIDE R134, R2, 0x2, R190 ;  /* 0x0000000202867825 */ /* 0x010fca00078e02be */
[----:B------:R0:W4:Y:S02]  /*25be0*/  LDG.E.U16 R190, desc[UR8][R134.64] ;  /* 0x0000000886be7981 */ /* 0x000124000c1e1500 */
[C---:B0-----:R-:W-:Y:S02]  /*25bf0*/  IMAD.WIDE R134, R2.reuse, 0x2, R214 ;  /* 0x0000000202867825 */ /* 0x041fe400078e02d6 */
[----:B------:R-:W4:Y:S04]  /*25c00*/  LDL.64 R214, [R1+0x3e8] ;  /* 0x0003e80001d67983 */ /* 0x000f280000100a00 */
[----:B------:R0:W4:Y:S02]  /*25c10*/  LDG.E.U16 R191, desc[UR8][R134.64] ;  /* 0x0000000886bf7981 */ /* 0x000124000c1e1500 */
[----:B0-----:R-:W-:-:S02]  /*25c20*/  IMAD.WIDE R134, R2, 0x2, R200 ;  /* 0x0000000202867825 */ /* 0x001fc400078e02c8 */
[----:B------:R-:W4:Y:S04]  /*25c30*/  LDL.64 R200, [R1+0x3b8] ;  /* 0x0003b80001c87983 */ /* 0x000f280000100a00 */
[----:B------:R0:W4:Y:S02]  /*25c40*/  LDG.E.U16 R192, desc[UR8][R134.64] ;  /* 0x0000000886c07981 */ /* 0x000124000c1e1500 */
[----:B0-----:R-:W-:-:S05]  /*25c50*/  IMAD.WIDE R134, R2, 0x2, R194 ;  /* 0x0000000202867825 */ /* 0x001fca00078e02c2 */
[----:B------:R0:W4:Y:S02]  /*25c60*/  LDG.E.U16 R194, desc[UR8][R134.64] ;  /* 0x0000000886c27981 */ /* 0x000124000c1e1500 */
[----:B0-----:R-:W-:-:S05]  /*25c70*/  IMAD.WIDE R134, R2, 0x2, R206 ;  /* 0x0000000202867825 */ /* 0x001fca00078e02ce */
        /* <DEDUP_REMOVED lines=9> */
[C---:B0-----:R-:W-:Y:S02]  /*25d10*/  IMAD.WIDE R134, R2.reuse, 0x2, R218 ;  /* 0x0000000202867825 */ /* 0x041fe400078e02da */
[----:B------:R-:W4:Y:S04]  /*25d20*/  LDL.64 R218, [R1+0x640] ;  /* 0x0006400001da7983 */ /* 0x000f280000100a00 */
[----:B------:R2:W4:Y:S02]  /*25d30*/  LDG.E.U16 R209, desc[UR8][R134.64] ;  /* 0x0000000886d17981 */ /* 0x000524000c1e1500 */
[----:B--2---:R-:W-:-:S05]  /*25d40*/  IMAD.WIDE R134, R2, 0x2, R210 ;  /* 0x0000000202867825 */ /* 0x004fca00078e02d2 */
[----:B------:R0:W2:Y:S02]  /*25d50*/  LDG.E.U16 R210, desc[UR8][R134.64] ;  /* 0x0000000886d27981 */ /* 0x0000a4000c1e1500 */
[----:B0-----:R-:W-:-:S05]  /*25d60*/  IMAD.WIDE R134, R2, 0x2, R212 ;  /* 0x0000000202867825 */ /* 0x001fca00078e02d4 */
[----:B------:R3:W2:Y:S02]  /*25d70*/  LDG.E.U16 R211, desc[UR8][R134.64] ;  /* 0x0000000886d37981 */ /* 0x0006a4000c1e1500 */
[----:B---3--:R-:W-:-:S05]  /*25d80*/  IMAD.WIDE R134, R2, 0x2, R196 ;  /* 0x0000000202867825 */ /* 0x008fca00078e02c4 */
[----:B------:R0:W3:Y:S02]  /*25d90*/  LDG.E.U16 R212, desc[UR8][R134.64] ;  /* 0x0000000886d47981 */ /* 0x0000e4000c1e1500 */
[----:B0-----:R-:W-:Y:S02]  /*25da0*/  IMAD.WIDE R134, R2, 0x2, R202 ;  /* 0x0000000202867825 */ /* 0x001fe400078e02ca */
[----:B------:R-:W2:Y:S04]  /*25db0*/  LDL.64 R202, [R1+0x338] ;  /* 0x0003380001ca7983 */ /* 0x000ea80000100a00 */
[----:B------:R4:W3:Y:S01]  /*25dc0*/  LDG.E.U16 R213, desc[UR8][R134.64] ;  /* 0x0000000886d57981 */ /* 0x0008e2000c1e1500 */
[----:B------:R-:W-:-:S05]  /*25dd0*/  FMUL R196, R131, R133 ;  /* 0x0000008583c47220 */ /* 0x000fca0000400000 */
[----:B------:R-:W-:Y:S01]  /*25de0*/  FMNMX3 R196, R248, R196, R249, !PT ;  /* 0x000000c4f8c47276 */ /* 0x000fe200078000f9 */
[----:B----4-:R-:W-:-:S05]  /*25df0*/  IMAD.WIDE R134, R2, 0x2, R214 ;  /* 0x0000000202867825 */ /* 0x010fca00078e02d6 */
[----:B------:R0:W4:Y:S02]  /*25e00*/  LDG.E.U16 R214, desc[UR8][R134.64] ;  /* 0x0000000886d67981 */ /* 0x000124000c1e1500 */
[----:B0-----:R-:W-:-:S05]  /*25e10*/  IMAD.WIDE R134, R2, 0x2, R216 ;  /* 0x0000000202867825 */ /* 0x001fca00078e02d8 */
[----:B------:R0:W3:Y:S01]  /*25e20*/  LDG.E.U16 R215, desc[UR8][R134.64] ;  /* 0x0000000886d77981 */ /* 0x0000e2000c1e1500 */
[-CC-:B------:R-:W-:Y:S01]  /*25e30*/  FFMA R228, R4, R133.reuse, -R196.reuse ;  /* 0x0000008504e47223 */ /* 0x180fe200000008c4 */
[----:B------:R-:W-:Y:S01]  /*25e40*/  FFMA R216, R5, R133, -R196 ;  /* 0x0000008505d87223 */ /* 0x000fe200000008c4 */
[C---:B0-----:R-:W-:Y:S02]  /*25e50*/  IMAD.WIDE R134, R2.reuse, 0x2, R200 ;  /* 0x0000000202867825 */ /* 0x041fe400078e02c8 */
[----:B------:R-:W3:Y:S04]  /*25e60*/  LDL.64 R200, [R1+0x308] ;  /* 0x0003080001c87983 */ /* 0x000ee80000100a00 */
[----:B------:R-:W4:Y:S01]  /*25e70*/  LDG.E.U16 R134, desc[UR8][R134.64] ;  /* 0x0000000886867981 */ /* 0x000f22000c1e1500 */
[----:B------:R-:W-:-:S03]  /*25e80*/  IMAD.WIDE R4, R2, 0x2, R198 ;  /* 0x0000000202047825 */ /* 0x000fc600078e02c6 */
[----:B------:R-:W4:Y:S04]  /*25e90*/  LDL.64 R198, [R1+0x660] ;  /* 0x0006600001c67983 */ /* 0x000f280000100a00 */
[----:B------:R0:W4:Y:S01]  /*25ea0*/  LDG.E.U16 R135, desc[UR8][R4.64] ;  /* 0x0000000804877981 */ /* 0x000122000c1e1500 */
[----:B------:R-:W-:Y:S01]  /*25eb0*/  FFMA R226, R6, R133, -R196 ;  /* 0x0000008506e27223 */ /* 0x000fe200000008c4 */
[----:B0-----:R-:W-:-:S05]  /*25ec0*/  IMAD.WIDE R4, R2, 0x2, R222 ;  /* 0x0000000202047825 */ /* 0x001fca00078e02de */
[----:B------:R0:W4:Y:S01]  /*25ed0*/  LDG.E.U16 R6, desc[UR8][R4.64] ;  /* 0x0000000804067981 */ /* 0x000122000c1e1500 */
[----:B------:R-:W-:Y:S01]  /*25ee0*/  FFMA R225, R7, R133, -R196 ;  /* 0x0000008507e17223 */ /* 0x000fe200000008c4 */
[----:B0-----:R-:W-:-:S05]  /*25ef0*/  IMAD.WIDE R4, R2, 0x2, R220 ;  /* 0x0000000202047825 */ /* 0x001fca00078e02dc */
[----:B------:R2:W4:Y:S01]  /*25f00*/  LDG.E.U16 R7, desc[UR8][R4.64] ;  /* 0x0000000804077981 */ /* 0x000522000c1e1500 */
[----:B------:R-:W-:Y:S01]  /*25f10*/  FMUL R216, R216, 1.4426950216293334961 ;  /* 0x3fb8aa3bd8d87820 */ /* 0x000fe20000400000 */
[----:B--2---:R-:W-:Y:S02]  /*25f20*/  IMAD.WIDE R4, R2, 0x2, R202 ;  /* 0x0000000202047825 */ /* 0x004fe400078e02ca */
[----:B------:R-:W2:Y:S01]  /*25f30*/  LDL.64 R202, [R1+0x5c0] ;  /* 0x0005c00001ca7983 */ /* 0x000ea20000100a00 */
[----:B------:R0:W-:Y:S01]  /*25f40*/  MUFU.EX2 R227, R216 ;  /* 0x000000d800e37308 */ /* 0x0001e20000000800 */
[-CC-:B------:R-:W-:Y:S01]  /*25f50*/  FFMA R223, R9, R133.reuse, -R196.reuse ;  /* 0x0000008509df7223 */ /* 0x180fe200000008c4 */
[----:B0-----:R-:W-:Y:S02]  /*25f60*/  FFMA R216, R8, R133, -R196 ;  /* 0x0000008508d87223 */ /* 0x001fe400000008c4 */
[----:B------:R3:W2:Y:S02]  /*25f70*/  LDG.E.U16 R8, desc[UR8][R4.64] ;  /* 0x0000000804087981 */ /* 0x0006a4000c1e1500 */
[----:B---3--:R-:W-:-:S02]  /*25f80*/  IMAD.WIDE R4, R2, 0x2, R200 ;  /* 0x0000000202047825 */ /* 0x008fc400078e02c8 */
[----:B------:R-:W3:Y:S04]  /*25f90*/  LDL.64 R200, [R1+0x5a0] ;  /* 0x0005a00001c87983 */ /* 0x000ee80000100a00 */
[----:B------:R4:W3:Y:S02]  /*25fa0*/  LDG.E.U16 R9, desc[UR8][R4.64] ;  /* 0x0000000804097981 */ /* 0x0008e4000c1e1500 */
[----:B----4-:R-:W-:Y:S02]  /*25fb0*/  IMAD.WIDE R4, R2, 0x2, R198 ;  /* 0x0000000202047825 */ /* 0x010fe400078e02c6 */
[----:B------:R-:W4:Y:S02]  /*25fc0*/  LDL.64 R198, [R1+0x580] ;  /* 0x0005800001c67983 */ /* 0x000f240000100a00 */
[----:B------:R-:W-:Y:S01]  /*25fd0*/  FFMA R222, R10, R133, -R196 ;  /* 0x000000850ade7223 */ /* 0x000fe200000008c4 */
[----:B------:R-:W-:Y:S01]  /*25fe0*/  FMUL R216, R216, 1.4426950216293334961 ;  /* 0x3fb8aa3bd8d87820 */ /* 0x000fe20000400000 */
[----:B------:R0:W4:Y:S03]  /*25ff0*/  LDG.E.U16 R10, desc[UR8][R4.64] ;  /* 0x00000008040a7981 */ /* 0x000126000c1e1500 */
[----:B------:R1:W-:Y:S01]  /*26000*/  MUFU.EX2 R224, R216 ;  /* 0x000000d800e07308 */ /* 0x0003e20000000800 */
[----:B0-----:R-:W-:-:S04]  /*26010*/  IMAD.WIDE R4, R2, 0x2, R218 ;  /* 0x0000000202047825 */ /* 0x001fc800078e02da */
[-CC-:B-1----:R-:W-:Y:S02]  /*26020*/  FFMA R216, R11, R133.reuse, -R196.reuse ;  /* 0x000000850bd87223 */ /* 0x182fe400000008c4 */
[----:B------:R0:W4:Y:S01]  /*26030*/  LDG.E.U16 R11, desc[UR8][R4.64] ;  /* 0x00000008040b7981 */ /* 0x000122000c1e1500 */
[----:B------:R-:W-:Y:S01]  /*26040*/  FFMA R220, R12, R133, -R196 ;  /* 0x000000850cdc7223 */ /* 0x000fe200000008c4 */
[----:B0-----:R-:W-:-:S05]  /*26050*/  IMAD.WIDE R4, R2, 0x2, R234 ;  /* 0x0000000202047825 */ /* 0x001fca00078e02ea */
[----:B------:R0:W4:Y:S01]  /*26060*/  LDG.E.U16 R12, desc[UR8][R4.64] ;  /* 0x00000008040c7981 */ /* 0x000122000c1e1500 */
[----:B------:R-:W-:Y:S01]  /*26070*/  FFMA R219, R13, R133, -R196 ;  /* 0x000000850ddb7223 */ /* 0x000fe200000008c4 */
[----:B------:R-:W-:Y:S02]  /*26080*/  FMUL R216, R216, 1.4426950216293334961 ;  /* 0x3fb8aa3bd8d87820 */ /* 0x000fe40000400000 */
[----:B------:R-:W-:Y:S01]  /*26090*/  STS.U16 [R3+UR4+0x34580], R205 ;  /* 0x034580cd03007988 */ /* 0x000fe20008000404 */
[----:B0-----:R-:W-:-:S03]  /*260a0*/  IMAD.WIDE R4, R2, 0x2, R232 ;  /* 0x0000000202047825 */ /* 0x001fc600078e02e8 */
[----:B------:R-:W-:Y:S04]  /*260b0*/  STS.U16 [R3+UR4+0x34980], R193 ;  /* 0x034980c103007988 */ /* 0x000fe80008000404 */
[----:B------:R0:W4:Y:S01]  /*260c0*/  LDG.E.U16 R13, desc[UR8][R4.64] ;  /* 0x00000008040d7981 */ /* 0x000122000c1e1500 */
[----:B------:R1:W-:Y:S03]  /*260d0*/  MUFU.EX2 R221, R216 ;  /* 0x000000d800dd7308 */ /* 0x0003e60000000800 */
[----:B------:R-:W-:Y:S04]  /*260e0*/  STS.U16 [R3+UR4+0x34d80], R137 ;  /* 0x034d808903007988 */ /* 0x000fe80008000404 */
[----:B------:R-:W-:Y:S01]  /*260f0*/  STS.U16 [R3+UR4+0x35180], R0 ;  /* 0x0351800003007988 */ /* 0x000fe20008000404 */
[----:B0-----:R-:W-:-:S04]  /*26100*/  IMAD.WIDE R4, R2, 0x2, R230 ;  /* 0x0000000202047825 */ /* 0x001fc800078e02e6 */
[-CC-:B-1----:R-:W-:Y:S01]  /*26110*/  FFMA R216, R14, R133.reuse, -R196.reuse ;  /* 0x000000850ed87223 */ /* 0x182fe200000008c4 */
[----:B------:R-:W-:Y:S04]  /*26120*/  STS.U16 [R3+UR4+0x35580], R143 ;  /* 0x0355808f03007988 */ /* 0x000fe80008000404 */
[----:B------:R-:W-:Y:S04]  /*26130*/  STS.U16 [R3+UR4+0x35980], R138 ;  /* 0x0359808a03007988 */ /* 0x000fe80008000404 */
[----:B------:R2:W4:Y:S04]  /*26140*/  LDG.E.U16 R14, desc[UR8][R4.64] ;  /* 0x00000008040e7981 */ /* 0x000528000c1e1500 */
[----:B------:R-:W-:Y:S04]  /*26150*/  STS.U16 [R3+UR4+0x35d80], R148 ;  /* 0x035d809403007988 */ /* 0x000fe80008000404 */
[----:B------:R-:W-:Y:S01]  /*26160*/  STS.U16 [R3+UR4+0x36180], R147 ;  /* 0x0361809303007988 */ /* 0x000fe20008000404 */
[----:B------:R-:W-:-:S03]  /*26170*/  FFMA R217, R15, R133, -R196 ;  /* 0x000000850fd97223 */ /* 0x000fc600000008c4 */
[----:B------:R-:W-:Y:S04]  /*26180*/  STS.U16 [R3+UR4+0x36580], R151 ;  /* 0x0365809703007988 */ /* 0x000fe80008000404 */
[----:B------:R-:W-:Y:S04]  /*26190*/  STS.U16 [R3+UR4+0x36980], R152 ;  /* 0x0369809803007988 */ /* 0x000fe80008000404 */
[----:B------:R0:W-:Y:S04]  /*261a0*/  STS.U16 [R3+UR4+0x36d80], R153 ;  /* 0x036d809903007988 */ /* 0x0001e80008000404 */
[----:B------:R-:W-:Y:S04]  /*261b0*/  STS.U16 [R3+UR4+0x37180], R154 ;  /* 0x0371809a03007988 */ /* 0x000fe80008000404 */
[----:B------:R1:W-:Y:S04]  /*261c0*/  STS.U16 [R3+UR4+0x37580], R155 ;  /* 0x0375809b03007988 */ /* 0x0003e80008000404 */
[----:B0-----:R-:W4:Y:S04]  /*261d0*/  LDL.64 R152, [R1+0x250] ;  /* 0x0002500001987983 */ /* 0x001f280000100a00 */
[----:B------:R-:W4:Y:S04]  /*261e0*/  LDL.64 R232, [R1+0x2c0] ;  /* 0x0002c00001e87983 */ /* 0x000f280000100a00 */
[----:B-1----:R-:W4:Y:S04]  /*261f0*/  LDL.64 R154, [R1+0x270] ;  /* 0x00027000019a7983 */ /* 0x002f280000100a00 */
[----:B------:R-:W4:Y:S01]  /*26200*/  LDL.64 R230, [R1+0x2b0] ;  /* 0x0002b00001e67983 */ /* 0x000f220000100a00 */
[----:B--2---:R-:W-:-:S03]  /*26210*/  IMAD.WIDE R4, R2, 0x2, R202 ;  /* 0x0000000202047825 */ /* 0x004fc600078e02ca */
[----:B------:R-:W-:Y:S04]  /*26220*/  STS.U16 [R3+UR4+0x37980], R156 ;  /* 0x0379809c03007988 */ /* 0x000fe80008000404 */
[----:B------:R3:W2:Y:S04]  /*26230*/  LDG.E.U16 R15, desc[UR8][R4.64] ;  /* 0x00000008040f7981 */ /* 0x0006a8000c1e1500 */
[----:B------:R0:W-:Y:S01]  /*26240*/  STS.U16 [R3+UR4+0x37d80], R157 ;  /* 0x037d809d03007988 */ /* 0x0001e20008000404 */
[----:B------:R-:W-:-:S03]  /*26250*/  FMUL R218, R216, 1.4426950216293334961 ;  /* 0x3fb8aa3bd8da7820 */ /* 0x000fc60000400000 */
[----:B------:R-:W2:Y:S01]  /*26260*/  LDL.64 R202, [R1+0x2a0] ;  /* 0x0002a00001ca7983 */ /* 0x000ea20000100a00 */
[----:B0-----:R-:W0:Y:S01]  /*26270*/  S2R R3, SR_TID.X ;  /* 0x0000000000037919 */ /* 0x001e220000002100 */
[----:B------:R-:W-:Y:S02]  /*26280*/  FFMA R216, R16, R133, -R196 ;  /* 0x0000008510d87223 */ /* 0x000fe400000008c4 */
[----:B------:R-:W2:Y:S01]  /*26290*/  LDL.64 R156, [R1+0x260] ;  /* 0x00026000019c7983 */ /* 0x000ea20000100a00 */
[----:B---3--:R-:W-:Y:S01]  /*262a0*/  IMAD.WIDE R4, R2, 0x2, R200 ;  /* 0x0000000202047825 */ /* 0x008fe200078e02c8 */
[----:B0-----:R-:W-:Y:S02]  /*262b0*/  SHF.L.U32 R0, R3, 0x1, RZ ;  /* 0x0000000103007819 */ /* 0x001fe400000006ff */
[----:B------:R-:W3:Y:S04]  /*262c0*/  LDL.64 R200, [R1+0x290] ;  /* 0x0002900001c87983 */ /* 0x000ee80000100a00 */
[----:B------:R4:W2:Y:S01]  /*262d0*/  LDG.E.U16 R16, desc[UR8][R4.64] ;  /* 0x0000000804107981 */ /* 0x0008a2000c1e1500 */
[----:B------:R-:W-:Y:S01]  /*262e0*/  LOP3.LUT R0, R0, 0x7e, RZ, 0xc0, !PT ;  /* 0x0000007e00007812 */ /* 0x000fe200078ec0ff */
[----:B----4-:R-:W-:-:S02]  /*262f0*/  IMAD.WIDE R4, R2, 0x2, R198 ;  /* 0x0000000202047825 */ /* 0x010fc400078e02c6 */
[----:B------:R-:W4:Y:S04]  /*26300*/  LDL.64 R198, [R1+0x280] ;  /* 0x0002800001c67983 */ /* 0x000f280000100a00 */
[----:B------:R0:W2:Y:S02]  /*26310*/  LDG.E.U16 R4, desc[UR8][R4.64] ;  /* 0x0000000804047981 */ /* 0x0000a4000c1e1500 */
[----:B0-----:R-:W-:-:S04]  /*26320*/  LOP3.LUT R5, R3, 0x40, RZ, 0xc0, !PT ;  /* 0x0000004003057812 */ /* 0x001fc800078ec0ff */
[----:B------:R-:W-:-:S04]  /*26330*/  LEA R0, R5, R0, 0x9 ;  /* 0x0000000005007211 */ /* 0x000fc800078e48ff */
[----:B------:R-:W-:-:S05]  /*26340*/  LOP3.LUT R5, R0, 0x40, RZ, 0x3c, !PT ;  /* 0x0000004000057812 */ /* 0x000fca00078e3cff */
[----:B------:R0:W-:Y:S04]  /*26350*/  STS.U16 [R5+UR4+0x32600], R146 ;  /* 0x0326009205007988 */ /* 0x0001e80008000404 */
[----:B0-----:R-:W3:Y:S04]  /*26360*/  LDL.64 R146, [R1+0x240] ;  /* 0x0002400001927983 */ /* 0x001ee80000100a00 */
[----:B------:R0:W-:Y:S04]  /*26370*/  STS.U16 [R5+UR4+0x30a00], R136 ;  /* 0x030a008805007988 */ /* 0x0001e80008000404 */
[----:B------:R1:W-:Y:S01]  /*26380*/  STS.U16 [R5+UR4+0x31a00], R142 ;  /* 0x031a008e05007988 */ /* 0x0003e20008000404 */
[----:B0-----:R-:W-:-:S03]  /*26390*/  LOP3.LUT R136, R0, 0x50, RZ, 0x3c, !PT ;  /* 0x0000005000887812 */ /* 0x001fc600078e3cff */
[----:B------:R-:W-:Y:S04]  /*263a0*/  STS.U16 [R5+UR4+0x30200], R158 ;  /* 0x0302009e05007988 */ /* 0x000fe80008000404 */
[----:B-1----:R-:W3:Y:S04]  /*263b0*/  LDL.64 R142, [R1+0x220] ;  /* 0x00022000018e7983 */ /* 0x002ee80000100a00 */
[----:B------:R-:W-:Y:S04]  /*263c0*/  STS.U16 [R5+UR4+0x30600], R159 ;  /* 0x0306009f05007988 */ /* 0x000fe80008000404 */
[----:B------:R-:W-:Y:S04]  /*263d0*/  STS.U16 [R5+UR4+0x30e00], R139 ;  /* 0x030e008b05007988 */ /* 0x000fe80008000404 */
[----:B------:R0:W-:Y:S04]  /*263e0*/  STS.U16 [R5+UR4+0x31200], R132 ;  /* 0x0312008405007988 */ /* 0x0001e80008000404 */
        /* <DEDUP_REMOVED lines=27> */
[----:B0-----:R-:W-:-:S03]  /*265a0*/  LOP3.LUT R132, R0, 0x60, RZ, 0x3c, !PT ;  /* 0x0000006000847812 */ /* 0x001fc600078e3cff */
[----:B------:R-:W3:Y:S04]  /*265b0*/  LDL.64 R138, [R1+0x1c0] ;  /* 0x0001c000018a7983 */ /* 0x000ee80000100a00 */
[----:B-1----:R-:W3:Y:S04]  /*265c0*/  LDL.64 R140, [R1+0x1b0] ;  /* 0x0001b000018c7983 */ /* 0x002ee80000100a00 */
[----:B------:R-:W3:Y:S04]  /*265d0*/  LDL.64 R144, [R1+0x230] ;  /* 0x0002300001907983 */ /* 0x000ee80000100a00 */
        /* <DEDUP_REMOVED lines=31> */
[----:B0-----:R-:W3:Y:S04]  /*267d0*/  LDL.64 R134, [R1+0x200] ;  /* 0x0002000001867983 */ /* 0x001ee80000100a00 */
[----:B-1----:R-:W3:Y:S04]  /*267e0*/  LDL.64 R136, [R1+0x210] ;  /* 0x0002100001887983 */ /* 0x002ee80000100a00 */
[----:B------:R0:W-:Y:S04]  /*267f0*/  STS.U16 [R132+UR4+0x30f00], R13 ;  /* 0x030f000d84007988 */ /* 0x0001e80008000404 */
[----:B------:R-:W-:Y:S04]  /*26800*/  STS.U16 [R132+UR4+0x31300], R14 ;  /* 0x0313000e84007988 */ /* 0x000fe80008000404 */
[----:B--2---:R1:W-:Y:S01]  /*26810*/  STS.U16 [R132+UR4+0x31700], R15 ;  /* 0x0317000f84007988 */ /* 0x0043e20008000404 */
[----:B0-----:R-:W-:-:S03]  /*26820*/  IMAD.WIDE R12, R2, 0x2, R152 ;  /* 0x00000002020c7825 */ /* 0x001fc600078e0298 */
[----:B------:R-:W2:Y:S04]  /*26830*/  LDL.64 R152, [R1+0x1e0] ;  /* 0x0001e00001987983 */ /* 0x000ea80000100a00 */
[----:B------:R-:W2:Y:S01]  /*26840*/  LDL.64 R150, [R1+0x1d0] ;  /* 0x0001d00001967983 */ /* 0x000ea20000100a00 */
[----:B-1----:R-:W-:-:S03]  /*26850*/  IMAD.WIDE R14, R2, 0x2, R154 ;  /* 0x00000002020e7825 */ /* 0x002fc600078e029a */
[----:B------:R-:W2:Y:S01]  /*26860*/  LDL.64 R154, [R1+0x1f0] ;  /* 0x0001f000019a7983 */ /* 0x000ea20000100a00 */
[----:B------:R-:W-:-:S03]  /*26870*/  IMAD.WIDE R6, R2, 0x2, R232 ;  /* 0x0000000202067825 */ /* 0x000fc600078e02e8 */
[----:B------:R0:W-:Y:S01]  /*26880*/  STS.U16 [R132+UR4+0x31f00], R4 ;  /* 0x031f000484007988 */ /* 0x0001e20008000404 */
[----:B------:R-:W-:-:S03]  /*26890*/  IMAD.WIDE R8, R2, 0x2, R202 ;  /* 0x0000000202087825 */ /* 0x000fc600078e02ca */
[----:B------:R-:W2:Y:S01]  /*268a0*/  LDL.64 R148, [R1+0x190] ;  /* 0x0001900001947983 */ /* 0x000ea20000100a00 */
[-CC-:B------:R-:W-:Y:S01]  /*268b0*/  FFMA R17, R17, R133.reuse, -R196.reuse ;  /* 0x0000008511117223 */ /* 0x180fe200000008c4 */
[-CC-:B------:R-:W-:Y:S01]  /*268c0*/  FFMA R18, R18, R133.reuse, -R196.reuse ;  /* 0x0000008512127223 */ /* 0x180fe200000008c4 */
[-CC-:B------:R-:W-:Y:S01]  /*268d0*/  FFMA R19, R19, R133.reuse, -R196.reuse ;  /* 0x0000008513137223 */ /* 0x180fe200000008c4 */
[-CC-:B------:R-:W-:Y:S01]  /*268e0*/  FFMA R20, R20, R133.reuse, -R196.reuse ;  /* 0x0000008514147223 */ /* 0x180fe200000008c4 */
[-CC-:B------:R-:W-:Y:S01]  /*268f0*/  FFMA R21, R21, R133.reuse, -R196.reuse ;  /* 0x0000008515157223 */ /* 0x180fe200000008c4 */
[----:B0-----:R0:W2:Y:S01]  /*26900*/  LDG.E.U16 R4, desc[UR8][R6.64] ;  /* 0x0000000806047981 */ /* 0x0010a2000c1e1500 */
[-CC-:B------:R-:W-:Y:S01]  /*26910*/  FFMA R22, R22, R133.reuse, -R196.reuse ;  /* 0x0000008516167223 */ /* 0x180fe200000008c4 */
[-CC-:B------:R-:W-:Y:S01]  /*26920*/  FFMA R23, R23, R133.reuse, -R196.reuse ;  /* 0x0000008517177223 */ /* 0x180fe200000008c4 */
[-CC-:B------:R-:W-:Y:S01]  /*26930*/  FFMA R24, R24, R133.reuse, -R196.reuse ;  /* 0x0000008518187223 */ /* 0x180fe200000008c4 */
[-CC-:B------:R-:W-:Y:S01]  /*26940*/  FFMA R25, R25, R133.reuse, -R196.reuse ;  /* 0x0000008519197223 */ /* 0x180fe200000008c4 */
[-CC-:B------:R-:W-:Y:S01]  /*26950*/  FFMA R26, R26, R133.reuse, -R196.reuse ;  /* 0x000000851a1a7223 */ /* 0x180fe200000008c4 */
[-CC-:B------:R-:W-:Y:S01]  /*26960*/  FFMA R27, R27, R133.reuse, -R196.reuse ;  /* 0x000000851b1b7223 */ /* 0x180fe200000008c4 */
[-CC-:B------:R-:W-:Y:S01]  /*26970*/  FFMA R28, R28, R133.reuse, -R196.reuse ;  /* 0x000000851c1c7223 */ /* 0x180fe200000008c4 */
[-CC-:B------:R-:W-:Y:S01]  /*26980*/  FFMA R29, R29, R133.reuse, -R196.reuse ;  /* 0x000000851d1d7223 */ /* 0x180fe200000008c4 */
[----:B------:R-:W-:Y:S01]  /*26990*/  FFMA R30, R30, R133, -R196 ;  /* 0x000000851e1e7223 */ /* 0x000fe200000008c4 */
[----:B0-----:R-:W-:-:S04]  /*269a0*/  IMAD.WIDE R6, R2, 0x2, R230 ;  /* 0x0000000202067825 */ /* 0x001fc800078e02e6 */
[-CC-:B------:R-:W-:Y:S01]  /*269b0*/  FFMA R31, R31, R133.reuse, -R196.reuse ;  /* 0x000000851f1f7223 */ /* 0x180fe200000008c4 */
[-CC-:B------:R-:W-:Y:S01]  /*269c0*/  FFMA R32, R32, R133.reuse, -R196.reuse ;  /* 0x0000008520207223 */ /* 0x180fe200000008c4 */
[-CC-:B------:R-:W-:Y:S01]  /*269d0*/  FFMA R35, R35, R133.reuse, -R196.reuse ;  /* 0x0000008523237223 */ /* 0x180fe200000008c4 */
[-CC-:B------:R-:W-:Y:S01]  /*269e0*/  FFMA R36, R36, R133.reuse, -R196.reuse ;  /* 0x0000008524247223 */ /* 0x180fe200000008c4 */
[-CC-:B------:R-:W-:Y:S01]  /*269f0*/  FFMA R37, R37, R133.reuse, -R196.reuse ;  /* 0x0000008525257223 */ /* 0x180fe200000008c4 */
[----:B------:R-:W2:Y:S01]  /*26a00*/  LDG.E.U16 R6, desc[UR8][R6.64] ;  /* 0x0000000806067981 */ /* 0x000ea2000c1e1500 */
        /* <DEDUP_REMOVED lines=9> */
[----:B------:R4:W2:Y:S01]  /*26aa0*/  LDG.E.U16 R7, desc[UR8][R8.64] ;  /* 0x0000000808077981 */ /* 0x0008a2000c1e1500 */
[-CC-:B------:R-:W-:Y:S01]  /*26ab0*/  FFMA R47, R47, R133.reuse, -R196.reuse ;  /* 0x000000852f2f7223 */ /* 0x180fe200000008c4 */
[-CC-:B------:R-:W-:Y:S01]  /*26ac0*/  FFMA R48, R48, R133.reuse, -R196.reuse ;  /* 0x0000008530307223 */ /* 0x180fe200000008c4 */
[-CC-:B------:R-:W-:Y:S01]  /*26ad0*/  FFMA R49, R49, R133.reuse, -R196.reuse ;  /* 0x0000008531317223 */ /* 0x180fe200000008c4 */
[-CC-:B------:R-:W-:Y:S01]  /*26ae0*/  FFMA R50, R50, R133.reuse, -R196.reuse ;  /* 0x0000008532327223 */ /* 0x180fe200000008c4 */
[----:B------:R-:W-:Y:S01]  /*26af0*/  FFMA R51, R51, R133, -R196 ;  /* 0x0000008533337223 */ /* 0x000fe200000008c4 */
[----:B------:R-:W2:Y:S01]  /*26b00*/  LDL.64 R188, [R1+0x2f8] ;  /* 0x0002f80001bc7983 */ /* 0x000ea20000100a00 */
[----:B----4-:R-:W-:-:S04]  /*26b10*/  IMAD.WIDE R8, R2, 0x2, R198 ;  /* 0x0000000202087825 */ /* 0x010fc800078e02c6 */
[-CC-:B------:R-:W-:Y:S01]  /*26b20*/  FFMA R52, R52, R133.reuse, -R196.reuse ;  /* 0x0000008534347223 */ /* 0x180fe200000008c4 */
[-CC-:B------:R-:W-:Y:S01]  /*26b30*/  FFMA R53, R53, R133.reuse, -R196.reuse ;  /* 0x0000008535357223 */ /* 0x180fe200000008c4 */
[-CC-:B------:R-:W-:Y:S01]  /*26b40*/  FFMA R54, R54, R133.reuse, -R196.reuse ;  /* 0x0000008536367223 */ /* 0x180fe200000008c4 */
[-CC-:B------:R-:W-:Y:S01]  /*26b50*/  FFMA R55, R55, R133.reuse, -R196.reuse ;  /* 0x0000008537377223 */ /* 0x180fe200000008c4 */
[-CC-:B------:R-:W-:Y:S01]  /*26b60*/  FFMA R56, R56, R133.reuse, -R196.reuse ;  /* 0x0000008538387223 */ /* 0x180fe200000008c4 */
[----:B------:R-:W4:Y:S01]  /*26b70*/  LDG.E.U16 R9, desc[UR8][R8.64] ;  /* 0x0000000808097981 */ /* 0x000f22000c1e1500 */
[-CC-:B------:R-:W-:Y:S01]  /*26b80*/  FFMA R57, R57, R133.reuse, -R196.reuse ;  /* 0x0000008539397223 */ /* 0x180fe200000008c4 */
[-CC-:B------:R-:W-:Y:S01]  /*26b90*/  FFMA R58, R58, R133.reuse, -R196.reuse ;  /* 0x000000853a3a7223 */ /* 0x180fe200000008c4 */
[-CC-:B------:R-:W-:Y:S01]  /*26ba0*/  FFMA R59, R59, R133.reuse, -R196.reuse ;  /* 0x000000853b3b7223 */ /* 0x180fe200000008c4 */
[-CC-:B------:R-:W-:Y:S01]  /*26bb0*/  FFMA R60, R60, R133.reuse, -R196.reuse ;  /* 0x000000853c3c7223 */ /* 0x180fe200000008c4 */
[-CC-:B------:R-:W-:Y:S01]  /*26bc0*/  FFMA R61, R61, R133.reuse, -R196.reuse ;  /* 0x000000853d3d7223 */ /* 0x180fe200000008c4 */
[-CC-:B------:R-:W-:Y:S01]  /*26bd0*/  FFMA R62, R62, R133.reuse, -R196.reuse ;  /* 0x000000853e3e7223 */ /* 0x180fe200000008c4 */
[----:B------:R-:W-:Y:S01]  /*26be0*/  FFMA R63, R63, R133, -R196 ;  /* 0x000000853f3f7223 */ /* 0x000fe200000008c4 */
[----:B------:R-:W4:Y:S04]  /*26bf0*/  LDL.64 R190, [R1+0x300] ;  /* 0x0003000001be7983 */ /* 0x000f280000100a00 */
[----:B------:R3:W4:Y:S04]  /*26c00*/  LDG.E.U16 R8, desc[UR8][R14.64] ;  /* 0x000000080e087981 */ /* 0x000728000c1e1500 */
[----:B------:R-:W4:Y:S04]  /*26c10*/  LDL.64 R186, [R1+0x2f0] ;  /* 0x0002f00001ba7983 */ /* 0x000f280000100a00 */
[----:B------:R-:W4:Y:S01]  /*26c20*/  LDL.64 R184, [R1+0x2e8] ;  /* 0x0002e80001b87983 */ /* 0x000f220000100a00 */
[----:B---3--:R-:W-:-:S03]  /*26c30*/  IMAD.WIDE R14, R2, 0x2, R146 ;  /* 0x00000002020e7825 */ /* 0x008fc600078e0292 */
[----:B------:R-:W3:Y:S01]  /*26c40*/  LDL.64 R146, [R1+0x170] ;  /* 0x0001700001927983 */ /* 0x000ee20000100a00 */
[----:B------:R-:W-:Y:S01]  /*26c50*/  FMUL R17, R17, 1.4426950216293334961 ;  /* 0x3fb8aa3b11117820 */ /* 0x000fe20000400000 */
[----:B------:R-:W-:Y:S02]  /*26c60*/  FMUL R18, R18, 1.4426950216293334961 ;  /* 0x3fb8aa3b12127820 */ /* 0x000fe40000400000 */
[----:B------:R-:W-:Y:S01]  /*26c70*/  STS.U16 [R132+UR4+0x30300], R10 ;  /* 0x0303000a84007988 */ /* 0x000fe20008000404 */
[----:B------:R0:W-:Y:S03]  /*26c80*/  MUFU.EX2 R205, R17 ;  /* 0x0000001100cd7308 */ /* 0x0001e60000000800 */
[----:B------:R1:W-:Y:S01]  /*26c90*/  STS.U16 [R132+UR4+0x30700], R11 ;  /* 0x0307000b84007988 */ /* 0x0003e20008000404 */
[-CC-:B------:R-:W-:Y:S01]  /*26ca0*/  FFMA R171, R90, R133.reuse, -R196.reuse ;  /* 0x000000855aab7223 */ /* 0x180fe200000008c4 */
[----:B------:R-:W-:-:S02]  /*26cb0*/  FFMA R168, R91, R133, -R196 ;  /* 0x000000855ba87223 */ /* 0x000fc400000008c4 */
[----:B------:R-:W4:Y:S01]  /*26cc0*/  LDL.64 R182, [R1+0x2e0] ;  /* 0x0002e00001b67983 */ /* 0x000f220000100a00 */
[----:B------:R1:W-:Y:S01]  /*26cd0*/  MUFU.EX2 R193, R18 ;  /* 0x0000001200c17308 */ /* 0x0003e20000000800 */
[----:B0-----:R-:W-:Y:S01]  /*26ce0*/  FMUL R17, R19, 1.4426950216293334961 ;  /* 0x3fb8aa3b13117820 */ /* 0x001fe20000400000 */
[----:B------:R-:W-:Y:S01]  /*26cf0*/  FMUL R19, R21, 1.4426950216293334961 ;  /* 0x3fb8aa3b15137820 */ /* 0x000fe20000400000 */
[----:B------:R-:W-:Y:S01]  /*26d00*/  FMUL R21, R23, 1.4426950216293334961 ;  /* 0x3fb8aa3b17157820 */ /* 0x000fe20000400000 */
[----:B------:R-:W-:Y:S01]  /*26d10*/  FMUL R23, R25, 1.4426950216293334961 ;  /* 0x3fb8aa3b19177820 */ /* 0x000fe20000400000 */
[----:B------:R-:W-:Y:S01]  /*26d20*/  FMUL R25, R27, 1.4426950216293334961 ;  /* 0x3fb8aa3b1b197820 */ /* 0x000fe20000400000 */
[----:B-1----:R-:W-:Y:S01]  /*26d30*/  IMAD.WIDE R10, R2, 0x2, R200 ;  /* 0x00000002020a7825 */ /* 0x002fe200078e02c8 */
[----:B------:R-:W4:Y:S03]  /*26d40*/  LDL.64 R180, [R1+0x2d8] ;  /* 0x0002d80001b47983 */ /* 0x000f260000100a00 */
[----:B------:R-:W-:Y:S01]  /*26d50*/  FMUL R18, R20, 1.4426950216293334961 ;  /* 0x3fb8aa3b14127820 */ /* 0x000fe20000400000 */
        /* <DEDUP_REMOVED lines=8> */
[-CC-:B------:R-:W-:Y:S01]  /*26de0*/  FFMA R31, R33, R133.reuse, -R196.reuse ;  /* 0x00000085211f7223 */ /* 0x180fe200000008c4 */
[----:B------:R-:W-:Y:S01]  /*26df0*/  FFMA R32, R34, R133, -R196 ;  /* 0x0000008522207223 */ /* 0x000fe200000008c4 */
        /* <DEDUP_REMOVED lines=21> */
[----:B------:R0:W4:Y:S01]  /*26f50*/  LDG.E.U16 R5, desc[UR8][R10.64] ;  /* 0x000000080a057981 */ /* 0x000122000c1e1500 */
[----:B------:R-:W-:Y:S01]  /*26f60*/  FMUL R54, R56, 1.4426950216293334961 ;  /* 0x3fb8aa3b38367820 */ /* 0x000fe20000400000 */
[----:B------:R-:W-:Y:S01]  /*26f70*/  FMUL R55, R57, 1.4426950216293334961 ;  /* 0x3fb8aa3b39377820 */ /* 0x000fe20000400000 */
[----:B------:R-:W-:Y:S01]  /*26f80*/  FMUL R56, R58, 1.4426950216293334961 ;  /* 0x3fb8aa3b3a387820 */ /* 0x000fe20000400000 */
[----:B------:R-:W-:Y:S01]  /*26f90*/  FMUL R57, R59, 1.4426950216293334961 ;  /* 0x3fb8aa3b3b397820 */ /* 0x000fe20000400000 */
[----:B------:R-:W-:Y:S01]  /*26fa0*/  FMUL R58, R60, 1.4426950216293334961 ;  /* 0x3fb8aa3b3c3a7820 */ /* 0x000fe20000400000 */
[----:B------:R-:W-:Y:S01]  /*26fb0*/  FMUL R59, R61, 1.4426950216293334961 ;  /* 0x3fb8aa3b3d3b7820 */ /* 0x000fe20000400000 */
[----:B------:R-:W-:Y:S01]  /*26fc0*/  FMUL R60, R62, 1.4426950216293334961 ;  /* 0x3fb8aa3b3e3c7820 */ /* 0x000fe20000400000 */
[----:B------:R-:W4:Y:S01]  /*26fd0*/  LDL.64 R90, [R1+0x2b8] ;  /* 0x0002b800015a7983 */ /* 0x000f220000100a00 */
[----:B0-----:R-:W-:-:S04]  /*26fe0*/  IMAD.WIDE R10, R2, 0x2, R156 ;  /* 0x00000002020a7825 */ /* 0x001fc800078e029c */
[----:B------:R-:W-:Y:S01]  /*26ff0*/  FMUL R61, R63, 1.4426950216293334961 ;  /* 0x3fb8aa3b3f3d7820 */ /* 0x000fe20000400000 */
[-CC-:B------:R-:W-:Y:S01]  /*27000*/  FFMA R62, R64, R133.reuse, -R196.reuse ;  /* 0x00000085403e7223 */ /* 0x180fe200000008c4 */
[-C--:B------:R-:W-:Y:S01]  /*27010*/  FFMA R63, R65, R133.reuse, -R196 ;  /* 0x00000085413f7223 */ /* 0x080fe200000008c4 */
[----:B------:R-:W-:Y:S01]  /*27020*/  IMAD.WIDE R64, R2, 0x2, R142 ;  /* 0x0000000202407825 */ /* 0x000fe200078e028e */
[----:B------:R-:W4:Y:S04]  /*27030*/  LDL.64 R178, [R1+0x2d0] ;  /* 0x0002d00001b27983 */ /* 0x000f280000100a00 */
[----:B------:R-:W4:Y:S04]  /*27040*/  LDG.E.U16 R10, desc[UR8][R10.64] ;  /* 0x000000080a0a7981 */ /* 0x000f28000c1e1500 */
[----:B------:R-:W4:Y:S01]  /*27050*/  LDL.64 R142, [R1+0x1a0] ;  /* 0x0001a000018e7983 */ /* 0x000f220000100a00 */
[-CC-:B------:R-:W-:Y:S01]  /*27060*/  FFMA R175, R86, R133.reuse, -R196.reuse ;  /* 0x0000008556af7223 */ /* 0x180fe200000008c4 */
[-CC-:B------:R-:W-:Y:S01]  /*27070*/  FFMA R174, R87, R133.reuse, -R196.reuse ;  /* 0x0000008557ae7223 */ /* 0x180fe200000008c4 */
[----:B------:R-:W-:Y:S01]  /*27080*/  FFMA R66, R66, R133, -R196 ;  /* 0x0000008542427223 */ /* 0x000fe200000008c4 */
[----:B------:R-:W4:Y:S04]  /*27090*/  LDL.64 R86, [R1+0x2c8] ;  /* 0x0002c80001567983 */ /* 0x000f280000100a00 */
[----:B------:R0:W4:Y:S04]  /*270a0*/  LDG.E.U16 R11, desc[UR8][R12.64] ;  /* 0x000000080c0b7981 */ /* 0x000128000c1e1500 */
[----:B------:R-:W4:Y:S01]  /*270b0*/  LDG.E.U16 R14, desc[UR8][R14.64] ;  /* 0x000000080e0e7981 */ /* 0x000f22000c1e1500 */
[----:B0-----:R-:W-:-:S03]  /*270c0*/  IMAD.WIDE R12, R2, 0x2, R144 ;  /* 0x00000002020c7825 */ /* 0x001fc600078e0290 */
[----:B------:R-:W4:Y:S01]  /*270d0*/  LDL.64 R144, [R1+0x180] ;  /* 0x0001800001907983 */ /* 0x000f220000100a00 */
[----:B------:R-:W-:-:S03]  /*270e0*/  FFMA R156, R109, R133, -R196 ;  /* 0x000000856d9c7223 */ /* 0x000fc600000008c4 */
[----:B------:R-:W4:Y:S01]  /*270f0*/  LDG.E.U16 R12, desc[UR8][R12.64] ;  /* 0x000000080c0c7981 */ /* 0x000f22000c1e1500 */
[----:B------:R-:W-:-:S03]  /*27100*/  FFMA R163, R94, R133, -R196 ;  /* 0x000000855ea37223 */ /* 0x000fc600000008c4 */
[----:B------:R0:W-:Y:S01]  /*27110*/  STS.U16 [R132+UR4+0x31b00], R16 ;  /* 0x031b001084007988 */ /* 0x0001e20008000404 */
[----:B------:R-:W-:-:S03]  /*27120*/  FFMA R164, R116, R133, -R196 ;  /* 0x0000008574a47223 */ /* 0x000fc600000008c4 */
[----:B------:R1:W4:Y:S01]  /*27130*/  LDG.E.U16 R13, desc[UR8][R64.64] ;  /* 0x00000008400d7981 */ /* 0x000322000c1e1500 */
[-CC-:B0-----:R-:W-:Y:S01]  /*27140*/  FFMA R16, R67, R133.reuse, -R196.reuse ;  /* 0x0000008543107223 */ /* 0x181fe200000008c4 */
[-CC-:B------:R-:W-:Y:S02]  /*27150*/  FFMA R165, R117, R133.reuse, -R196.reuse ;  /* 0x0000008575a57223 */ /* 0x180fe400000008c4 */
[----:B------:R-:W4:Y:S01]  /*27160*/  LDL.64 R116, [R1+0x268] ;  /* 0x0002680001747983 */ /* 0x000f220000100a00 */
[----:B-1----:R-:W-:Y:S01]  /*27170*/  FMUL R64, R66, 1.4426950216293334961 ;  /* 0x3fb8aa3b42407820 */ /* 0x002fe20000400000 */
[-CC-:B------:R-:W-:Y:S01]  /*27180*/  FFMA R157, R110, R133.reuse, -R196.reuse ;  /* 0x000000856e9d7223 */ /* 0x180fe200000008c4 */
[-CC-:B------:R-:W-:Y:S02]  /*27190*/  FFMA R158, R111, R133.reuse, -R196.reuse ;  /* 0x000000856f9e7223 */ /* 0x180fe400000008c4 */
[----:B------:R-:W4:Y:S01]  /*271a0*/  LDL.64 R110, [R1+0x258] ;  /* 0x00025800016e7983 */ /* 0x000f220000100a00 */
[-CC-:B------:R-:W-:Y:S01]  /*271b0*/  FFMA R176, R85, R133.reuse, -R196.reuse ;  /* 0x0000008555b07223 */ /* 0x180fe200000008c4 */
[----:B------:R-:W-:-:S03]  /*271c0*/  FFMA R159, R112, R133, -R196 ;  /* 0x00000085709f7223 */ /* 0x000fc600000008c4 */
[----:B------:R-:W-:Y:S02]  /*271d0*/  FMUL R112, R176, 1.4426950216293334961 ;  /* 0x3fb8aa3bb0707820 */ /* 0x000fe40000400000 */
[----:B------:R-:W4:Y:S01]  /*271e0*/  LDL.64 R176, [R1+0x238] ;  /* 0x0002380001b07983 */ /* 0x000f220000100a00 */
[----:B------:R-:W-:-:S05]  /*271f0*/  IMAD.WIDE R136, R2, 0x2, R136 ;  /* 0x0000000202887825 */ /* 0x000fca00078e0288 */
[----:B------:R2:W4:Y:S02]  /*27200*/  LDG.E.U16 R15, desc[UR8][R136.64] ;  /* 0x00000008880f7981 */ /* 0x000524000c1e1500 */
[----:B--2---:R-:W-:-:S04]  /*27210*/  IMAD.WIDE R136, R2, 0x2, R152 ;  /* 0x0000000202887825 */ /* 0x004fc800078e0298 */
[----:B------:R-:W-:Y:S02]  /*27220*/  FFMA R153, R108, R133, -R196 ;  /* 0x000000856c997223 */ /* 0x000fe400000008c4 */
[----:B------:R-:W2:Y:S01]  /*27230*/  LDL.64 R108, [R1+0x2a8] ;  /* 0x0002a800016c7983 */ /* 0x000ea20000100a00 */
[----:B------:R-:W-:Y:S01]  /*27240*/  FMUL R228, R228, 1.4426950216293334961 ;  /* 0x3fb8aa3be4e47820 */ /* 0x000fe20000400000 */
[----:B------:R-:W-:-:S04]  /*27250*/  IMAD.WIDE R138, R2, 0x2, R138 ;  /* 0x00000002028a7825 */ /* 0x000fc800078e028a */
[----:B------:R-:W-:Y:S01]  /*27260*/  FMUL R65, R16, 1.4426950216293334961 ;  /* 0x3fb8aa3b10417820 */ /* 0x000fe20000400000 */
[----:B------:R-:W-:Y:S01]  /*27270*/  FFMA R68, R68, R133, -R196 ;  /* 0x0000008544447223 */ /* 0x000fe200000008c4 */
[----:B------:R-:W-:-:S04]  /*27280*/  IMAD.WIDE R134, R2, 0x2, R134 ;  /* 0x0000000202867825 */ /* 0x000fc800078e0286 */
[----:B------:R-:W-:-:S04]  /*27290*/  IMAD.WIDE R66, R2, 0x2, R154 ;  /* 0x0000000202427825 */ /* 0x000fc800078e029a */
[----:B------:R-:W-:Y:S01]  /*272a0*/  FFMA R155, R95, R133, -R196 ;  /* 0x000000855f9b7223 */ /* 0x000fe200000008c4 */
[----:B------:R-:W-:Y:S01]  /*272b0*/  FMUL R226, R226, 1.4426950216293334961 ;  /* 0x3fb8aa3be2e27820 */ /* 0x000fe20000400000 */
[----:B------:R-:W2:Y:S01]  /*272c0*/  LDL.64 R94, [R1+0x298] ;  /* 0x00029800015e7983 */ /* 0x000ea20000100a00 */
[----:B------:R-:W-:-:S03]  /*272d0*/  IMAD.WIDE R140, R2, 0x2, R140 ;  /* 0x00000002028c7825 */ /* 0x000fc600078e028c */
[----:B------:R0:W2:Y:S01]  /*272e0*/  LDG.E.U16 R16, desc[UR8][R66.64] ;  /* 0x0000000842107981 */ /* 0x0000a2000c1e1500 */
[----:B------:R-:W1:Y:S01]  /*272f0*/  MUFU.EX2 R228, R228 ;  /* 0x000000e400e47308 */ /* 0x000e620000000800 */
[----:B------:R-:W-:Y:S01]  /*27300*/  FMUL R68, R68, 1.4426950216293334961 ;  /* 0x3fb8aa3b44447820 */ /* 0x000fe20000400000 */
[----:B------:R-:W-:Y:S01]  /*27310*/  FMUL R225, R225, 1.4426950216293334961 ;  /* 0x3fb8aa3be1e17820 */ /* 0x000fe20000400000 */
[----:B------:R-:W2:Y:S01]  /*27320*/  LDG.E.U16 R138, desc[UR8][R138.64] ;  /* 0x000000088a8a7981 */ /* 0x000ea2000c1e1500 */
[----:B------:R-:W-:-:S03]  /*27330*/  FFMA R70, R70, R133, -R196 ;  /* 0x0000008546467223 */ /* 0x000fc600000008c4 */
[----:B------:R-:W2:Y:S01]  /*27340*/  LDG.E.U16 R134, desc[UR8][R134.64] ;  /* 0x0000000886867981 */ /* 0x000ea2000c1e1500 */
[----:B0-----:R-:W-:Y:S01]  /*27350*/  IMAD.WIDE R66, R2, 0x2, R150 ;  /* 0x0000000202427825 */ /* 0x001fe200078e0296 */
[----:B------:R-:W0:Y:S03]  /*27360*/  MUFU.EX2 R226, R226 ;  /* 0x000000e200e27308 */ /* 0x000e260000000800 */
[-C--:B------:R-:W-:Y:S01]  /*27370*/  FFMA R76, R76, R133.reuse, -R196 ;  /* 0x000000854c4c7223 */ /* 0x080fe200000008c4 */
[----:B------:R-:W-:Y:S01]  /*27380*/  FMUL R223, R223, 1.4426950216293334961 ;  /* 0x3fb8aa3bdfdf7820 */ /* 0x000fe20000400000 */
[----:B------:R1:W2:Y:S04]  /*27390*/  LDG.E.U16 R139, desc[UR8][R140.64] ;  /* 0x000000088c8b7981 */ /* 0x0002a8000c1e1500 */
[----:B------:R0:W2:Y:S01]  /*273a0*/  LDG.E.U16 R135, desc[UR8][R66.64] ;  /* 0x0000000842877981 */ /* 0x0000a2000c1e1500 */
[----:B------:R-:W-:Y:S01]  /*273b0*/  FMUL R70, R70, 1.4426950216293334961 ;  /* 0x3fb8aa3b46467820 */ /* 0x000fe20000400000 */
[----:B------:R-:W-:Y:S01]  /*273c0*/  FMUL R222, R222, 1.4426950216293334961 ;  /* 0x3fb8aa3bdede7820 */ /* 0x000fe20000400000 */
[----:B------:R-:W-:Y:S01]  /*273d0*/  FMUL R220, R220, 1.4426950216293334961 ;  /* 0x3fb8aa3bdcdc7820 */ /* 0x000fe20000400000 */
[----:B------:R-:W-:Y:S01]  /*273e0*/  FMUL R219, R219, 1.4426950216293334961 ;  /* 0x3fb8aa3bdbdb7820 */ /* 0x000fe20000400000 */
[----:B------:R-:W-:Y:S01]  /*273f0*/  FMUL R217, R217, 1.4426950216293334961 ;  /* 0x3fb8aa3bd9d97820 */ /* 0x000fe20000400000 */
[----:B-1----:R-:W-:Y:S01]  /*27400*/  IMAD.WIDE R140, R2, 0x2, R148 ;  /* 0x00000002028c7825 */ /* 0x002fe200078e0294 */
[----:B------:R-:W-:Y:S03]  /*27410*/  MUFU.EX2 R218, R218 ;  /* 0x000000da00da7308 */ /* 0x000fe60000000800 */
[----:B------:R-:W-:Y:S01]  /*27420*/  FMUL R216, R216, 1.4426950216293334961 ;  /* 0x3fb8aa3bd8d87820 */ /* 0x000fe20000400000 */
[-CC-:B------:R-:W-:Y:S01]  /*27430*/  FFMA R81, R81, R133.reuse, -R196.reuse ;  /* 0x0000008551517223 */ /* 0x180fe200000008c4 */
[-CC-:B0-----:R-:W-:Y:S01]  /*27440*/  FFMA R67, R69, R133.reuse, -R196.reuse ;  /* 0x0000008545437223 */ /* 0x181fe200000008c4 */
[-CC-:B------:R-:W-:Y:S01]  /*27450*/  FFMA R160, R113, R133.reuse, -R196.reuse ;  /* 0x0000008571a07223 */ /* 0x180fe200000008c4 */
[----:B------:R-:W2:Y:S01]  /*27460*/  LDG.E.U16 R141, desc[UR8][R140.64] ;  /* 0x000000088c8d7981 */ /* 0x000ea2000c1e1500 */
[----:B------:R3:W-:Y:S01]  /*27470*/  MUFU.EX2 R66, R68 ;  /* 0x0000004400427308 */ /* 0x0007e20000000800 */
[----:B------:R-:W-:Y:S01]  /*27480*/  FMUL R76, R76, 1.4426950216293334961 ;  /* 0x3fb8aa3b4c4c7820 */ /* 0x000fe20000400000 */
[-CC-:B------:R-:W-:Y:S01]  /*27490*/  FFMA R161, R114, R133.reuse, -R196.reuse ;  /* 0x0000008572a17223 */ /* 0x180fe200000008c4 */
[-CC-:B------:R-:W-:Y:S01]  /*274a0*/  FFMA R78, R78, R133.reuse, -R196.reuse ;  /* 0x000000854e4e7223 */ /* 0x180fe200000008c4 */
[-CC-:B------:R-:W-:Y:S01]  /*274b0*/  FFMA R79, R79, R133.reuse, -R196.reuse ;  /* 0x000000854f4f7223 */ /* 0x180fe200000008c4 */
[-CC-:B------:R-:W-:Y:S01]  /*274c0*/  FFMA R77, R77, R133.reuse, -R196.reuse ;  /* 0x000000854d4d7223 */ /* 0x180fe200000008c4 */
[-CC-:B------:R-:W-:Y:S01]  /*274d0*/  FFMA R173, R88, R133.reuse, -R196.reuse ;  /* 0x0000008558ad7223 */ /* 0x180fe200000008c4 */
[-CC-:B------:R-:W-:Y:S01]  /*274e0*/  FFMA R172, R89, R133.reuse, -R196.reuse ;  /* 0x0000008559ac7223 */ /* 0x180fe200000008c4 */
[----:B------:R-:W0:Y:S01]  /*274f0*/  MUFU.EX2 R225, R225 ;  /* 0x000000e100e17308 */ /* 0x000e220000000800 */
[-CC-:B------:R-:W-:Y:S01]  /*27500*/  FFMA R170, R92, R133.reuse, -R196.reuse ;  /* 0x000000855caa7223 */ /* 0x180fe200000008c4 */
[----:B------:R-:W-:Y:S01]  /*27510*/  FFMA R169, R93, R133, -R196 ;  /* 0x000000855da97223 */ /* 0x000fe200000008c4 */
[----:B------:R-:W2:Y:S05]  /*27520*/  LDG.E.U16 R136, desc[UR8][R136.64] ;  /* 0x0000000888887981 */ /* 0x000eaa000c1e1500 */
[----:B------:R-:W1:Y:S01]  /*27530*/  MUFU.EX2 R223, R223 ;  /* 0x000000df00df7308 */ /* 0x000e620000000800 */
[----:B---3--:R-:W-:-:S07]  /*27540*/  IMAD.WIDE R68, R2, 0x2, R146 ;  /* 0x0000000202447825 */ /* 0x008fce00078e0292 */
[----:B------:R-:W3:Y:S08]  /*27550*/  MUFU.EX2 R222, R222 ;  /* 0x000000de00de7308 */ /* 0x000ef00000000800 */
[----:B------:R-:W0:Y:S01]  /*27560*/  MUFU.EX2 R220, R220 ;  /* 0x000000dc00dc7308 */ /* 0x000e220000000800 */
[----:B------:R0:W2:Y:S07]  /*27570*/  LDG.E.U16 R140, desc[UR8][R68.64] ;  /* 0x00000008448c7981 */ /* 0x0000ae000c1e1500 */
[----:B------:R-:W0:Y:S08]  /*27580*/  MUFU.EX2 R219, R219 ;  /* 0x000000db00db7308 */ /* 0x000e300000000800 */
[----:B------:R-:W0:Y:S08]  /*27590*/  MUFU.EX2 R217, R217 ;  /* 0x000000d900d97308 */ /* 0x000e300000000800 */
[----:B------:R-:W0:Y:S01]  /*275a0*/  MUFU.EX2 R216, R216 ;  /* 0x000000d800d87308 */ /* 0x000e220000000800 */
[----:B------:R-:W-:Y:S01]  /*275b0*/  FMUL R81, R81, 1.4426950216293334961 ;  /* 0x3fb8aa3b51517820 */ /* 0x000fe20000400000 */
[----:B------:R-:W-:-:S06]  /*275c0*/  FFMA R148, R104, R133, -R196 ;  /* 0x0000008568947223 */ /* 0x000fcc00000008c4 */
[----:B------:R-:W0:Y:S08]  /*275d0*/  MUFU.EX2 R17, R17 ;  /* 0x0000001100117308 */ /* 0x000e300000000800 */
[----:B------:R-:W0:Y:S08]  /*275e0*/  MUFU.EX2 R18, R18 ;  /* 0x0000001200127308 */ /* 0x000e300000000800 */
[----:B------:R-:W0:Y:S08]  /*275f0*/  MUFU.EX2 R19, R19 ;  /* 0x0000001300137308 */ /* 0x000e300000000800 */
[----:B------:R-:W0:Y:S01]  /*27600*/  MUFU.EX2 R20, R20 ;  /* 0x0000001400147308 */ /* 0x000e220000000800 */
[----:B------:R-:W-:-:S07]  /*27610*/  FMUL R78, R78, 1.4426950216293334961 ;  /* 0x3fb8aa3b4e4e7820 */ /* 0x000fce0000400000 */
[----:B------:R-:W1:Y:S01]  /*27620*/  MUFU.EX2 R21, R21 ;  /* 0x0000001500157308 */ /* 0x000e620000000800 */
[----:B----4-:R-:W-:-:S04]  /*27630*/  IMAD.WIDE R142, R2, 0x2, R142 ;  /* 0x00000002028e7825 */ /* 0x010fc800078e028e */
[----:B------:R-:W-:Y:S01]  /*27640*/  FMUL R79, R79, 1.4426950216293334961 ;  /* 0x3fb8aa3b4f4f7820 */ /* 0x000fe20000400000 */
[----:B------:R-:W4:Y:S02]  /*27650*/  LDL.64 R88, [R1+0x288] ;  /* 0x0002880001587983 */ /* 0x000f240000100a00 */
[----:B0-----:R0:W-:Y:S01]  /*27660*/  MUFU.EX2 R68, R70 ;  /* 0x0000004600447308 */ /* 0x0011e20000000800 */
[-CC-:B------:R-:W-:Y:S01]  /*27670*/  FFMA R69, R71, R133.reuse, -R196.reuse ;  /* 0x0000008547457223 */ /* 0x180fe200000008c4 */
[-CC-:B------:R-:W-:Y:S01]  /*27680*/  FFMA R147, R103, R133.reuse, -R196.reuse ;  /* 0x0000008567937223 */ /* 0x180fe200000008c4 */
[----:B------:R1:W4:Y:S05]  /*27690*/  LDG.E.U16 R142, desc[UR8][R142.64] ;  /* 0x000000088e8e7981 */ /* 0x00032a000c1e1500 */
[----:B------:R-:W1:Y:S01]  /*276a0*/  MUFU.EX2 R22, R22 ;  /* 0x0000001600167308 */ /* 0x000e620000000800 */
[-CC-:B0-----:R-:W-:Y:S01]  /*276b0*/  FFMA R70, R72, R133.reuse, -R196.reuse ;  /* 0x0000008548467223 */ /* 0x181fe200000008c4 */
[-CC-:B------:R-:W-:Y:S01]  /*276c0*/  FFMA R72, R74, R133.reuse, -R196.reuse ;  /* 0x000000854a487223 */ /* 0x180fe200000008c4 */
[-CC-:B------:R-:W-:Y:S01]  /*276d0*/  FFMA R74, R82, R133.reuse, -R196.reuse ;  /* 0x00000085524a7223 */ /* 0x180fe200000008c4 */
[----:B------:R-:W-:Y:S01]  /*276e0*/  FFMA R82, R99, R133, -R196 ;  /* 0x0000008563527223 */ /* 0x000fe200000008c4 */
[----:B------:R-:W-:Y:S01]  /*276f0*/  FMUL R77, R77, 1.4426950216293334961 ;  /* 0x3fb8aa3b4d4d7820 */ /* 0x000fe20000400000 */
[----:B------:R-:W4:Y:S02]  /*27700*/  LDL.64 R92, [R1+0x278] ;  /* 0x00027800015c7983 */ /* 0x000f240000100a00 */
[----:B------:R0:W-:Y:S02]  /*27710*/  MUFU.EX2 R99, R76 ;  /* 0x0000004c00637308 */ /* 0x0001e40000000800 */
[----:B0-----:R-:W-:-:S04]  /*27720*/  FADD R76, R228, R227 ;  /* 0x000000e3e44c7221 */ /* 0x001fc80000000000 */
[----:B------:R-:W-:-:S04]  /*27730*/  FADD R76, R226, R76 ;  /* 0x0000004ce24c7221 */ /* 0x000fc80000000000 */
[----:B------:R-:W-:-:S04]  /*27740*/  FADD R76, R225, R76 ;  /* 0x0000004ce14c7221 */ /* 0x000fc80000000000 */
[----:B------:R-:W-:-:S04]  /*27750*/  FADD R76, R224, R76 ;  /* 0x0000004ce04c7221 */ /* 0x000fc80000000000 */
[----:B-1----:R-:W-:-:S04]  /*27760*/  FADD R76, R223, R76 ;  /* 0x0000004cdf4c7221 */ /* 0x002fc80000000000 */
[----:B---3--:R-:W-:-:S04]  /*27770*/  FADD R76, R222, R76 ;  /* 0x0000004cde4c7221 */ /* 0x008fc80000000000 */
[----:B------:R-:W-:-:S04]  /*27780*/  FADD R76, R221, R76 ;  /* 0x0000004cdd4c7221 */ /* 0x000fc80000000000 */
[----:B------:R-:W-:Y:S01]  /*27790*/  FADD R76, R220, R76 ;  /* 0x0000004cdc4c7221 */ /* 0x000fe20000000000 */
[----:B------:R-:W-:-:S03]  /*277a0*/  FFMA R71, R73, R133, -R196 ;  /* 0x0000008549477223 */ /* 0x000fc600000008c4 */
[----:B------:R-:W-:Y:S01]  /*277b0*/  FADD R76, R219, R76 ;  /* 0x0000004cdb4c7221 */ /* 0x000fe20000000000 */
[-CC-:B------:R-:W-:Y:S01]  /*277c0*/  FFMA R73, R75, R133.reuse, -R196.reuse ;  /* 0x000000854b497223 */ /* 0x180fe200000008c4 */
[-C--:B------:R-:W-:Y:S02]  /*277d0*/  FFMA R75, R80, R133.reuse, -R196 ;  /* 0x00000085504b7223 */ /* 0x080fe400000008c4 */
[----:B------:R-:W-:Y:S01]  /*277e0*/  FADD R76, R218, R76 ;  /* 0x0000004cda4c7221 */ /* 0x000fe20000000000 */
[----:B------:R0:W-:Y:S01]  /*277f0*/  MUFU.EX2 R104, R81 ;  /* 0x0000005100687308 */ /* 0x0001e20000000800 */
[----:B------:R-:W-:Y:S01]  /*27800*/  FMUL R75, R75, 1.4426950216293334961 ;  /* 0x3fb8aa3b4b4b7820 */ /* 0x000fe20000400000 */
[----:B------:R-:W-:Y:S01]  /*27810*/  FMUL R74, R74, 1.4426950216293334961 ;  /* 0x3fb8aa3b4a4a7820 */ /* 0x000fe20000400000 */
[----:B------:R-:W-:Y:S01]  /*27820*/  FFMA R80, R83, R133, -R196 ;  /* 0x0000008553507223 */ /* 0x000fe200000008c4 */
[----:B0-----:R-:W-:-:S04]  /*27830*/  FADD R81, R217, R76 ;  /* 0x0000004cd9517221 */ /* 0x001fc80000000000 */
[----:B------:R-:W-:Y:S01]  /*27840*/  MUFU.EX2 R103, R75 ;  /* 0x0000004b00677308 */ /* 0x000fe20000000800 */
[----:B------:R-:W-:Y:S01]  /*27850*/  FADD R81, R216, R81 ;  /* 0x00000051d8517221 */ /* 0x000fe20000000000 */
[----:B------:R-:W-:-:S06]  /*27860*/  FMUL R114, R80, 1.4426950216293334961 ;  /* 0x3fb8aa3b50727820 */ /* 0x000fcc0000400000 */
[----:B------:R0:W-:Y:S01]  /*27870*/  MUFU.EX2 R113, R74 ;  /* 0x0000004a00717308 */ /* 0x0001e20000000800 */
[----:B------:R-:W-:Y:S01]  /*27880*/  FADD R80, R205, R81 ;  /* 0x00000051cd507221 */ /* 0x000fe20000000000 */
[----:B0-----:R-:W-:-:S06]  /*27890*/  IMAD.WIDE R74, R2, 0x2, R188 ;  /* 0x00000002024a7825 */ /* 0x001fcc00078e02bc */
[----:B------:R-:W0:Y:S01]  /*278a0*/  MUFU.EX2 R23, R23 ;  /* 0x0000001700177308 */ /* 0x000e220000000800 */
[----:B------:R-:W-:-:S04]  /*278b0*/  IMAD.WIDE R144, R2, 0x2, R144 ;  /* 0x0000000202907825 */ /* 0x000fc800078e0290 */
[-CC-:B------:R-:W-:Y:S01]  /*278c0*/  FFMA R83, R84, R133.reuse, -R196.reuse ;  /* 0x0000008554537223 */ /* 0x180fe200000008c4 */
[----:B------:R1:W3:Y:S01]  /*278d0*/  LDG.E.U16 R74, desc[UR8][R74.64] ;  /* 0x000000084a4a7981 */ /* 0x0002e2000c1e1500 */
[-CC-:B------:R-:W-:Y:S01]  /*278e0*/  FFMA R143, R101, R133.reuse, -R196.reuse ;  /* 0x00000085658f7223 */ /* 0x180fe200000008c4 */
[-CC-:B------:R-:W-:Y:S01]  /*278f0*/  FFMA R146, R102, R133.reuse, -R196.reuse ;  /* 0x0000008566927223 */ /* 0x180fe200000008c4 */
[----:B------:R-:W0:Y:S01]  /*27900*/  MUFU.EX2 R24, R24 ;  /* 0x0000001800187308 */ /* 0x000e220000000800 */
[----:B------:R0:W3:Y:S01]  /*27910*/  LDG.E.U16 R137, desc[UR8][R144.64] ;  /* 0x0000000890897981 */ /* 0x0000e2000c1e1500 */
[-CC-:B------:R-:W-:Y:S01]  /*27920*/  FFMA R154, R96, R133.reuse, -R196.reuse ;  /* 0x00000085609a7223 */ /* 0x180fe200000008c4 */
[----:B------:R-:W-:Y:S01]  /*27930*/  FFMA R150, R97, R133, -R196 ;  /* 0x0000008561967223 */ /* 0x000fe200000008c4 */
[----:B------:R-:W-:Y:S01]  /*27940*/  FMUL R83, R83, 1.4426950216293334961 ;  /* 0x3fb8aa3b53537820 */ /* 0x000fe20000400000 */
[----:B------:R-:W3:Y:S01]  /*27950*/  LDL.64 R96, [R1+0x248] ;  /* 0x0002480001607983 */ /* 0x000ee20000100a00 */
[----:B-1----:R-:W-:-:S02]  /*27960*/  FADD R75, R193, R80 ;  /* 0x00000050c14b7221 */ /* 0x002fc40000000000 */
[----:B------:R-:W1:Y:S01]  /*27970*/  MUFU.EX2 R25, R25 ;  /* 0x0000001900197308 */ /* 0x000e620000000800 */
[-CC-:B------:R-:W-:Y:S01]  /*27980*/  FFMA R152, R107, R133.reuse, -R196.reuse ;  /* 0x000000856b987223 */ /* 0x180fe200000008c4 */
[-CC-:B------:R-:W-:Y:S01]  /*27990*/  FFMA R149, R105, R133.reuse, -R196.reuse ;  /* 0x0000008569957223 */ /* 0x180fe200000008c4 */
[----:B------:R-:W-:Y:S01]  /*279a0*/  FADD R75, R17, R75 ;  /* 0x0000004b114b7221 */ /* 0x000fe20000000000 */
[----:B------:R-:W-:-:S04]  /*279b0*/  FFMA R151, R106, R133, -R196 ;  /* 0x000000856a977223 */ /* 0x000fc800000008c4 */
[----:B------:R-:W1:Y:S01]  /*279c0*/  MUFU.EX2 R26, R26 ;  /* 0x0000001a001a7308 */ /* 0x000e620000000800 */
[----:B------:R-:W-:Y:S01]  /*279d0*/  FADD R75, R18, R75 ;  /* 0x0000004b124b7221 */ /* 0x000fe20000000000 */
[----:B0-----:R-:W-:Y:S01]  /*279e0*/  FFMA R144, R100, R133, -R196 ;  /* 0x0000008564907223 */ /* 0x001fe200000008c4 */
[----:B------:R-:W-:-:S05]  /*279f0*/  IMAD.WIDE R86, R2, 0x2, R86 ;  /* 0x0000000202567825 */ /* 0x000fca00078e0256 */
[----:B------:R-:W0:Y:S01]  /*27a00*/  MUFU.EX2 R27, R27 ;  /* 0x0000001b001b7308 */ /* 0x000e220000000800 */
[----:B------:R-:W-:Y:S01]  /*27a10*/  FADD R75, R19, R75 ;  /* 0x0000004b134b7221 */ /* 0x000fe20000000000 */
[----:B------:R-:W-:-:S06]  /*27a20*/  IMAD.WIDE R80, R2, 0x2, R184 ;  /* 0x0000000202507825 */ /* 0x000fcc00078e02b8 */
[----:B------:R-:W0:Y:S01]  /*27a30*/  MUFU.EX2 R28, R28 ;  /* 0x0000001c001c7308 */ /* 0x000e220000000800 */
[----:B------:R-:W-:Y:S01]  /*27a40*/  FADD R75, R20, R75 ;  /* 0x0000004b144b7221 */ /* 0x000fe20000000000 */
[----:B------:R-:W-:-:S06]  /*27a50*/  FMUL R31, R31, 1.4426950216293334961 ;  /* 0x3fb8aa3b1f1f7820 */ /* 0x000fcc0000400000 */
[----:B------:R-:W0:Y:S01]  /*27a60*/  MUFU.EX2 R29, R29 ;  /* 0x0000001d001d7308 */ /* 0x000e220000000800 */
[----:B------:R-:W-:Y:S01]  /*27a70*/  FADD R75, R21, R75 ;  /* 0x0000004b154b7221 */ /* 0x000fe20000000000 */
[----:B------:R-:W-:Y:S01]  /*27a80*/  FMUL R32, R32, 1.4426950216293334961 ;  /* 0x3fb8aa3b20207820 */ /* 0x000fe20000400000 */
[-CC-:B------:R-:W-:Y:S01]  /*27a90*/  FFMA R162, R115, R133.reuse, -R196.reuse ;  /* 0x0000008573a27223 */ /* 0x180fe200000008c4 */
[----:B------:R-:W-:Y:S01]  /*27aa0*/  FFMA R167, R118, R133, -R196 ;  /* 0x0000008576a77223 */ /* 0x000fe200000008c4 */
[----:B------:R-:W3:Y:S03]  /*27ab0*/  LDL.64 R188, [R1+0x1a8] ;  /* 0x0001a80001bc7983 */ /* 0x000ee60000100a00 */
[----:B------:R-:W-:Y:S08]  /*27ac0*/  MUFU.EX2 R101, R78 ;  /* 0x0000004e00657308 */ /* 0x000ff00000000800 */
[----:B------:R0:W-:Y:S01]  /*27ad0*/  MUFU.EX2 R102, R79 ;  /* 0x0000004f00667308 */ /* 0x0001e20000000800 */
[----:B------:R-:W-:Y:S01]  /*27ae0*/  FMUL R105, R175, 1.4426950216293334961 ;  /* 0x3fb8aa3baf697820 */ /* 0x000fe20000400000 */
[----:B------:R-:W-:-:S06]  /*27af0*/  FMUL R106, R174, 1.4426950216293334961 ;  /* 0x3fb8aa3bae6a7820 */ /* 0x000fcc0000400000 */
[----:B------:R-:W1:Y:S01]  /*27b00*/  MUFU.EX2 R30, R30 ;  /* 0x0000001e001e7308 */ /* 0x000e620000000800 */
[C---:B0-----:R-:W-:Y:S01]  /*27b10*/  IMAD.WIDE R78, R2.reuse, 0x2, R190 ;  /* 0x00000002024e7825 */ /* 0x041fe200078e02be */
[----:B------:R-:W3:Y:S04]  /*27b20*/  LDL.64 R174, [R1+0x228] ;  /* 0x0002280001ae7983 */ /* 0x000ee80000100a00 */
[----:B------:R0:W3:Y:S02]  /*27b30*/  LDG.E.U16 R85, desc[UR8][R78.64] ;  /* 0x000000084e557981 */ /* 0x0000e4000c1e1500 */
[----:B------:R0:W-:Y:S08]  /*27b40*/  MUFU.EX2 R100, R77 ;  /* 0x0000004d00647308 */ /* 0x0001f00000000800 */
[----:B------:R-:W-:Y:S01]  /*27b50*/  MUFU.EX2 R33, R33 ;  /* 0x0000002100217308 */ /* 0x000fe20000000800 */
[----:B0-----:R-:W-:-:S07]  /*27b60*/  IMAD.WIDE R76, R2, 0x2, R186 ;  /* 0x00000002024c7825 */ /* 0x001fce00078e02ba */
[----:B------:R-:W-:Y:S01]  /*27b70*/  MUFU.EX2 R34, R34 ;  /* 0x0000002200227308 */ /* 0x000fe20000000800 */
[C---:B------:R-:W-:Y:S01]  /*27b80*/  IMAD.WIDE R78, R2.reuse, 0x2, R182 ;  /* 0x00000002024e7825 */ /* 0x040fe200078e02b6 */
[----:B------:R0:W3:Y:S04]  /*27b90*/  LDG.E.U16 R84, desc[UR8][R76.64] ;  /* 0x000000084c547981 */ /* 0x0000e8000c1e1500 */
[----:B------:R-:W3:Y:S02]  /*27ba0*/  LDL.64 R182, [R1+0x208] ;  /* 0x0002080001b67983 */ /* 0x000ee40000100a00 */
[----:B------:R1:W-:Y:S02]  /*27bb0*/  MUFU.EX2 R107, R83 ;  /* 0x00000053006b7308 */ /* 0x0003e40000000800 */
[----:B------:R-:W3:Y:S01]  /*27bc0*/  LDG.E.U16 R79, desc[UR8][R78.64] ;  /* 0x000000084e4f7981 */ /* 0x000ee2000c1e1500 */
[----:B0-----:R-:W-:-:S03]  /*27bd0*/  IMAD.WIDE R76, R2, 0x2, R180 ;  /* 0x00000002024c7825 */ /* 0x001fc600078e02b4 */
[----:B------:R-:W3:Y:S04]  /*27be0*/  LDL.64 R180, [R1+0x1d8] ;  /* 0x0001d80001b47983 */ /* 0x000ee80000100a00 */
[----:B-1----:R0:W3:Y:S04]  /*27bf0*/  LDG.E.U16 R83, desc[UR8][R80.64] ;  /* 0x0000000850537981 */ /* 0x0020e8000c1e1500 */
[----:B------:R1:W3:Y:S01]  /*27c00*/  LDG.E.U16 R78, desc[UR8][R76.64] ;  /* 0x000000084c4e7981 */ /* 0x0002e2000c1e1500 */
[----:B------:R-:W2:Y:S01]  /*27c10*/  MUFU.EX2 R31, R31 ;  /* 0x0000001f001f7308 */ /* 0x000ea20000000800 */
[----:B------:R-:W-:Y:S01]  /*27c20*/  FMUL R115, R173, 1.4426950216293334961 ;  /* 0x3fb8aa3bad737820 */ /* 0x000fe20000400000 */
[----:B------:R-:W-:Y:S01]  /*27c30*/  FMUL R118, R172, 1.4426950216293334961 ;  /* 0x3fb8aa3bac767820 */ /* 0x000fe20000400000 */
[----:B------:R-:W-:Y:S01]  /*27c40*/  FFMA R145, R98, R133, -R196 ;  /* 0x0000008562917223 */ /* 0x000fe200000008c4 */
[----:B------:R-:W3:Y:S01]  /*27c50*/  LDL.64 R172, [R1+0x1b8] ;  /* 0x0001b80001ac7983 */ /* 0x000ee20000100a00 */
[----:B0-----:R-:W-:-:S04]  /*27c60*/  IMAD.WIDE R80, R2, 0x2, R90 ;  /* 0x0000000202507825 */ /* 0x001fc800078e025a */
[----:B------:R-:W-:Y:S01]  /*27c70*/  FADD R90, R22, R75 ;  /* 0x0000004b165a7221 */ /* 0x000fe20000000000 */
[----:B------:R-:W0:Y:S01]  /*27c80*/  MUFU.EX2 R32, R32 ;  /* 0x0000002000207308 */ /* 0x000e220000000800 */
[----:B-1----:R-:W-:-:S04]  /*27c90*/  IMAD.WIDE R76, R2, 0x2, R178 ;  /* 0x00000002024c7825 */ /* 0x002fc800078e02b2 */
[----:B------:R-:W-:Y:S01]  /*27ca0*/  FADD R90, R23, R90 ;  /* 0x0000005a175a7221 */ /* 0x000fe20000000000 */
[----:B------:R2:W3:Y:S03]  /*27cb0*/  LDG.E.U16 R75, desc[UR8][R80.64] ;  /* 0x00000008504b7981 */ /* 0x0004e6000c1e1500 */
[----:B------:R-:W-:Y:S01]  /*27cc0*/  FADD R90, R24, R90 ;  /* 0x0000005a185a7221 */ /* 0x000fe20000000000 */
[----:B------:R-:W3:Y:S03]  /*27cd0*/  LDG.E.U16 R77, desc[UR8][R76.64] ;  /* 0x000000084c4d7981 */ /* 0x000ee6000c1e1500 */
[----:B------:R-:W-:Y:S01]  /*27ce0*/  FADD R90, R25, R90 ;  /* 0x0000005a195a7221 */ /* 0x000fe20000000000 */
[----:B------:R-:W3:Y:S01]  /*27cf0*/  LDL.64 R178, [R1+0x1c8] ;  /* 0x0001c80001b27983 */ /* 0x000ee20000100a00 */
[----:B--2---:R-:W-:Y:S01]  /*27d00*/  IMAD.WIDE R80, R2, 0x2, R94 ;  /* 0x0000000202507825 */ /* 0x004fe200078e025e */
[----:B------:R-:W1:Y:S02]  /*27d10*/  MUFU.EX2 R35, R35 ;  /* 0x0000002300237308 */ /* 0x000e640000000800 */
[----:B------:R-:W2:Y:S04]  /*27d20*/  LDL.64 R184, [R1+0x188] ;  /* 0x0001880001b87983 */ /* 0x000ea80000100a00 */
[----:B------:R0:W2:Y:S01]  /*27d30*/  LDG.E.U16 R76, desc[UR8][R86.64] ;  /* 0x00000008564c7981 */ /* 0x0000a2000c1e1500 */
[----:B------:R-:W-:Y:S01]  /*27d40*/  FADD R94, R26, R90 ;  /* 0x0000005a1a5e7221 */ /* 0x000fe20000000000 */
[----:B------:R-:W-:-:S02]  /*27d50*/  IMAD.WIDE R90, R2, 0x2, R116 ;  /* 0x00000002025a7825 */ /* 0x000fc400078e0274 */
[----:B------:R-:W2:Y:S04]  /*27d60*/  LDL.64 R116, [R1+0x1f8] ;  /* 0x0001f80001747983 */ /* 0x000ea80000100a00 */
[----:B------:R-:W2:Y:S01]  /*27d70*/  LDG.E.U16 R90, desc[UR8][R90.64] ;  /* 0x000000085a5a7981 */ /* 0x000ea2000c1e1500 */
[----:B0-----:R-:W-:-:S03]  /*27d80*/  IMAD.WIDE R86, R2, 0x2, R108 ;  /* 0x0000000202567825 */ /* 0x001fc600078e026c */
[----:B------:R-:W2:Y:S04]  /*27d90*/  LDL.64 R108, [R1+0x218] ;  /* 0x00021800016c7983 */ /* 0x000ea80000100a00 */
[----:B------:R-:W2:Y:S01]  /*27da0*/  LDG.E.U16 R86, desc[UR8][R86.64] ;  /* 0x0000000856567981 */ /* 0x000ea2000c1e1500 */
[----:B------:R-:W0:Y:S03]  /*27db0*/  MUFU.EX2 R36, R36 ;  /* 0x0000002400247308 */ /* 0x000e260000000800 */
[----:B------:R-:W2:Y:S04]  /*27dc0*/  LDL.64 R186, [R1+0x198] ;  /* 0x0001980001ba7983 */ /* 0x000ea80000100a00 */
[----:B------:R0:W2:Y:S02]  /*27dd0*/  LDG.E.U16 R87, desc[UR8][R80.64] ;  /* 0x0000000850577981 */ /* 0x0000a4000c1e1500 */
[----:B0-----:R-:W-:-:S02]  /*27de0*/  IMAD.WIDE R80, R2, 0x2, R110 ;  /* 0x0000000202507825 */ /* 0x001fc400078e026e */
[----:B------:R-:W2:Y:S04]  /*27df0*/  LDL.64 R110, [R1+0x1e8] ;  /* 0x0001e800016e7983 */ /* 0x000ea80000100a00 */
[----:B------:R0:W2:Y:S02]  /*27e00*/  LDG.E.U16 R91, desc[UR8][R80.64] ;  /* 0x00000008505b7981 */ /* 0x0000a4000c1e1500 */
[C---:B0-----:R-:W-:Y:S02]  /*27e10*/  IMAD.WIDE R80, R2.reuse, 0x2, R176 ;  /* 0x0000000202507825 */ /* 0x041fe400078e02b0 */
[----:B------:R-:W2:Y:S02]  /*27e20*/  LDL.64 R176, [R1+0x160] ;  /* 0x0001600001b07983 */ /* 0x000ea40000100a00 */
[----:B------:R-:W-:Y:S01]  /*27e30*/  FADD R94, R27, R94 ;  /* 0x0000005e1b5e7221 */ /* 0x000fe20000000000 */
[----:B----4-:R-:W-:-:S04]  /*27e40*/  IMAD.WIDE R88, R2, 0x2, R88 ;  /* 0x0000000202587825 */ /* 0x010fc800078e0258 */
[----:B------:R-:W-:Y:S02]  /*27e50*/  FADD R94, R28, R94 ;  /* 0x0000005e1c5e7221 */ /* 0x000fe40000000000 */
[----:B------:R-:W4:Y:S01]  /*27e60*/  LDG.E.U16 R88, desc[UR8][R88.64] ;  /* 0x0000000858587981 */ /* 0x000f22000c1e1500 */
[----:B------:R-:W-:-:S05]  /*27e70*/  IMAD.WIDE R92, R2, 0x2, R92 ;  /* 0x00000002025c7825 */ /* 0x000fca00078e025c */
[----:B------:R3:W4:Y:S01]  /*27e80*/  LDG.E.U16 R89, desc[UR8][R92.64] ;  /* 0x000000085c597981 */ /* 0x000722000c1e1500 */
[----:B------:R-:W0:Y:S01]  /*27e90*/  MUFU.EX2 R37, R37 ;  /* 0x0000002500257308 */ /* 0x000e220000000800 */
[----:B---3--:R-:W-:-:S04]  /*27ea0*/  IMAD.WIDE R92, R2, 0x2, R96 ;  /* 0x00000002025c7825 */ /* 0x008fc800078e0260 */
[----:B------:R-:W-:-:S04]  /*27eb0*/  FADD R96, R29, R94 ;  /* 0x0000005e1d607221 */ /* 0x000fc80000000000 */
[----:B------:R-:W-:Y:S01]  /*27ec0*/  FADD R96, R30, R96 ;  /* 0x000000601e607221 */ /* 0x000fe20000000000 */
[----:B------:R-:W3:Y:S03]  /*27ed0*/  LDG.E.U16 R92, desc[UR8][R92.64] ;  /* 0x000000085c5c7981 */ /* 0x000ee6000c1e1500 */
[----:B------:R-:W-:-:S04]  /*27ee0*/  FADD R96, R31, R96 ;  /* 0x000000601f607221 */ /* 0x000fc80000000000 */
[----:B------:R-:W-:Y:S01]  /*27ef0*/  FADD R98, R32, R96 ;  /* 0x0000006020627221 */ /* 0x000fe20000000000 */
[----:B------:R2:W3:Y:S03]  /*27f00*/  LDG.E.U16 R93, desc[UR8][R80.64] ;  /* 0x00000008505d7981 */ /* 0x0004e6000c1e1500 */
[----:B------:R-:W-:-:S04]  /*27f10*/  FADD R98, R33, R98 ;  /* 0x0000006221627221 */ /* 0x000fc80000000000 */
[----:B------:R-:W-:Y:S01]  /*27f20*/  FADD R98, R34, R98 ;  /* 0x0000006222627221 */ /* 0x000fe20000000000 */
[C---:B------:R-:W-:Y:S02]  /*27f30*/  IMAD.WIDE R94, R2.reuse, 0x2, R174 ;  /* 0x00000002025e7825 */ /* 0x040fe400078e02ae */
[----:B------:R-:W3:Y:S04]  /*27f40*/  LDL.64 R174, [R1+0x150] ;  /* 0x0001500001ae7983 */ /* 0x000ee80000100a00 */
[----:B------:R-:W4:Y:S01]  /*27f50*/  LDG.E.U16 R94, desc[UR8][R94.64] ;  /* 0x000000085e5e7981 */ /* 0x000f22000c1e1500 */
[----:B------:R-:W-:-:S03]  /*27f60*/  IMAD.WIDE R96, R2, 0x2, R182 ;  /* 0x0000000202607825 */ /* 0x000fc600078e02b6 */
[----:B------:R-:W4:Y:S04]  /*27f70*/  LDL.64 R182, [R1+0x178] ;  /* 0x0001780001b67983 */ /* 0x000f280000100a00 */
[----:B------:R-:W4:Y:S01]  /*27f80*/  LDG.E.U16 R96, desc[UR8][R96.64] ;  /* 0x0000000860607981 */ /* 0x000f22000c1e1500 */
[----:B--2---:R-:W-:-:S04]  /*27f90*/  IMAD.WIDE R80, R2, 0x2, R116 ;  /* 0x0000000202507825 */ /* 0x004fc800078e0274 */
[----:B-1----:R-:W-:Y:S01]  /*27fa0*/  FADD R117, R35, R98 ;  /* 0x0000006223757221 */ /* 0x002fe20000000000 */
[----:B------:R-:W-:-:S04]  /*27fb0*/  IMAD.WIDE R108, R2, 0x2, R108 ;  /* 0x00000002026c7825 */ /* 0x000fc800078e026c */
[----:B------:R-:W-:Y:S01]  /*27fc0*/  FADD R117, R36, R117 ;  /* 0x0000007524757221 */ /* 0x000fe20000000000 */
[----:B------:R-:W2:Y:S04]  /*27fd0*/  LDG.E.U16 R97, desc[UR8][R80.64] ;  /* 0x0000000850617981 */ /* 0x000ea8000c1e1500 */
[----:B------:R1:W2:Y:S02]  /*27fe0*/  LDG.E.U16 R95, desc[UR8][R108.64] ;  /* 0x000000086c5f7981 */ /* 0x0002a4000c1e1500 */
[C---:B-1----:R-:W-:Y:S02]  /*27ff0*/  IMAD.WIDE R108, R2.reuse, 0x2, R178 ;  /* 0x00000002026c7825 */ /* 0x042fe400078e02b2 */
[----:B------:R-:W2:Y:S02]  /*28000*/  LDL.64 R178, [R1+0x148] ;  /* 0x0001480001b27983 */ /* 0x000ea40000100a00 */
[----:B------:R-:W-:-:S05]  /*28010*/  IMAD.WIDE R110, R2, 0x2, R110 ;  /* 0x00000002026e7825 */ /* 0x000fca00078e026e */
[----:B------:R0:W2:Y:S01]  /*28020*/  LDG.E.U16 R98, desc[UR8][R110.64] ;  /* 0x000000086e627981 */ /* 0x0000a2000c1e1500 */
[----:B------:R-:W-:-:S03]  /*28030*/  IMAD.WIDE R80, R2, 0x2, R180 ;  /* 0x0000000202507825 */ /* 0x000fc600078e02b4 */
[----:B------:R-:W2:Y:S01]  /*28040*/  LDL.64 R180, [R1+0x168] ;  /* 0x0001680001b47983 */ /* 0x000ea20000100a00 */
[----:B------:R-:W1:Y:S08]  /*28050*/  MUFU.EX2 R38, R38 ;  /* 0x0000002600267308 */ /* 0x000e700000000800 */
[----:B------:R-:W1:Y:S01]  /*28060*/  MUFU.EX2 R39, R39 ;  /* 0x0000002700277308 */ /* 0x000e620000000800 */
[----:B0-----:R-:W-:Y:S01]  /*28070*/  FADD R110, R37, R117 ;  /* 0x00000075256e7221 */ /* 0x001fe20000000000 */
[----:B------:R-:W-:Y:S01]  /*28080*/  FMUL R163, R163, 1.4426950216293334961 ;  /* 0x3fb8aa3ba3a37820 */ /* 0x000fe20000400000 */
[----:B------:R0:W2:Y:S04]  /*28090*/  LDG.E.U16 R117, desc[UR8][R108.64] ;  /* 0x000000086c757981 */ /* 0x0000a8000c1e1500 */
[----:B------:R1:W2:Y:S01]  /*280a0*/  LDG.E.U16 R116, desc[UR8][R80.64] ;  /* 0x0000000850747981 */ /* 0x0002a2000c1e1500 */
[----:B0-----:R-:W-:-:S03]  /*280b0*/  IMAD.WIDE R108, R2, 0x2, R176 ;  /* 0x00000002026c7825 */ /* 0x001fc600078e02b0 */
[----:B------:R-:W2:Y:S01]  /*280c0*/  LDL.64 R176, [R1+0x158] ;  /* 0x0001580001b07983 */ /* 0x000ea20000100a00 */
[----:B------:R-:W0:Y:S01]  /*280d0*/  MUFU.EX2 R40, R40 ;  /* 0x0000002800287308 */ /* 0x000e220000000800 */
[----:B-1----:R-:W-:-:S07]  /*280e0*/  IMAD.WIDE R80, R2, 0x2, R172 ;  /* 0x0000000202507825 */ /* 0x002fce00078e02ac */
[----:B------:R-:W1:Y:S08]  /*280f0*/  MUFU.EX2 R41, R41 ;  /* 0x0000002900297308 */ /* 0x000e700000000800 */
[----:B------:R-:W0:Y:S08]  /*28100*/  MUFU.EX2 R42, R42 ;  /* 0x0000002a002a7308 */ /* 0x000e300000000800 */
[----:B------:R0:W-:Y:S02]  /*28110*/  MUFU.EX2 R172, R163 ;  /* 0x000000a300ac7308 */ /* 0x0001e40000000800 */
[----:B0-----:R-:W-:-:S06]  /*28120*/  FADD R163, R38, R110 ;  /* 0x0000006e26a37221 */ /* 0x001fcc0000000000 */
[----:B------:R-:W0:Y:S01]  /*28130*/  MUFU.EX2 R43, R43 ;  /* 0x0000002b002b7308 */ /* 0x000e220000000800 */
[----:B------:R-:W-:-:S07]  /*28140*/  FADD R163, R39, R163 ;  /* 0x000000a327a37221 */ /* 0x000fce0000000000 */
[----:B------:R-:W0:Y:S08]  /*28150*/  MUFU.EX2 R44, R44 ;  /* 0x0000002c002c7308 */ /* 0x000e300000000800 */
[----:B------:R-:W0:Y:S01]  /*28160*/  MUFU.EX2 R45, R45 ;  /* 0x0000002d002d7308 */ /* 0x000e220000000800 */
[-CC-:B------:R-:W-:Y:S01]  /*28170*/  FFMA R166, R119, R133.reuse, -R196.reuse ;  /* 0x0000008577a67223 */ /* 0x180fe200000008c4 */
[-CC-:B------:R-:W-:Y:S01]  /*28180*/  FFMA R120, R120, R133.reuse, -R196.reuse ;  /* 0x0000008578787223 */ /* 0x180fe200000008c4 */
[-CC-:B------:R-:W-:Y:S01]  /*28190*/  FFMA R121, R121, R133.reuse, -R196.reuse ;  /* 0x0000008579797223 */ /* 0x180fe200000008c4 */
[----:B------:R-:W-:-:S04]  /*281a0*/  FFMA R122, R122, R133, -R196 ;  /* 0x000000857a7a7223 */ /* 0x000fc800000008c4 */
[----:B------:R-:W0:Y:S01]  /*281b0*/  MUFU.EX2 R46, R46 ;  /* 0x0000002e002e7308 */ /* 0x000e220000000800 */
        /* <DEDUP_REMOVED lines=9> */
[----:B------:R-:W0:Y:S01]  /*28250*/  MUFU.EX2 R47, R47 ;  /* 0x0000002f002f7308 */ /* 0x000e220000000800 */
[----:B------:R1:W2:Y:S01]  /*28260*/  LDG.E.U16 R133, desc[UR8][R80.64] ;  /* 0x0000000850857981 */ /* 0x0002a2000c1e1500 */
[----:B------:R-:W-:Y:S01]  /*28270*/  FMUL R154, R154, 1.4426950216293334961 ;  /* 0x3fb8aa3b9a9a7820 */ /* 0x000fe20000400000 */
[----:B-1----:R-:W-:-:S04]  /*28280*/  IMAD.WIDE R80, R2, 0x2, R188 ;  /* 0x0000000202507825 */ /* 0x002fc800078e02bc */
[----:B------:R-:W-:Y:S01]  /*28290*/  FMUL R173, R155, 1.4426950216293334961 ;  /* 0x3fb8aa3b9bad7820 */ /* 0x000fe20000400000 */
[----:B------:R-:W-:Y:S01]  /*282a0*/  FMUL R169, R169, 1.4426950216293334961 ;  /* 0x3fb8aa3ba9a97820 */ /* 0x000fe20000400000 */
[----:B------:R1:W2:Y:S01]  /*282b0*/  LDG.E.U16 R155, desc[UR8][R108.64] ;  /* 0x000000086c9b7981 */ /* 0x0002a2000c1e1500 */
[----:B------:R-:W-:Y:S02]  /*282c0*/  FMUL R119, R171, 1.4426950216293334961 ;  /* 0x3fb8aa3bab777820 */ /* 0x000fe40000400000 */
[----:B------:R0:W-:Y:S01]  /*282d0*/  MUFU.EX2 R171, R169 ;  /* 0x000000a900ab7308 */ /* 0x0001e20000000800 */
[----:B-1----:R-:W-:-:S07]  /*282e0*/  IMAD.WIDE R108, R2, 0x2, R186 ;  /* 0x00000002026c7825 */ /* 0x002fce00078e02ba */
[----:B------:R-:W1:Y:S01]  /*282f0*/  MUFU.EX2 R48, R48 ;  /* 0x0000003000307308 */ /* 0x000e620000000800 */
[----:B0-----:R-:W2:Y:S07]  /*28300*/  LDG.E.U16 R169, desc[UR8][R108.64] ;  /* 0x000000086ca97981 */ /* 0x001eae000c1e1500 */
[----:B------:R-:W0:Y:S08]  /*28310*/  MUFU.EX2 R49, R49 ;  /* 0x0000003100317308 */ /* 0x000e300000000800 */
[----:B------:R-:W0:Y:S01]  /*28320*/  MUFU.EX2 R50, R50 ;  /* 0x0000003200327308 */ /* 0x000e220000000800 */
[----:B---3--:R-:W-:-:S04]  /*28330*/  IMAD.WIDE R110, R2, 0x2, R174 ;  /* 0x00000002026e7825 */ /* 0x008fc800078e02ae */
[----:B------:R-:W-:-:S04]  /*28340*/  FADD R175, R40, R163 ;  /* 0x000000a328af7221 */ /* 0x000fc80000000000 */
[----:B------:R-:W-:Y:S01]  /*28350*/  FADD R175, R41, R175 ;  /* 0x000000af29af7221 */ /* 0x000fe20000000000 */
[----:B------:R3:W2:Y:S03]  /*28360*/  LDG.E.U16 R163, desc[UR8][R110.64] ;  /* 0x000000086ea37981 */ /* 0x0006a6000c1e1500 */
[----:B------:R-:W-:-:S04]  /*28370*/  FADD R175, R42, R175 ;  /* 0x000000af2aaf7221 */ /* 0x000fc80000000000 */
[----:B------:R-:W-:Y:S01]  /*28380*/  FADD R175, R43, R175 ;  /* 0x000000af2baf7221 */ /* 0x000fe20000000000 */
[----:B---3--:R-:W-:Y:S01]  /*28390*/  IMAD.WIDE R110, R2, 0x2, R184 ;  /* 0x00000002026e7825 */ /* 0x008fe200078e02b8 */
[----:B------:R3:W-:Y:S05]  /*283a0*/  MUFU.EX2 R174, R154 ;  /* 0x0000009a00ae7308 */ /* 0x0007ea0000000800 */
[----:B------:R0:W2:Y:S04]  /*283b0*/  LDG.E.U16 R110, desc[UR8][R110.64] ;  /* 0x000000086e6e7981 */ /* 0x0000a8000c1e1500 */
[----:B---3--:R4:W3:Y:S01]  /*283c0*/  LDG.E.U16 R154, desc[UR8][R80.64] ;  /* 0x00000008509a7981 */ /* 0x0088e2000c1e1500 */
[----:B0-----:R-:W-:Y:S01]  /*283d0*/  FADD R111, R44, R175 ;  /* 0x000000af2c6f7221 */ /* 0x001fe20000000000 */
[----:B------:R-:W-:Y:S01]  /*283e0*/  FMUL R175, R145, 1.4426950216293334961 ;  /* 0x3fb8aa3b91af7820 */ /* 0x000fe20000400000 */
[----:B----4-:R-:W-:-:S04]  /*283f0*/  IMAD.WIDE R80, R2, 0x2, R182 ;  /* 0x0000000202507825 */ /* 0x010fc800078e02b6 */
[----:B------:R-:W-:Y:S02]  /*28400*/  FADD R145, R45, R111 ;  /* 0x0000006f2d917221 */ /* 0x000fe40000000000 */
[----:B------:R0:W4:Y:S02]  /*28410*/  LDG.E.U16 R111, desc[UR8][R80.64] ;  /* 0x00000008506f7981 */ /* 0x000124000c1e1500 */
[----:B------:R-:W-:Y:S01]  /*28420*/  FADD R145, R46, R145 ;  /* 0x000000912e917221 */ /* 0x000fe20000000000 */
[----:B------:R-:W0:Y:S08]  /*28430*/  MUFU.EX2 R51, R51 ;  /* 0x0000003300337308 */ /* 0x000e300000000800 */
[----:B------:R-:W0:Y:S08]  /*28440*/  MUFU.EX2 R52, R52 ;  /* 0x0000003400347308 */ /* 0x000e300000000800 */
[----:B------:R-:W0:Y:S08]  /*28450*/  MUFU.EX2 R53, R53 ;  /* 0x0000003500357308 */ /* 0x000e300000000800 */
[----:B------:R-:W0:Y:S08]  /*28460*/  MUFU.EX2 R54, R54 ;  /* 0x0000003600367308 */ /* 0x000e300000000800 */
[----:B------:R-:W0:Y:S01]  /*28470*/  MUFU.EX2 R55, R55 ;  /* 0x0000003700377308 */ /* 0x000e220000000800 */
[----:B--2---:R-:W-:-:S06]  /*28480*/  IMAD.WIDE R108, R2, 0x2, R180 ;  /* 0x00000002026c7825 */ /* 0x004fcc00078e02b4 */
[----:B------:R-:W2:Y:S01]  /*28490*/  LDG.E.U16 R109, desc[UR8][R108.64] ;  /* 0x000000086c6d7981 */ /* 0x000ea2000c1e1500 */
[----:B0-----:R-:W-:-:S04]  /*284a0*/  IMAD.WIDE R80, R2, 0x2, R176 ;  /* 0x0000000202507825 */ /* 0x001fc800078e02b0 */
[----:B------:R-:W-:Y:S01]  /*284b0*/  FMUL R176, R82, 1.4426950216293334961 ;  /* 0x3fb8aa3b52b07820 */ /* 0x000fe20000400000 */
[----:B------:R-:W-:Y:S02]  /*284c0*/  FADD R82, R47, R145 ;  /* 0x000000912f527221 */ /* 0x000fe40000000000 */
[----:B------:R0:W2:Y:S01]  /*284d0*/  LDG.E.U16 R145, desc[UR8][R80.64] ;  /* 0x0000000850917981 */ /* 0x0000a2000c1e1500 */
[----:B------:R-:W-:Y:S01]  /*284e0*/  FMUL R177, R144, 1.4426950216293334961 ;  /* 0x3fb8aa3b90b17820 */ /* 0x000fe20000400000 */
[----:B0-----:R-:W-:-:S05]  /*284f0*/  IMAD.WIDE R80, R2, 0x2, R178 ;  /* 0x0000000202507825 */ /* 0x001fca00078e02b2 */
[----:B------:R0:W2:Y:S01]  /*28500*/  LDG.E.U16 R144, desc[UR8][R80.64] ;  /* 0x0000000850907981 */ /* 0x0000a2000c1e1500 */
[----:B-1----:R-:W-:-:S04]  /*28510*/  FADD R82, R48, R82 ;  /* 0x0000005230527221 */ /* 0x002fc80000000000 */
[----:B------:R-:W-:-:S04]  /*28520*/  FADD R82, R49, R82 ;  /* 0x0000005231527221 */ /* 0x000fc80000000000 */
[----:B------:R-:W-:Y:S01]  /*28530*/  FADD R82, R50, R82 ;  /* 0x0000005232527221 */ /* 0x000fe20000000000 */
[----:B------:R-:W1:Y:S03]  /*28540*/  MUFU.EX2 R56, R56 ;  /* 0x0000003800387308 */ /* 0x000e660000000800 */
[----:B------:R-:W-:-:S04]  /*28550*/  FADD R82, R51, R82 ;  /* 0x0000005233527221 */ /* 0x000fc80000000000 */
[----:B------:R-:W-:Y:S01]  /*28560*/  FADD R82, R52, R82 ;  /* 0x0000005234527221 */ /* 0x000fe20000000000 */
[----:B------:R-:W0:Y:S03]  /*28570*/  MUFU.EX2 R57, R57 ;  /* 0x0000003900397308 */ /* 0x000e260000000800 */
[----:B------:R-:W-:-:S04]  /*28580*/  FADD R82, R53, R82 ;  /* 0x0000005235527221 */ /* 0x000fc80000000000 */
[----:B------:R-:W-:Y:S01]  /*28590*/  FADD R82, R54, R82 ;  /* 0x0000005236527221 */ /* 0x000fe20000000000 */
[----:B------:R-:W0:Y:S03]  /*285a0*/  MUFU.EX2 R58, R58 ;  /* 0x0000003a003a7308 */ /* 0x000e260000000800 */
[----:B------:R-:W-:-:S05]  /*285b0*/  FADD R82, R55, R82 ;  /* 0x0000005237527221 */ /* 0x000fca0000000000 */
[----:B------:R-:W0:Y:S01]  /*285c0*/  MUFU.EX2 R59, R59 ;  /* 0x0000003b003b7308 */ /* 0x000e220000000800 */
[----:B-1----:R-:W-:Y:S01]  /*285d0*/  FADD R82, R56, R82 ;  /* 0x0000005238527221 */ /* 0x002fe20000000000 */
[----:B------:R-:W-:-:S06]  /*285e0*/  FMUL R62, R62, 1.4426950216293334961 ;  /* 0x3fb8aa3b3e3e7820 */ /* 0x000fcc0000400000 */
[----:B------:R-:W1:Y:S01]  /*285f0*/  MUFU.EX2 R60, R60 ;  /* 0x0000003c003c7308 */ /* 0x000e620000000800 */
[----:B0-----:R-:W-:Y:S01]  /*28600*/  FADD R82, R57, R82 ;  /* 0x0000005239527221 */ /* 0x001fe20000000000 */
[----:B------:R-:W-:-:S06]  /*28610*/  FMUL R63, R63, 1.4426950216293334961 ;  /* 0x3fb8aa3b3f3f7820 */ /* 0x000fcc0000400000 */
[----:B------:R-:W0:Y:S01]  /*28620*/  MUFU.EX2 R61, R61 ;  /* 0x0000003d003d7308 */ /* 0x000e220000000800 */
[----:B------:R-:W-:-:S07]  /*28630*/  FADD R82, R58, R82 ;  /* 0x000000523a527221 */ /* 0x000fce0000000000 */
[----:B------:R-:W0:Y:S01]  /*28640*/  MUFU.EX2 R62, R62 ;  /* 0x0000003e003e7308 */ /* 0x000e220000000800 */
[----:B------:R-:W-:-:S07]  /*28650*/  FADD R82, R59, R82 ;  /* 0x000000523b527221 */ /* 0x000fce0000000000 */
[----:B------:R-:W0:Y:S01]  /*28660*/  MUFU.EX2 R63, R63 ;  /* 0x0000003f003f7308 */ /* 0x000e220000000800 */
[----:B-1----:R-:W-:Y:S01]  /*28670*/  FADD R82, R60, R82 ;  /* 0x000000523c527221 */ /* 0x002fe20000000000 */
[----:B------:R-:W-:-:S06]  /*28680*/  FMUL R67, R67, 1.4426950216293334961 ;  /* 0x3fb8aa3b43437820 */ /* 0x000fcc0000400000 */
[----:B------:R-:W1:Y:S01]  /*28690*/  MUFU.EX2 R64, R64 ;  /* 0x0000004000407308 */ /* 0x000e620000000800 */
[----:B0-----:R-:W-:-:S07]  /*286a0*/  FADD R82, R61, R82 ;  /* 0x000000523d527221 */ /* 0x001fce0000000000 */
[----:B------:R-:W0:Y:S01]  /*286b0*/  MUFU.EX2 R65, R65 ;  /* 0x0000004100417308 */ /* 0x000e220000000800 */
[----:B------:R-:W-:Y:S01]  /*286c0*/  FADD R82, R62, R82 ;  /* 0x000000523e527221 */ /* 0x000fe20000000000 */
[----:B------:R-:W-:-:S03]  /*286d0*/  FMUL R69, R69, 1.4426950216293334961 ;  /* 0x3fb8aa3b45457820 */ /* 0x000fc60000400000 */
[----:B------:R-:W-:-:S03]  /*286e0*/  FADD R82, R63, R82 ;  /* 0x000000523f527221 */ /* 0x000fc60000000000 */
[----:B------:R-:W0:Y:S01]  /*286f0*/  MUFU.EX2 R67, R67 ;  /* 0x0000004300437308 */ /* 0x000e220000000800 */
[----:B-1----:R-:W-:Y:S01]  /*28700*/  FADD R82, R64, R82 ;  /* 0x0000005240527221 */ /* 0x002fe20000000000 */
[----:B------:R-:W-:Y:S01]  /*28710*/  FMUL R70, R70, 1.4426950216293334961 ;  /* 0x3fb8aa3b46467820 */ /* 0x000fe20000400000 */
[----:B------:R-:W-:-:S05]  /*28720*/  FMUL R71, R71, 1.4426950216293334961 ;  /* 0x3fb8aa3b47477820 */ /* 0x000fca0000400000 */
[----:B------:R-:W1:Y:S01]  /*28730*/  MUFU.EX2 R69, R69 ;  /* 0x0000004500457308 */ /* 0x000e620000000800 */
[----:B0-----:R-:W-:Y:S01]  /*28740*/  FADD R82, R65, R82 ;  /* 0x0000005241527221 */ /* 0x001fe20000000000 */
[----:B------:R-:W-:-:S03]  /*28750*/  FMUL R72, R72, 1.4426950216293334961 ;  /* 0x3fb8aa3b48487820 */ /* 0x000fc60000400000 */
[----:B------:R-:W-:-:S03]  /*28760*/  FADD R82, R66, R82 ;  /* 0x0000005242527221 */ /* 0x000fc60000000000 */
[----:B------:R-:W0:Y:S01]  /*28770*/  MUFU.EX2 R70, R70 ;  /* 0x0000004600467308 */ /* 0x000e220000000800 */
[----:B------:R-:W-:Y:S01]  /*28780*/  FADD R82, R67, R82 ;  /* 0x0000005243527221 */ /* 0x000fe20000000000 */
[----:B------:R-:W-:-:S06]  /*28790*/  FMUL R73, R73, 1.4426950216293334961 ;  /* 0x3fb8aa3b49497820 */ /* 0x000fcc0000400000 */
[----:B------:R-:W0:Y:S01]  /*287a0*/  MUFU.EX2 R71, R71 ;  /* 0x0000004700477308 */ /* 0x000e220000000800 */
[----:B------:R-:W-:-:S07]  /*287b0*/  FADD R82, R68, R82 ;  /* 0x0000005244527221 */ /* 0x000fce0000000000 */
[----:B------:R-:W0:Y:S01]  /*287c0*/  MUFU.EX2 R72, R72 ;  /* 0x0000004800487308 */ /* 0x000e220000000800 */
[----:B-1----:R-:W-:-:S07]  /*287d0*/  FADD R82, R69, R82 ;  /* 0x0000005245527221 */ /* 0x002fce0000000000 */
[----:B------:R-:W1:Y:S01]  /*287e0*/  MUFU.EX2 R73, R73 ;  /* 0x0000004900497308 */ /* 0x000e620000000800 */
[----:B0-----:R-:W-:-:S04]  /*287f0*/  FADD R82, R70, R82 ;  /* 0x0000005246527221 */ /* 0x001fc80000000000 */
[----:B------:R-:W-:-:S04]  /*28800*/  FADD R82, R71, R82 ;  /* 0x0000005247527221 */ /* 0x000fc80000000000 */
[----:B------:R-:W-:-:S04]  /*28810*/  FADD R82, R72, R82 ;  /* 0x0000005248527221 */ /* 0x000fc80000000000 */
[----:B-1----:R-:W-:-:S04]  /*28820*/  FADD R82, R73, R82 ;  /* 0x0000005249527221 */ /* 0x002fc80000000000 */
[----:B------:R-:W-:-:S04]  /*28830*/  FADD R82, R99, R82 ;  /* 0x0000005263527221 */ /* 0x000fc80000000000 */
[----:B------:R-:W-:Y:S01]  /*28840*/  FADD R82, R100, R82 ;  /* 0x0000005264527221 */ /* 0x000fe20000000000 */
[----:B------:R-:W0:Y:S03]  /*28850*/  MUFU.EX2 R114, R114 ;  /* 0x0000007200727308 */ /* 0x000e260000000800 */
[----:B------:R-:W-:-:S04]  /*28860*/  FADD R82, R101, R82 ;  /* 0x0000005265527221 */ /* 0x000fc80000000000 */
[----:B------:R-:W-:Y:S01]  /*28870*/  FADD R82, R102, R82 ;  /* 0x0000005266527221 */ /* 0x000fe20000000000 */
[----:B------:R-:W1:Y:S03]  /*28880*/  MUFU.EX2 R112, R112 ;  /* 0x0000007000707308 */ /* 0x000e660000000800 */
[----:B------:R-:W-:-:S04]  /*28890*/  FADD R82, R103, R82 ;  /* 0x0000005267527221 */ /* 0x000fc80000000000 */
[----:B------:R-:W-:Y:S01]  /*288a0*/  FADD R82, R104, R82 ;  /* 0x0000005268527221 */ /* 0x000fe20000000000 */
[----:B------:R-:W1:Y:S03]  /*288b0*/  MUFU.EX2 R105, R105 ;  /* 0x0000006900697308 */ /* 0x000e660000000800 */
[----:B------:R-:W-:-:S04]  /*288c0*/  FADD R82, R113, R82 ;  /* 0x0000005271527221 */ /* 0x000fc80000000000 */
[----:B0-----:R-:W-:Y:S01]  /*288d0*/  FADD R82, R114, R82 ;  /* 0x0000005272527221 */ /* 0x001fe20000000000 */
[----:B------:R-:W0:Y:S03]  /*288e0*/  MUFU.EX2 R106, R106 ;  /* 0x0000006a006a7308 */ /* 0x000e260000000800 */
[----:B------:R-:W-:-:S05]  /*288f0*/  FADD R82, R107, R82 ;  /* 0x000000526b527221 */ /* 0x000fca0000000000 */
[----:B------:R-:W0:Y:S01]  /*28900*/  MUFU.EX2 R115, R115 ;  /* 0x0000007300737308 */ /* 0x000e220000000800 */
[----:B-1----:R-:W-:Y:S01]  /*28910*/  FADD R82, R112, R82 ;  /* 0x0000005270527221 */ /* 0x002fe20000000000 */
[----:B------:R-:W-:-:S06]  /*28920*/  FMUL R168, R168, 1.4426950216293334961 ;  /* 0x3fb8aa3ba8a87820 */ /* 0x000fcc0000400000 */
[----:B------:R-:W1:Y:S01]  /*28930*/  MUFU.EX2 R118, R118 ;  /* 0x0000007600767308 */ /* 0x000e620000000800 */
[----:B------:R-:W-:Y:S01]  /*28940*/  FADD R82, R105, R82 ;  /* 0x0000005269527221 */ /* 0x000fe20000000000 */
[----:B------:R-:W-:-:S06]  /*28950*/  FMUL R170, R170, 1.4426950216293334961 ;  /* 0x3fb8aa3baaaa7820 */ /* 0x000fcc0000400000 */
[----:B------:R-:W1:Y:S01]  /*28960*/  MUFU.EX2 R119, R119 ;  /* 0x0000007700777308 */ /* 0x000e620000000800 */
[----:B0-----:R-:W-:-:S07]  /*28970*/  FADD R82, R106, R82 ;  /* 0x000000526a527221 */ /* 0x001fce0000000000 */
[----:B------:R-:W0:Y:S01]  /*28980*/  MUFU.EX2 R168, R168 ;  /* 0x000000a800a87308 */ /* 0x000e220000000800 */
[----:B------:R-:W-:Y:S01]  /*28990*/  FADD R82, R115, R82 ;  /* 0x0000005273527221 */ /* 0x000fe20000000000 */
[----:B------:R1:W-:Y:S06]  /*289a0*/  STS.U16 [R132+UR4+0x33700], R8 ;  /* 0x0337000884007988 */ /* 0x0003ec0008000404 */
[----:B------:R-:W0:Y:S01]  /*289b0*/  MUFU.EX2 R170, R170 ;  /* 0x000000aa00aa7308 */ /* 0x000e220000000800 */
[----:B------:R3:W-:Y:S01]  /*289c0*/  STS.U16 [R132+UR4+0x33b00], R10 ;  /* 0x033b000a84007988 */ /* 0x0007e20008000404 */
[----:B-1----:R-:W-:-:S03]  /*289d0*/  FADD R8, R118, R82 ;  /* 0x0000005276087221 */ /* 0x002fc60000000000 */
[----:B------:R0:W-:Y:S01]  /*289e0*/  STS.U16 [R132+UR4+0x34700], R12 ;  /* 0x0347000c84007988 */ /* 0x0001e20008000404 */
[----:B------:R-:W-:Y:S02]  /*289f0*/  FMUL R150, R150, 1.4426950216293334961 ;  /* 0x3fb8aa3b96967820 */ /* 0x000fe40000400000 */
[----:B------:R-:W1:Y:S01]  /*28a00*/  MUFU.EX2 R173, R173 ;  /* 0x000000ad00ad7308 */ /* 0x000e620000000800 */
[----:B---3--:R-:W-:Y:S01]  /*28a10*/  FADD R10, R119, R8 ;  /* 0x00000008770a7221 */ /* 0x008fe20000000000 */
[----:B------:R3:W-:Y:S03]  /*28a20*/  STS.U16 [R132+UR4+0x34300], R14 ;  /* 0x0343000e84007988 */ /* 0x0007e60008000404 */
[----:B0-----:R-:W-:-:S03]  /*28a30*/  FADD R12, R168, R10 ;  /* 0x0000000aa80c7221 */ /* 0x001fc60000000000 */
[----:B------:R-:W0:Y:S01]  /*28a40*/  MUFU.EX2 R150, R150 ;  /* 0x0000009600967308 */ /* 0x000e220000000800 */
[----:B------:R1:W-:Y:S01]  /*28a50*/  STS.U16 [R132+UR4+0x35700], R16 ;  /* 0x0357001084007988 */ /* 0x0003e20008000404 */
[----:B---3--:R-:W-:Y:S01]  /*28a60*/  FADD R14, R170, R12 ;  /* 0x0000000caa0e7221 */ /* 0x008fe20000000000 */
[----:B------:R-:W-:-:S05]  /*28a70*/  F2FP.BF16.F32.PACK_AB R12, R19, R18 ;  /* 0x00000012130c723e */ /* 0x000fca00000010ff */
[----:B------:R-:W3:Y:S01]  /*28a80*/  MUFU.EX2 R175, R175 ;  /* 0x000000af00af7308 */ /* 0x000ee20000000800 */
[----:B-1----:R-:W-:Y:S01]  /*28a90*/  FADD R16, R171, R14 ;  /* 0x0000000eab107221 */ /* 0x002fe20000000000 */
[----:B------:R1:W-:Y:S03]  /*28aa0*/  STS.U16 [R132+UR4+0x34b00], R13 ;  /* 0x034b000d84007988 */ /* 0x0003e60008000404 */
[----:B------:R-:W-:-:S03]  /*28ab0*/  FADD R18, R172, R16 ;  /* 0x00000010ac127221 */ /* 0x000fc60000000000 */
[----:B------:R-:W0:Y:S01]  /*28ac0*/  MUFU.EX2 R176, R176 ;  /* 0x000000b000b07308 */ /* 0x000e220000000800 */
[----:B------:R-:W-:Y:S01]  /*28ad0*/  FMUL R143, R143, 1.4426950216293334961 ;  /* 0x3fb8aa3b8f8f7820 */ /* 0x000fe20000400000 */
[----:B------:R-:W-:Y:S02]  /*28ae0*/  F2FP.BF16.F32.PACK_AB R14, R23, R22 ;  /* 0x00000016170e723e */ /* 0x000fe400000010ff */
[----:B-1----:R-:W-:Y:S01]  /*28af0*/  F2FP.BF16.F32.PACK_AB R13, R21, R20 ;  /* 0x00000014150d723e */ /* 0x002fe200000010ff */
[----:B------:R-:W-:-:S03]  /*28b00*/  FADD R20, R173, R18 ;  /* 0x00000012ad147221 */ /* 0x000fc60000000000 */
[----:B------:R-:W1:Y:S01]  /*28b10*/  MUFU.EX2 R177, R177 ;  /* 0x000000b100b17308 */ /* 0x000e620000000800 */
[----:B------:R-:W-:Y:S01]  /*28b20*/  FMUL R146, R146, 1.4426950216293334961 ;  /* 0x3fb8aa3b92927820 */ /* 0x000fe20000400000 */
[----:B------:R-:W-:Y:S01]  /*28b30*/  FADD R22, R174, R20 ;  /* 0x00000014ae167221 */ /* 0x000fe20000000000 */
[----:B------:R0:W-:Y:S01]  /*28b40*/  STS.U16 [R132+UR4+0x34f00], R15 ;  /* 0x034f000f84007988 */ /* 0x0001e20008000404 */
[----:B------:R-:W-:-:S04]  /*28b50*/  FMUL R147, R147, 1.4426950216293334961 ;  /* 0x3fb8aa3b93937820 */ /* 0x000fc80000400000 */
[----:B------:R-:W1:Y:S01]  /*28b60*/  MUFU.EX2 R143, R143 ;  /* 0x0000008f008f7308 */ /* 0x000e620000000800 */
[----:B------:R-:W-:Y:S02]  /*28b70*/  F2FP.BF16.F32.PACK_AB R16, R27, R26 ;  /* 0x0000001a1b10723e */ /* 0x000fe400000010ff */
[----:B0-----:R-:W-:Y:S01]  /*28b80*/  F2FP.BF16.F32.PACK_AB R15, R25, R24 ;  /* 0x00000018190f723e */ /* 0x001fe200000010ff */
[----:B------:R-:W-:-:S04]  /*28b90*/  FADD R24, R150, R22 ;  /* 0x0000001696187221 */ /* 0x000fc80000000000 */
[----:B------:R-:W0:Y:S01]  /*28ba0*/  MUFU.EX2 R146, R146 ;  /* 0x0000009200927308 */ /* 0x000e220000000800 */
[----:B------:R-:W-:Y:S01]  /*28bb0*/  FMUL R148, R148, 1.4426950216293334961 ;  /* 0x3fb8aa3b94947820 */ /* 0x000fe20000400000 */
[----:B------:R1:W-:Y:S01]  /*28bc0*/  STS.U16 [R132+UR4+0x33f00], R11 ;  /* 0x033f000b84007988 */ /* 0x0003e20008000404 */
[----:B---3--:R-:W-:Y:S01]  /*28bd0*/  FADD R26, R175, R24 ;  /* 0x00000018af1a7221 */ /* 0x008fe20000000000 */
[----:B------:R-:W-:-:S04]  /*28be0*/  FMUL R149, R149, 1.4426950216293334961 ;  /* 0x3fb8aa3b95957820 */ /* 0x000fc80000400000 */
[----:B------:R-:W3:Y:S01]  /*28bf0*/  MUFU.EX2 R147, R147 ;  /* 0x0000009300937308 */ /* 0x000ee20000000800 */
[----:B-1----:R-:W-:Y:S02]  /*28c00*/  F2FP.BF16.F32.PACK_AB R11, R17, R193 ;  /* 0x000000c1110b723e */ /* 0x002fe400000010ff */
[----:B------:R-:W-:Y:S01]  /*28c10*/  F2FP.BF16.F32.PACK_AB R17, R29, R28 ;  /* 0x0000001c1d11723e */ /* 0x000fe200000010ff */
[----:B------:R-:W-:-:S04]  /*28c20*/  FADD R28, R176, R26 ;  /* 0x0000001ab01c7221 */ /* 0x000fc80000000000 */
[----:B------:R-:W1:Y:S01]  /*28c30*/  MUFU.EX2 R148, R148 ;  /* 0x0000009400947308 */ /* 0x000e620000000800 */
[----:B------:R-:W-:Y:S01]  /*28c40*/  F2FP.BF16.F32.PACK_AB R18, R31, R30 ;  /* 0x0000001e1f12723e */ /* 0x000fe200000010ff */
[----:B------:R-:W-:Y:S01]  /*28c50*/  FMUL R151, R151, 1.4426950216293334961 ;  /* 0x3fb8aa3b97977820 */ /* 0x000fe20000400000 */
[----:B------:R-:W-:Y:S01]  /*28c60*/  FADD R30, R177, R28 ;  /* 0x0000001cb11e7221 */ /* 0x000fe20000000000 */
[----:B------:R-:W-:Y:S01]  /*28c70*/  F2FP.BF16.F32.PACK_AB R19, R33, R32 ;  /* 0x000000202113723e */ /* 0x000fe200000010ff */
[----:B------:R-:W-:Y:S02]  /*28c80*/  FMUL R152, R152, 1.4426950216293334961 ;  /* 0x3fb8aa3b98987820 */ /* 0x000fe40000400000 */
[----:B------:R-:W-:Y:S01]  /*28c90*/  FADD R32, R143, R30 ;  /* 0x0000001e8f207221 */ /* 0x000fe20000000000 */
[----:B------:R-:W1:Y:S01]  /*28ca0*/  MUFU.EX2 R149, R149 ;  /* 0x0000009500957308 */ /* 0x000e620000000800 */
[----:B------:R-:W-:Y:S01]  /*28cb0*/  F2FP.BF16.F32.PACK_AB R20, R35, R34 ;  /* 0x000000222314723e */ /* 0x000fe200000010ff */
[----:B------:R-:W-:Y:S01]  /*28cc0*/  FMUL R153, R153, 1.4426950216293334961 ;  /* 0x3fb8aa3b99997820 */ /* 0x000fe20000400000 */
[----:B0-----:R-:W-:Y:S01]  /*28cd0*/  FADD R34, R146, R32 ;  /* 0x0000002092227221 */ /* 0x001fe20000000000 */
[----:B------:R-:W-:-:S04]  /*28ce0*/  F2FP.BF16.F32.PACK_AB R21, R37, R36 ;  /* 0x000000242515723e */ /* 0x000fc800000010ff */
[----:B------:R-:W0:Y:S01]  /*28cf0*/  MUFU.EX2 R151, R151 ;  /* 0x0000009700977308 */ /* 0x000e220000000800 */
[----:B---3--:R-:W-:Y:S01]  /*28d00*/  FADD R36, R147, R34 ;  /* 0x0000002293247221 */ /* 0x008fe20000000000 */
[----:B------:R-:W-:Y:S01]  /*28d10*/  FMUL R156, R156, 1.4426950216293334961 ;  /* 0x3fb8aa3b9c9c7820 */ /* 0x000fe20000400000 */
[----:B------:R-:W-:-:S05]  /*28d20*/  F2FP.BF16.F32.PACK_AB R22, R39, R38 ;  /* 0x000000262716723e */ /* 0x000fca00000010ff */
[----:B------:R-:W3:Y:S01]  /*28d30*/  MUFU.EX2 R152, R152 ;  /* 0x0000009800987308 */ /* 0x000ee20000000800 */
[----:B-1----:R-:W-:Y:S01]  /*28d40*/  FADD R38, R148, R36 ;  /* 0x0000002494267221 */ /* 0x002fe20000000000 */
[----:B------:R-:W-:Y:S01]  /*28d50*/  FMUL R157, R157, 1.4426950216293334961 ;  /* 0x3fb8aa3b9d9d7820 */ /* 0x000fe20000400000 */
[----:B------:R-:W-:-:S05]  /*28d60*/  F2FP.BF16.F32.PACK_AB R23, R41, R40 ;  /* 0x000000282917723e */ /* 0x000fca00000010ff */
[----:B------:R-:W1:Y:S01]  /*28d70*/  MUFU.EX2 R153, R153 ;  /* 0x0000009900997308 */ /* 0x000e620000000800 */
[----:B------:R-:W-:Y:S01]  /*28d80*/  FADD R40, R149, R38 ;  /* 0x0000002695287221 */ /* 0x000fe20000000000 */
[----:B------:R-:W-:Y:S01]  /*28d90*/  FMUL R158, R158, 1.4426950216293334961 ;  /* 0x3fb8aa3b9e9e7820 */ /* 0x000fe20000400000 */
[----:B------:R-:W-:-:S05]  /*28da0*/  F2FP.BF16.F32.PACK_AB R24, R43, R42 ;  /* 0x0000002a2b18723e */ /* 0x000fca00000010ff */
[----:B------:R-:W1:Y:S01]  /*28db0*/  MUFU.EX2 R156, R156 ;  /* 0x0000009c009c7308 */ /* 0x000e620000000800 */
[----:B0-----:R-:W-:Y:S01]  /*28dc0*/  FADD R42, R151, R40 ;  /* 0x00000028972a7221 */ /* 0x001fe20000000000 */
[----:B------:R-:W-:Y:S01]  /*28dd0*/  FMUL R159, R159, 1.4426950216293334961 ;  /* 0x3fb8aa3b9f9f7820 */ /* 0x000fe20000400000 */
[----:B------:R-:W-:-:S05]  /*28de0*/  F2FP.BF16.F32.PACK_AB R25, R45, R44 ;  /* 0x0000002c2d19723e */ /* 0x000fca00000010ff */
        /* <DEDUP_REMOVED lines=9> */
[----:B------:R-:W-:Y:S01]  /*28e80*/  FMUL R162, R162, 1.4426950216293334961 ;  /* 0x3fb8aa3ba2a27820 */ /* 0x000fe20000400000 */
[----:B------:R-:W-:Y:S01]  /*28e90*/  FADD R48, R156, R46 ;  /* 0x0000002e9c307221 */ /* 0x000fe20000000000 */
[----:B------:R-:W-:-:S05]  /*28ea0*/  F2FP.BF16.F32.PACK_AB R28, R51, R50 ;  /* 0x00000032331c723e */ /* 0x000fca00000010ff */
[----:B------:R-:W1:Y:S01]  /*28eb0*/  MUFU.EX2 R160, R160 ;  /* 0x000000a000a07308 */ /* 0x000e620000000800 */
[----:B0-----:R-:W-:Y:S01]  /*28ec0*/  FADD R50, R157, R48 ;  /* 0x000000309d327221 */ /* 0x001fe20000000000 */
[----:B------:R0:W-:Y:S01]  /*28ed0*/  STS.U16 [R132+UR4+0x35300], R134 ;  /* 0x0353008684007988 */ /* 0x0001e20008000404 */
[----:B------:R-:W-:-:S05]  /*28ee0*/  F2FP.BF16.F32.PACK_AB R29, R53, R52 ;  /* 0x00000034351d723e */ /* 0x000fca00000010ff */
[----:B------:R-:W2:Y:S01]  /*28ef0*/  MUFU.EX2 R161, R161 ;  /* 0x000000a100a17308 */ /* 0x000ea20000000800 */
[----:B---3--:R-:W-:Y:S01]  /*28f00*/  FADD R52, R158, R50 ;  /* 0x000000329e347221 */ /* 0x008fe20000000000 */
[----:B0-----:R-:W-:-:S06]  /*28f10*/  FMUL R134, R165, 1.4426950216293334961 ;  /* 0x3fb8aa3ba5867820 */ /* 0x001fcc0000400000 */
[----:B------:R0:W3:Y:S01]  /*28f20*/  MUFU.EX2 R178, R162 ;  /* 0x000000a200b27308 */ /* 0x0000e20000000800 */
[----:B------:R-:W-:Y:S01]  /*28f30*/  F2FP.BF16.F32.PACK_AB R30, R55, R54 ;  /* 0x00000036371e723e */ /* 0x000fe200000010ff */
[----:B-1----:R-:W-:Y:S01]  /*28f40*/  FADD R54, R159, R52 ;  /* 0x000000349f367221 */ /* 0x002fe20000000000 */
[----:B0-----:R-:W-:Y:S01]  /*28f50*/  FMUL R162, R164, 1.4426950216293334961 ;  /* 0x3fb8aa3ba4a27820 */ /* 0x001fe20000400000 */
[----:B------:R-:W-:-:S04]  /*28f60*/  FMUL R81, R167, 1.4426950216293334961 ;  /* 0x3fb8aa3ba7517820 */ /* 0x000fc80000400000 */
[----:B------:R-:W-:Y:S01]  /*28f70*/  MUFU.EX2 R134, R134 ;  /* 0x0000008600867308 */ /* 0x000fe20000000800 */
[----:B------:R-:W-:Y:S01]  /*28f80*/  F2FP.BF16.F32.PACK_AB R31, R57, R56 ;  /* 0x00000038391f723e */ /* 0x000fe200000010ff */
[----:B------:R-:W-:-:S06]  /*28f90*/  FADD R56, R160, R54 ;  /* 0x00000036a0387221 */ /* 0x000fcc0000000000 */
[----:B------:R-:W0:Y:S01]  /*28fa0*/  MUFU.EX2 R162, R162 ;  /* 0x000000a200a27308 */ /* 0x000e220000000800 */
[----:B------:R-:W-:Y:S01]  /*28fb0*/  FMUL R166, R166, 1.4426950216293334961 ;  /* 0x3fb8aa3ba6a67820 */ /* 0x000fe20000400000 */
[----:B------:R-:W-:Y:S01]  /*28fc0*/  F2FP.BF16.F32.PACK_AB R37, R69, R68 ;  /* 0x000000444525723e */ /* 0x000fe200000010ff */
[----:B--2---:R-:W-:Y:S01]  /*28fd0*/  FADD R68, R161, R56 ;  /* 0x00000038a1447221 */ /* 0x004fe20000000000 */
[----:B------:R-:W-:Y:S01]  /*28fe0*/  FMUL R80, R120, 1.4426950216293334961 ;  /* 0x3fb8aa3b78507820 */ /* 0x000fe20000400000 */
[----:B------:R-:W-:-:S03]  /*28ff0*/  FMUL R108, R121, 1.4426950216293334961 ;  /* 0x3fb8aa3b796c7820 */ /* 0x000fc60000400000 */
[----:B------:R-:W1:Y:S01]  /*29000*/  MUFU.EX2 R81, R81 ;  /* 0x0000005100517308 */ /* 0x000e620000000800 */
[----:B------:R-:W-:Y:S01]  /*29010*/  FMUL R120, R122, 1.4426950216293334961 ;  /* 0x3fb8aa3b7a787820 */ /* 0x000fe20000400000 */
[----:B------:R-:W-:Y:S01]  /*29020*/  FMUL R121, R123, 1.4426950216293334961 ;  /* 0x3fb8aa3b7b797820 */ /* 0x000fe20000400000 */
[----:B------:R-:W-:Y:S01]  /*29030*/  FMUL R122, R124, 1.4426950216293334961 ;  /* 0x3fb8aa3b7c7a7820 */ /* 0x000fe20000400000 */
[----:B------:R-:W-:Y:S01]  /*29040*/  FMUL R123, R125, 1.4426950216293334961 ;  /* 0x3fb8aa3b7d7b7820 */ /* 0x000fe20000400000 */
[----:B---3--:R-:W-:Y:S01]  /*29050*/  FADD R68, R178, R68 ;  /* 0x00000044b2447221 */ /* 0x008fe20000000000 */
[----:B------:R-:W-:Y:S02]  /*29060*/  FMUL R126, R126, 1.4426950216293334961 ;  /* 0x3fb8aa3b7e7e7820 */ /* 0x000fe40000400000 */
[----:B------:R-:W2:Y:S01]  /*29070*/  MUFU.EX2 R82, R166 ;  /* 0x000000a600527308 */ /* 0x000ea20000000800 */
[----:B------:R-:W-:Y:S01]  /*29080*/  FMUL R127, R127, 1.4426950216293334961 ;  /* 0x3fb8aa3b7f7f7820 */ /* 0x000fe20000400000 */
[----:B------:R-:W-:Y:S01]  /*29090*/  FMUL R128, R128, 1.4426950216293334961 ;  /* 0x3fb8aa3b80807820 */ /* 0x000fe20000400000 */
[----:B------:R-:W-:Y:S01]  /*290a0*/  FMUL R129, R129, 1.4426950216293334961 ;  /* 0x3fb8aa3b81817820 */ /* 0x000fe20000400000 */
[----:B------:R-:W-:Y:S01]  /*290b0*/  FMUL R130, R130, 1.4426950216293334961 ;  /* 0x3fb8aa3b82827820 */ /* 0x000fe20000400000 */
[----:B------:R-:W-:Y:S01]  /*290c0*/  FMUL R131, R131, 1.4426950216293334961 ;  /* 0x3fb8aa3b83837820 */ /* 0x000fe20000400000 */
[----:B------:R-:W-:Y:S01]  /*290d0*/  F2FP.BF16.F32.PACK_AB R10, R205, R216 ;  /* 0x000000d8cd0a723e */ /* 0x000fe200000010ff */
[----:B0-----:R-:W-:Y:S01]  /*290e0*/  FADD R68, R162, R68 ;  /* 0x00000044a2447221 */ /* 0x001fe20000000000 */
[----:B------:R-:W0:Y:S01]  /*290f0*/  MUFU.EX2 R80, R80 ;  /* 0x0000005000507308 */ /* 0x000e220000000800 */
[----:B------:R-:W-:-:S02]  /*29100*/  F2FP.BF16.F32.PACK_AB R33, R61, R60 ;  /* 0x0000003c3d21723e */ /* 0x000fc400000010ff */
[C---:B------:R-:W-:Y:S01]  /*29110*/  F2FP.BF16.F32.PACK_AB R60, R134.reuse, R162 ;  /* 0x000000a2863c723e */ /* 0x040fe200000010ff */
[----:B------:R-:W-:-:S04]  /*29120*/  FADD R134, R134, R68 ;  /* 0x0000004486867221 */ /* 0x000fc80000000000 */
[----:B------:R-:W3:Y:S01]  /*29130*/  MUFU.EX2 R108, R108 ;  /* 0x0000006c006c7308 */ /* 0x000ee20000000800 */
[----:B-1----:R-:W-:-:S07]  /*29140*/  FADD R134, R81, R134 ;  /* 0x0000008651867221 */ /* 0x002fce0000000000 */
[----:B------:R-:W-:Y:S08]  /*29150*/  MUFU.EX2 R120, R120 ;  /* 0x0000007800787308 */ /* 0x000ff00000000800 */
[----:B------:R-:W1:Y:S08]  /*29160*/  MUFU.EX2 R121, R121 ;  /* 0x0000007900797308 */ /* 0x000e700000000800 */
[----:B------:R-:W-:Y:S08]  /*29170*/  MUFU.EX2 R122, R122 ;  /* 0x0000007a007a7308 */ /* 0x000ff00000000800 */
[----:B------:R-:W0:Y:S08]  /*29180*/  MUFU.EX2 R123, R123 ;  /* 0x0000007b007b7308 */ /* 0x000e300000000800 */
[----:B------:R-:W-:Y:S08]  /*29190*/  MUFU.EX2 R205, R126 ;  /* 0x0000007e00cd7308 */ /* 0x000ff00000000800 */
[----:B------:R-:W0:Y:S08]  /*291a0*/  MUFU.EX2 R210, R127 ;  /* 0x0000007f00d27308 */ /* 0x000e300000000800 */
[----:B------:R-:W-:Y:S08]  /*291b0*/  MUFU.EX2 R209, R128 ;  /* 0x0000008000d17308 */ /* 0x000ff00000000800 */
[----:B------:R-:W0:Y:S08]  /*291c0*/  MUFU.EX2 R208, R129 ;  /* 0x0000008100d07308 */ /* 0x000e300000000800 */
[----:B------:R-:W-:Y:S08]  /*291d0*/  MUFU.EX2 R207, R130 ;  /* 0x0000008200cf7308 */ /* 0x000ff00000000800 */
[----:B------:R-:W1:Y:S01]  /*291e0*/  MUFU.EX2 R206, R131 ;  /* 0x0000008300ce7308 */ /* 0x000e620000000800 */
[----:B--2---:R-:W-:Y:S01]  /*291f0*/  FADD R134, R82, R134 ;  /* 0x0000008652867221 */ /* 0x004fe20000000000 */
[----:B------:R-:W-:Y:S01]  /*29200*/  F2FP.BF16.F32.PACK_AB R40, R100, R99 ;  /* 0x000000636428723e */ /* 0x000fe200000010ff */
[----:B------:R2:W-:Y:S01]  /*29210*/  STS.U16 [R132+UR4+0x32300], R4 ;  /* 0x0323000484007988 */ /* 0x0005e20008000404 */
[----:B------:R-:W-:Y:S01]  /*29220*/  F2FP.BF16.F32.PACK_AB R32, R59, R58 ;  /* 0x0000003a3b20723e */ /* 0x000fe200000010ff */
[----:B0-----:R-:W-:Y:S01]  /*29230*/  FADD R134, R80, R134 ;  /* 0x0000008650867221 */ /* 0x001fe20000000000 */
[----:B------:R-:W-:Y:S01]  /*29240*/  F2FP.BF16.F32.PACK_AB R34, R63, R62 ;  /* 0x0000003e3f22723e */ /* 0x000fe200000010ff */
[----:B------:R0:W-:Y:S01]  /*29250*/  STS.U16 [R132+UR4+0x32700], R6 ;  /* 0x0327000684007988 */ /* 0x0001e20008000404 */
[----:B------:R-:W-:-:S02]  /*29260*/  F2FP.BF16.F32.PACK_AB R35, R65, R64 ;  /* 0x000000404123723e */ /* 0x000fc400000010ff */
[----:B------:R-:W-:Y:S01]  /*29270*/  F2FP.BF16.F32.PACK_AB R36, R67, R66 ;  /* 0x000000424324723e */ /* 0x000fe200000010ff */
[----:B------:R1:W-:Y:S01]  /*29280*/  STS.U16 [R132+UR4+0x32b00], R7 ;  /* 0x032b000784007988 */ /* 0x0003e20008000404 */
[----:B------:R-:W-:Y:S02]  /*29290*/  LOP3.LUT R100, R0, 0x70, RZ, 0x3c, !PT ;  /* 0x0000007000647812 */ /* 0x000fe400078e3cff */
[----:B--2---:R-:W-:Y:S01]  /*292a0*/  F2FP.BF16.F32.PACK_AB R4, R227, R228 ;  /* 0x000000e4e304723e */ /* 0x004fe200000010ff */
[----:B------:R2:W-:Y:S01]  /*292b0*/  STS.U16 [R132+UR4+0x32f00], R5 ;  /* 0x032f000584007988 */ /* 0x0005e20008000404 */
[----:B------:R-:W-:Y:S02]  /*292c0*/  F2FP.BF16.F32.PACK_AB R8, R219, R220 ;  /* 0x000000dcdb08723e */ /* 0x000fe400000010ff */
[----:B0-----:R-:W-:Y:S01]  /*292d0*/  F2FP.BF16.F32.PACK_AB R6, R223, R224 ;  /* 0x000000e0df06723e */ /* 0x001fe200000010ff */
[----:B------:R0:W-:Y:S01]  /*292e0*/  STS.U16 [R132+UR4+0x33300], R9 ;  /* 0x0333000984007988 */ /* 0x0001e20008000404 */
[----:B------:R-:W-:-:S02]  /*292f0*/  F2FP.BF16.F32.PACK_AB R38, R71, R70 ;  /* 0x000000464726723e */ /* 0x000fc400000010ff */
[----:B-1----:R-:W-:Y:S02]  /*29300*/  F2FP.BF16.F32.PACK_AB R7, R221, R222 ;  /* 0x000000dedd07723e */ /* 0x002fe400000010ff */
[----:B------:R-:W-:Y:S02]  /*29310*/  F2FP.BF16.F32.PACK_AB R39, R73, R72 ;  /* 0x000000484927723e */ /* 0x000fe400000010ff */
[----:B--2---:R-:W-:Y:S02]  /*29320*/  F2FP.BF16.F32.PACK_AB R5, R225, R226 ;  /* 0x000000e2e105723e */ /* 0x004fe400000010ff */
[----:B------:R-:W-:Y:S02]  /*29330*/  F2FP.BF16.F32.PACK_AB R41, R102, R101 ;  /* 0x000000656629723e */ /* 0x000fe400000010ff */
[----:B0-----:R-:W-:Y:S02]  /*29340*/  F2FP.BF16.F32.PACK_AB R9, R217, R218 ;  /* 0x000000dad909723e */ /* 0x001fe400000010ff */
        /* <DEDUP_REMOVED lines=19> */
[----:B---3--:R-:W-:Y:S02]  /*29480*/  F2FP.BF16.F32.PACK_AB R62, R108, R80 ;  /* 0x000000506c3e723e */ /* 0x008fe400000010ff */
[----:B------:R-:W-:Y:S02]  /*29490*/  F2FP.BF16.F32.PACK_AB R63, R121, R120 ;  /* 0x00000078793f723e */ /* 0x000fe400000010ff */
[----:B------:R-:W-:Y:S02]  /*294a0*/  F2FP.BF16.F32.PACK_AB R64, R123, R122 ;  /* 0x0000007a7b40723e */ /* 0x000fe400000010ff */
[----:B------:R-:W-:Y:S02]  /*294b0*/  F2FP.BF16.F32.PACK_AB R65, R210, R205 ;  /* 0x000000cdd241723e */ /* 0x000fe400000010ff */
[----:B------:R-:W-:Y:S02]  /*294c0*/  F2FP.BF16.F32.PACK_AB R66, R208, R209 ;  /* 0x000000d1d042723e */ /* 0x000fe400000010ff */
[----:B------:R-:W-:Y:S01]  /*294d0*/  F2FP.BF16.F32.PACK_AB R67, R206, R207 ;  /* 0x000000cfce43723e */ /* 0x000fe200000010ff */
[----:B------:R-:W-:Y:S01]  /*294e0*/  FADD R134, R108, R134 ;  /* 0x000000866c867221 */ /* 0x000fe20000000000 */
        /* <DEDUP_REMOVED lines=10> */
[----:B------:R-:W-:-:S03]  /*29590*/  FADD R80, R120, R134 ;  /* 0x0000008678507221 */ /* 0x000fc60000000000 */
[----:B------:R-:W-:Y:S01]  /*295a0*/  STS.U16 [R100+UR4+0x30380], R85 ;  /* 0x0303805564007988 */ /* 0x000fe20008000404 */
[----:B------:R-:W-:Y:S03]  /*295b0*/  STTM.x64 tmem[UR7+0x180], R4 ;  /* 0x00018004000079ed */ /* 0x000fe60008340007 */
        /* <DEDUP_REMOVED lines=30> */
[----:B------:R1:W-:Y:S01]  /*297a0*/  STS.U16 [R100+UR4+0x37f80], R144 ;  /* 0x037f809064007988 */ /* 0x0003e20008000404 */
[----:B------:R-:W2:Y:S02]  /*297b0*/  FENCE.VIEW.ASYNC.T ;  /* 0x00000000000073c6 */ /* 0x000ea40000000200 */
[----:B--2---:R-:W-:Y:S06]  /*297c0*/  BAR.SYNC.DEFER_BLOCKING 0x0 ;  /* 0x0000000000007b1d */ /* 0x004fec0000010000 */
[----:B0-----:R-:W-:Y:S01]  /*297d0*/  LDTM.x64 R16, tmem[UR7] ;  /* 0x00000007001079ee */ /* 0x001fe20008340000 */
[----:B-1----:R-:W0:Y:S01]  /*297e0*/  LDTM.x64 R124, tmem[UR7+0x40] ;  /* 0x00004007007c79ee */ /* 0x002e220008340000 */
[----:B------:R-:W-:-:S04]  /*297f0*/  FADD R0, -R196, R249 ;  /* 0x000000f9c4007221 */ /* 0x000fc80000000100 */
[----:B------:R-:W-:-:S06]  /*29800*/  FMUL R0, R0, 1.4426950216293334961 ;  /* 0x3fb8aa3b00007820 */ /* 0x000fcc0000400000 */
[----:B------:R-:W1:Y:S01]  /*29810*/  MUFU.EX2 R0, R0 ;  /* 0x0000000000007308 */ /* 0x000e620000000800 */
[----:B0-----:R-:W-:Y:S04]  /*29820*/  STL.64 [R1+0x100], R136 ;  /* 0x0001008801007387 */ /* 0x001fe80000100a00 */
[----:B------:R-:W-:Y:S04]  /*29830*/  STL.64 [R1+0x108], R138 ;  /* 0x0001088a01007387 */ /* 0x000fe80000100a00 */
[----:B------:R-:W-:Y:S04]  /*29840*/  STL.64 [R1+0x110], R140 ;  /* 0x0001108c01007387 */ /* 0x000fe80000100a00 */
[----:B------:R-:W-:Y:S01]  /*29850*/  STL.64 [R1+0x118], R142 ;  /* 0x0001188e01007387 */ /* 0x000fe20000100a00 */
[----:B------:R-:W-:-:S03]  /*29860*/  MOV R12, R132 ;  /* 0x00000084000c7202 */ /* 0x000fc60000000f00 */
[----:B------:R-:W-:Y:S01]  /*29870*/  STL.64 [R1+0x120], R144 ;  /* 0x0001209001007387 */ /* 0x000fe20000100a00 */
[----:B------:R-:W-:-:S03]  /*29880*/  MOV R13, R133 ;  /* 0x00000085000d7202 */ /* 0x000fc60000000f00 */
[----:B------:R-:W-:Y:S01]  /*29890*/  STL.64 [R1+0x128], R146 ;  /* 0x0001289201007387 */ /* 0x000fe20000100a00 */
[----:B------:R-:W-:Y:S02]  /*298a0*/  MOV R14, R134 ;  /* 0x00000086000e7202 */ /* 0x000fe40000000f00 */
[----:B------:R-:W-:Y:S01]  /*298b0*/  MOV R15, R135 ;  /* 0x00000087000f7202 */ /* 0x000fe20000000f00 */
[----:B------:R-:W-:Y:S01]  /*298c0*/  STL.64 [R1+0x130], R148 ;  /* 0x0001309401007387 */ /* 0x000fe20000100a00 */
[----:B------:R-:W-:Y:S02]  /*298d0*/  MOV R197, R151 ;  /* 0x0000009700c57202 */ /* 0x000fe40000000f00 */
[----:B------:R-:W-:Y:S01]  /*298e0*/  MOV R202, R152 ;  /* 0x0000009800ca7202 */ /* 0x000fe20000000f00 */
[----:B------:R0:W-:Y:S01]  /*298f0*/  STL [R1+0x138], R150 ;  /* 0x0001389601007387 */ /* 0x0001e20000100800 */
[----:B------:R-:W-:Y:S02]  /*29900*/  MOV R203, R153 ;  /* 0x0000009900cb7202 */ /* 0x000fe40000000f00 */
[----:B------:R-:W-:-:S02]  /*29910*/  MOV R250, R154 ;  /* 0x0000009a00fa7202 */ /* 0x000fc40000000f00 */
[----:B------:R-:W-:Y:S02]  /*29920*/  MOV R252, R155 ;  /* 0x0000009b00fc7202 */ /* 0x000fe40000000f00 */
[----:B------:R-:W-:Y:S02]  /*29930*/  MOV R251, R156 ;  /* 0x0000009c00fb7202 */ /* 0x000fe40000000f00 */
[----:B------:R-:W-:Y:S02]  /*29940*/  MOV R204, R157 ;  /* 0x0000009d00cc7202 */ /* 0x000fe40000000f00 */
[----:B------:R-:W-:Y:S02]  /*29950*/  MOV R201, R158 ;  /* 0x0000009e00c97202 */ /* 0x000fe40000000f00 */
        /* <DEDUP_REMOVED lines=29> */
[----:B0-----:R-:W0:Y:S01]  /*29b30*/  LDTM.x64 R132, tmem[UR7+0x80] ;  /* 0x00008007008479ee */ /* 0x001e220008340000 */
[----:B------:R-:W-:Y:S01]  /*29b40*/  FADD R80, R121, R80 ;  /* 0x0000005079507221 */ /* 0x000fe20000000000 */
[C---:B-1----:R-:W-:Y:S01]  /*29b50*/  FMUL R65, R0.reuse, R65 ;  /* 0x0000004100417220 */ /* 0x042fe20000400000 */
[C---:B------:R-:W-:Y:S01]  /*29b60*/  FMUL R16, R0.reuse, R16 ;  /* 0x0000001000107220 */ /* 0x040fe20000400000 */
[----:B------:R-:W-:Y:S01]  /*29b70*/  FMUL R17, R0, R17 ;  /* 0x0000001100117220 */ /* 0x000fe20000400000 */
[----:B------:R-:W-:Y:S01]  /*29b80*/  FADD R80, R122, R80 ;  /* 0x000000507a507221 */ /* 0x000fe20000000000 */
        /* <DEDUP_REMOVED lines=43> */
[----:B------:R-:W-:Y:S01]  /*29e40*/  MOV R4, R124 ;  /* 0x0000007c00047202 */ /* 0x000fe20000000f00 */
        /* <DEDUP_REMOVED lines=25> */
[----:B0-----:R-:W-:-:S02]  /*29fe0*/  MOV R224, R132 ;  /* 0x0000008400e07202 */ /* 0x001fc40000000f00 */
        /* <DEDUP_REMOVED lines=63> */
[----:B------:R-:W0:Y:S01]  /*2a3e0*/  LDTM.x64 R132, tmem[UR7+0xc0] ;  /* 0x0000c007008479ee */ /* 0x000e220008340000 */
[----:B------:R-:W-:Y:S01]  /*2a3f0*/  NOP ;  /* 0x0000000000007918 */ /* 0x000fe20000000000 */
[----:B0-----:R0:W-:Y:S02]  /*2a400*/  STTM.x64 tmem[UR7], R16 ;  /* 0x00000010000079ed */ /* 0x0011e40008340007 */
[----:B0-----:R-:W2:Y:S04]  /*2a410*/  LDL.LU R65, [R1+0x100] ;  /* 0x0001000001417983 */ /* 0x001ea80000300800 */
        /* <DEDUP_REMOVED lines=14> */
[C---:B------:R-:W-:Y:S01]  /*2a500*/  FMUL R31, R0.reuse, R197 ;  /* 0x000000c5001f7220 */ /* 0x040fe20000400000 */
[C---:B------:R-:W-:Y:S01]  /*2a510*/  FMUL R32, R0.reuse, R202 ;  /* 0x000000ca00207220 */ /* 0x040fe20000400000 */
[C---:B------:R-:W-:Y:S01]  /*2a520*/  FMUL R33, R0.reuse, R203 ;  /* 0x000000cb00217220 */ /* 0x040fe20000400000 */
[----:B------:R0:W5:Y:S01]  /*2a530*/  LDL.LU R197, [R1+0x1098] ;  /* 0x0010980001c57983 */ /* 0x0001620000300800 */
[----:B------:R-:W-:-:S03]  /*2a540*/  FMUL R34, R0, R250 ;  /* 0x000000fa00227220 */ /* 0x000fc60000400000 */
[----:B------:R0:W5:Y:S04]  /*2a550*/  LDL.LU R202, [R1+0x1094] ;  /* 0x0010940001ca7983 */ /* 0x0001680000300800 */
[----:B------:R0:W5:Y:S04]  /*2a560*/  LDL.LU R203, [R1+0x1090] ;  /* 0x0010900001cb7983 */ /* 0x0001680000300800 */
[----:B------:R-:W4:Y:S01]  /*2a570*/  LDL.LU R250, [R1+0x108c] ;  /* 0x00108c0001fa7983 */ /* 0x000f220000300800 */
        /* <DEDUP_REMOVED lines=42> */
[----:B------:R-:W-:Y:S01]  /*2a820*/  FADD R80, R123, R80 ;  /* 0x000000507b507221 */ /* 0x000fe20000000000 */
[----:B------:R0:W5:Y:S01]  /*2a830*/  LDL.LU R252, [R1+0x1088] ;  /* 0x0010880001fc7983 */ /* 0x0001620000300800 */
[C---:B------:R-:W-:Y:S01]  /*2a840*/  FMUL R81, R0.reuse, R81 ;  /* 0x0000005100517220 */ /* 0x040fe20000400000 */
[C---:B------:R-:W-:Y:S01]  /*2a850*/  FMUL R82, R0.reuse, R82 ;  /* 0x0000005200527220 */ /* 0x040fe20000400000 */
[----:B------:R-:W-:Y:S01]  /*2a860*/  FADD R205, R205, R80 ;  /* 0x00000050cdcd7221 */ /* 0x000fe20000000000 */
[----:B------:R0:W5:Y:S01]  /*2a870*/  LDL.LU R251, [R1+0x1084] ;  /* 0x0010840001fb7983 */ /* 0x0001620000300800 */
[C---:B------:R-:W-:Y:S01]  /*2a880*/  FMUL R80, R0.reuse, R212 ;  /* 0x000000d400507220 */ /* 0x040fe20000400000 */
[C---:B------:R-:W-:Y:S01]  /*2a890*/  FMUL R83, R0.reuse, R83 ;  /* 0x0000005300537220 */ /* 0x040fe20000400000 */
[C---:B------:R-:W-:Y:S01]  /*2a8a0*/  FMUL R84, R0.reuse, R84 ;  /* 0x0000005400547220 */ /* 0x040fe20000400000 */
[----:B------:R0:W5:Y:S01]  /*2a8b0*/  LDL.LU R204, [R1+0x1080] ;  /* 0x0010800001cc7983 */ /* 0x0001620000300800 */
        /* <DEDUP_REMOVED lines=47> */
[----:B------:R0:W5:Y:S04]  /*2abb0*/  LDL.LU R201, [R1+0x107c] ;  /* 0x00107c0001c97983 */ /* 0x0001680000300800 */
[----:B------:R0:W5:Y:S04]  /*2abc0*/  LDL.LU R200, [R1+0x1078] ;  /* 0x0010780001c87983 */ /* 0x0001680000300800 */
[----:B------:R0:W5:Y:S04]  /*2abd0*/  LDL.LU R199, [R1+0x1074] ;  /* 0x0010740001c77983 */ /* 0x0001680000300800 */
[----:B------:R0:W5:Y:S04]  /*2abe0*/  LDL.LU R198, [R1+0x1070] ;  /* 0x0010700001c67983 */ /* 0x0001680000300800 */
[----:B------:R0:W5:Y:S01]  /*2abf0*/  LDL.LU R3, [R1+0x106c] ;  /* 0x00106c0001037983 */ /* 0x0001620000300800 */
[C---:B--2---:R-:W-:Y:S01]  /*2ac00*/  FMUL R16, R0.reuse, R65 ;  /* 0x0000004100107220 */ /* 0x044fe20000400000 */
[C---:B------:R-:W-:Y:S01]  /*2ac10*/  FMUL R65, R0.reuse, R227 ;  /* 0x000000e300417220 */ /* 0x040fe20000400000 */
        /* <DEDUP_REMOVED lines=19> */
[----:B------:R1:W-:Y:S01]  /*2ad50*/  STTM.x64 tmem[UR7+0x40], R4 ;  /* 0x00004004000079ed */ /* 0x0003e20008340007 */
        /* <DEDUP_REMOVED lines=8> */
[----:B------:R-:W-:-:S04]  /*2ade0*/  FMUL R79, R0, R213 ;  /* 0x000000d5004f7220 */ /* 0x000fc80000400000 */
[----:B------:R-:W-:Y:S01]  /*2adf0*/  STTM.x64 tmem[UR7+0x80], R68 ;  /* 0x00008044000079ed */ /* 0x000fe20008340007 */
[C---:B-1----:R-:W-:Y:S01]  /*2ae00*/  FMUL R4, R0.reuse, R132 ;  /* 0x0000008400047220 */ /* 0x042fe20000400000 */
        /* <DEDUP_REMOVED lines=63> */
[----:B------:R1:W-:Y:S01]  /*2b200*/  STTM.x64 tmem[UR7+0xc0], R4 ;  /* 0x0000c004000079ed */ /* 0x0003e20008340007 */
[----:B------:R-:W2:Y:S02]  /*2b210*/  FENCE.VIEW.ASYNC.T ;  /* 0x00000000000073c6 */ /* 0x000ea40000000200 */
[----:B--2---:R-:W-:Y:S01]  /*2b220*/  BAR.SYNC.DEFER_BLOCKING 0x0 ;  /* 0x0000000000007b1d */ /* 0x004fe20000010000 */
[----:B------:R-:W-:-:S05]  /*2b230*/  FADD R205, R210, R205 ;  /* 0x000000cdd2cd7221 */ /* 0x000fca0000000000 */
[----:B-1----:R0:W5:Y:S01]  /*2b240*/  LDL.LU R4, [R1+0x13c] ;  /* 0x00013c0001047983 */ /* 0x0021620000300800 */
[----:B------:R1:W-:Y:S06]  /*2b250*/  MEMBAR.ALL.CTA ;  /* 0x0000000000007992 */ /* 0x0003ec0000008000 */
[----:B-1----:R-:W1:Y:S01]  /*2b260*/  FENCE.VIEW.ASYNC.S ;  /* 0x00000000000073c6 */ /* 0x002e620000000000 */
[----:B------:R-:W-:Y:S01]  /*2b270*/  FADD R205, R209, R205 ;  /* 0x000000cdd1cd7221 */ /* 0x000fe20000000000 */
[----:B------:R-:W-:-:S03]  /*2b280*/  LEA R5, R250, UR4, 0x3 ;  /* 0x00000004fa057c11 */ /* 0x000fc6000f8e18ff */
[----:B------:R-:W-:Y:S01]  /*2b290*/  FADD R205, R208, R205 ;  /* 0x000000cdd0cd7221 */ /* 0x000fe20000000000 */
[----:B------:R-:W-:-:S03]  /*2b2a0*/  IADD3 R5, PT, PT, R5, 0x40000, RZ ;  /* 0x0004000005057810 */ /* 0x000fc60007ffe0ff */
[----:B------:R-:W-:Y:S01]  /*2b2b0*/  FADD R205, R207, R205 ;  /* 0x000000cdcfcd7221 */ /* 0x000fe20000000000 */
[----:B------:R-:W-:-:S03]  /*2b2c0*/  R2UR UR6, R5 ;  /* 0x00000000050672ca */ /* 0x000fc600000e0000 */
[----:B------:R-:W-:Y:S01]  /*2b2d0*/  FADD R206, R206, R205 ;  /* 0x000000cdcece7221 */ /* 0x000fe20000000000 */
[----:B-1----:R-:W-:Y:S06]  /*2b2e0*/  BAR.SYNC.DEFER_BLOCKING 0x0 ;  /* 0x0000000000007b1d */ /* 0x002fec0000010000 */
[----:B0-----:R-:W-:Y:S05]  /*2b2f0*/  @P1 BRA `(.L_x_17) ;  /* 0x00000004003c1947 */ /* 0x001fea0003800000 */
[----:B------:R-:W2:Y:S04]  /*2b300*/  LDL R211, [R1+0x140] ;  /* 0x0001400001d37983 */ /* 0x000ea80000100800 */
[----:B------:R-:W3:Y:S04]  /*2b310*/  LDL.64 R222, [R1+0x6a0] ;  /* 0x0006a00001de7983 */ /* 0x000ee80000100a00 */
[----:B------:R-:W4:Y:S04]  /*2b320*/  LDL.64 R220, [R1+0x698] ;  /* 0x0006980001dc7983 */ /* 0x000f280000100a00 */
[----:B------:R-:W3:Y:S04]  /*2b330*/  LDL.64 R218, [R1+0x690] ;  /* 0x0006900001da7983 */ /* 0x000ee80000100a00 */
[----:B------:R-:W3:Y:S04]  /*2b340*/  LDL.64 R216, [R1+0x688] ;  /* 0x0006880001d87983 */ /* 0x000ee80000100a00 */
[----:B------:R-:W4:Y:S04]  /*2b350*/  LDL.64 R214, [R1+0x680] ;  /* 0x0006800001d67983 */ /* 0x000f280000100a00 */
[----:B------:R-:W4:Y:S01]  /*2b360*/  LDL.64 R212, [R1+0x678] ;  /* 0x0006780001d47983 */ /* 0x000f220000100a00 */
[----:B------:R-:W-:-:S13]  /*2b370*/  ELECT P3, URZ, PT ;  /* 0x0000000000ff782f */ /* 0x000fda0003860000 */
[----:B------:R-:W-:-:S04]  /*2b380*/  @P3 MOV R7, 0x40004040 ;  /* 0x4000404000073802 */ /* 0x000fc80000000f00 */
[----:B------:R-:W-:Y:S01]  /*2b390*/  @P3 R2UR UR71, R7 ;  /* 0x00000000074732ca */ /* 0x000fe200000e0000 */
[----:B------:R-:W-:Y:S01]  /*2b3a0*/  UMOV UR72, 0x0 ;  /* 0x0000000000487882 */ /* 0x000fe20000000000 */
[----:B------:R-:W-:Y:S01]  /*2b3b0*/  UMOV UR73, 0x8400490 ;  /* 0x0840049000497882 */ /* 0x000fe20000000000 */
[----:B------:R-:W-:Y:S02]  /*2b3c0*/  MOV.SPILL R5, UR21 ;  /* 0x0000001500057c02 */ /* 0x000fe40009000f00 */
[----:B------:R-:W-:Y:S02]  /*2b3d0*/  MOV.SPILL R8, UR20 ;  /* 0x0000001400087c02 */ /* 0x000fe40009000f00 */
[----:B------:R-:W-:Y:S02]  /*2b3e0*/  MOV.SPILL R9, UR19 ;  /* 0x0000001300097c02 */ /* 0x000fe40009000f00 */
[----:B------:R-:W-:Y:S02]  /*2b3f0*/  MOV.SPILL R10, UR18 ;  /* 0x00000012000a7c02 */ /* 0x000fe40009000f00 */
[----:B------:R-:W-:-:S02]  /*2b400*/  MOV.SPILL R11, UR17 ;  /* 0x00000011000b7c02 */ /* 0x000fc40009000f00 */
[----:B------:R-:W-:Y:S02]  /*2b410*/  MOV.SPILL R12, UR16 ;  /* 0x00000010000c7c02 */ /* 0x000fe40009000f00 */
[----:B------:R-:W-:Y:S02]  /*2b420*/  MOV.SPILL R13, UR15 ;  /* 0x0000000f000d7c02 */ /* 0x000fe40009000f00 */
[----:B------:R-:W-:Y:S01]  /*2b430*/  MOV.SPILL R14, UR14 ;  /* 0x0000000e000e7c02 */ /* 0x000fe20009000f00 */
[----:B------:R-:W-:Y:S01]  /*2b440*/  HFMA2 R7, -RZ, RZ, 0, 0 ;  /* 0x00000000ff077431 */ /* 0x000fe200000001ff */
[----:B------:R-:W-:Y:S02]  /*2b450*/  MOV.SPILL R15, UR11 ;  /* 0x0000000b000f7c02 */ /* 0x000fe40009000f00 */
[----:B------:R-:W-:Y:S02]  /*2b460*/  MOV.SPILL R16, UR10 ;  /* 0x0000000a00107c02 */ /* 0x000fe40009000f00 */
[----:B------:R-:W-:-:S02]  /*2b470*/  MOV.SPILL R17, UR9 ;  /* 0x0000000900117c02 */ /* 0x000fc40009000f00 */
[----:B------:R-:W-:Y:S02]  /*2b480*/  MOV.SPILL R18, UR8 ;  /* 0x0000000800127c02 */ /* 0x000fe40009000f00 */
[----:B--2---:R-:W-:-:S13]  /*2b490*/  R2UR UR70, R211 ;  /* 0x00000000d34672ca */ /* 0x004fda00000e0000 */
[----:B------:R-:W-:-:S04]  /*2b4a0*/  MOV R6, UR70 ;  /* 0x0000004600067c02 */ /* 0x000fc80008000f00 */
[----:B------:R-:W-:Y:S02]  /*2b4b0*/  @P3 R2UR UR70, R6 ;  /* 0x00000000064632ca */ /* 0x000fe400000e0000 */
[----:B---3--:R-:W-:Y:S02]  /*2b4c0*/  R2UR UR20, R222 ;  /* 0x00000000de1472ca */ /* 0x008fe400000e0000 */
[----:B------:R-:W-:-:S09]  /*2b4d0*/  R2UR UR21, R223 ;  /* 0x00000000df1572ca */ /* 0x000fd200000e0000 */
[----:B------:R0:W-:Y:S02]  /*2b4e0*/  UTCHMMA tmem[UR75], gdesc[UR70], tmem[UR5], tmem[UR72], idesc[UR73], UPT ;  /* 0x00ff48464b0079ea */ /* 0x0001e4000b800005 */
[----:B0-----:R-:W-:Y:S01]  /*2b4f0*/  UIADD3 UR72, UPT, UPT, UR5, 0x188, URZ ;  /* 0x0000018805487890 */ /* 0x001fe2000fffe0ff */
[----:B------:R-:W-:Y:S01]  /*2b500*/  UMOV UR70, 0x0 ;  /* 0x0000000000467882 */ /* 0x000fe20000000000 */
[----:B------:R-:W-:-:S07]  /*2b510*/  UMOV UR71, 0x8400490 ;  /* 0x0840049000477882 */ /* 0x000fce0000000000 */
[----:B------:R0:W-:Y:S01]  /*2b520*/  UTCHMMA tmem[UR72], gdesc[UR12], tmem[UR5], tmem[UR70], idesc[UR71], UPT ;  /* 0x00ff460c480079ea */ /* 0x0001e2000b800005 */
[----:B----4-:R-:W-:Y:S02]  /*2b530*/  R2UR UR18, R220 ;  /* 0x00000000dc1272ca */ /* 0x010fe400000e0000 */
[----:B------:R-:W-:Y:S01]  /*2b540*/  R2UR UR19, R221 ;  /* 0x00000000dd1372ca */ /* 0x000fe200000e0000 */
[----:B0-----:R-:W-:Y:S01]  /*2b550*/  UIADD3 UR70, UPT, UPT, UR5, 0x190, URZ ;  /* 0x0000019005467890 */ /* 0x001fe2000fffe0ff */
[----:B------:R-:W-:-:S08]  /*2b560*/  UMOV UR72, 0x0 ;  /* 0x0000000000487882 */ /* 0x000fd00000000000 */
[----:B------:R0:W-:Y:S01]  /*2b570*/  UTCHMMA tmem[UR70], gdesc[UR20], tmem[UR5], tmem[UR72], idesc[UR73], UPT ;  /* 0x00ff4814460079ea */ /* 0x0001e2000b800005 */
[----:B------:R-:W-:Y:S02]  /*2b580*/  R2UR UR16, R218 ;  /* 0x00000000da1072ca */ /* 0x000fe400000e0000 */
        /* <DEDUP_REMOVED lines=12> */
[----:B------:R-:W-:Y:S01]  /*2b650*/  UMOV UR71, 0x8400490 ;  /* 0x0840049000477882 */ /* 0x000fe20000000000 */
[----:B------:R-:W-:-:S07]  /*2b660*/  MOV R6, UR6 ;  /* 0x0000000600067c02 */ /* 0x000fce0008000f00 */
[----:B------:R0:W-:Y:S01]  /*2b670*/  UTCHMMA tmem[UR72], gdesc[UR14], tmem[UR5], tmem[UR70], idesc[UR71], UPT ;  /* 0x00ff460e480079ea */ /* 0x0001e2000b800005 */
[----:B------:R-:W-:Y:S01]  /*2b680*/  @P3 MOV R6, R6 ;  /* 0x0000000600063202 */ /* 0x000fe20000000f00 */
[----:B0-----:R-:W-:Y:S01]  /*2b690*/  UIADD3 UR70, UPT, UPT, UR5, 0x1b0, URZ ;  /* 0x000001b005467890 */ /* 0x001fe2000fffe0ff */
[----:B------:R-:W-:Y:S01]  /*2b6a0*/  UMOV UR72, 0x0 ;  /* 0x0000000000487882 */ /* 0x000fe20000000000 */
[----:B------:R-:W-:Y:S02]  /*2b6b0*/  R2UR UR8, R212 ;  /* 0x00000000d40872ca */ /* 0x000fe400000e0000 */
[----:B------:R-:W-:-:S05]  /*2b6c0*/  R2UR UR9, R213 ;  /* 0x00000000d50972ca */ /* 0x000fca00000e0000 */
[----:B------:R0:W-:Y:S02]  /*2b6d0*/  UTCHMMA tmem[UR70], gdesc[UR10], tmem[UR5], tmem[UR72], idesc[UR73], UPT ;  /* 0x00ff480a460079ea */ /* 0x0001e4000b800005 */
[----:B0-----:R-:W-:Y:S01]  /*2b6e0*/  @P3 R2UR UR73, R6 ;  /* 0x00000000064932ca */ /* 0x001fe200000e0000 */
[----:B------:R-:W-:Y:S01]  /*2b6f0*/  UIADD3 UR72, UPT, UPT, UR5, 0x1b8, URZ ;  /* 0x000001b805487890 */ /* 0x000fe2000fffe0ff */
[----:B------:R-:W-:-:S08]  /*2b700*/  UMOV UR70, 0x0 ;  /* 0x0000000000467882 */ /* 0x000fd00000000000 */
[----:B------:R0:W-:Y:S03]  /*2b710*/  UTCHMMA tmem[UR72], gdesc[UR8], tmem[UR5], tmem[UR70], idesc[UR71], UPT ;  /* 0x00ff4608480079ea */ /* 0x0001e6000b800005 */
[----:B------:R1:W-:Y:S01]  /*2b720*/  UTCBAR [UR73], URZ ;  /* 0x000000ff490073e9 */ /* 0x0003e200080000ff */
[----:B------:R-:W-:Y:S02]  /*2b730*/  R2UR.FILL UR21, R5 ;  /* 0x00000000051572ca */ /* 0x000fe400004e0000 */
[----:B------:R-:W-:Y:S02]  /*2b740*/  R2UR.FILL UR20, R8 ;  /* 0x00000000081472ca */ /* 0x000fe400004e0000 */
[----:B------:R-:W-:Y:S02]  /*2b750*/  R2UR.FILL UR19, R9 ;  /* 0x00000000091372ca */ /* 0x000fe400004e0000 */
[----:B------:R-:W-:-:S02]  /*2b760*/  R2UR.FILL UR18, R10 ;  /* 0x000000000a1272ca */ /* 0x000fc400004e0000 */
[----:B------:R-:W-:Y:S02]  /*2b770*/  R2UR.FILL UR17, R11 ;  /* 0x000000000b1172ca */ /* 0x000fe400004e0000 */
[----:B------:R-:W-:Y:S02]  /*2b780*/  R2UR.FILL UR16, R12 ;  /* 0x000000000c1072ca */ /* 0x000fe400004e0000 */
[----:B------:R-:W-:Y:S02]  /*2b790*/  R2UR.FILL UR15, R13 ;  /* 0x000000000d0f72ca */ /* 0x000fe400004e0000 */
[----:B------:R-:W-:Y:S02]  /*2b7a0*/  R2UR.FILL UR14, R14 ;  /* 0x000000000e0e72ca */ /* 0x000fe400004e0000 */
[----:B------:R-:W-:Y:S02]  /*2b7b0*/  R2UR.FILL UR11, R15 ;  /* 0x000000000f0b72ca */ /* 0x000fe400004e0000 */
[----:B------:R-:W-:-:S02]  /*2b7c0*/  R2UR.FILL UR10, R16 ;  /* 0x00000000100a72ca */ /* 0x000fc400004e0000 */
[----:B0-----:R-:W-:Y:S02]  /*2b7d0*/  R2UR.FILL UR9, R17 ;  /* 0x00000000110972ca */ /* 0x001fe400004e0000 */
[----:B-1----:R-:W-:-:S15]  /*2b7e0*/  R2UR.FILL UR8, R18 ;  /* 0x00000000120872ca */ /* 0x002fde00004e0000 */
.L_x_17:
[----:B------:R-:W0:Y:S01]  /*2b7f0*/  LDC R6, c[0x0][0x3c4] ;  /* 0x0000f100ff067b82 */ /* 0x000e220000000800 */
[----:B-----5:R-:W-:Y:S01]  /*2b800*/  FFMA R252, R0, R252, R206 ;  /* 0x000000fc00fc7223 */ /* 0x020fe200000000ce */
[----:B------:R-:W-:Y:S02]  /*2b810*/  IADD3 R250, PT, PT, R250, 0x1, RZ ;  /* 0x00000001fafa7810 */ /* 0x000fe40007ffe0ff */
[----:B------:R-:W-:Y:S02]  /*2b820*/  IADD3 R251, PT, PT, R251, 0x80, RZ ;  /* 0x00000080fbfb7810 */ /* 0x000fe40007ffe0ff */
[C---:B------:R-:W-:Y:S02]  /*2b830*/  ISETP.GT.AND P3, PT, R250.reuse, 0x1, PT ;  /* 0x00000001fa00780c */ /* 0x040fe40003f64270 */
[----:B------:R-:W1:Y:S01]  /*2b840*/  LDC R7, c[0x0][0x3f0] ;  /* 0x0000fc00ff077b82 */ /* 0x000e620000000800 */
[----:B------:R-:W-:Y:S02]  /*2b850*/  MOV R249, R196 ;  /* 0x000000c400f97202 */ /* 0x000fe40000000f00 */
[----:B------:R-:W-:-:S05]  /*2b860*/  SEL R250, R250, RZ, !P3 ;  /* 0x000000fffafa7207 */ /* 0x000fca0005800000 */
[----:B------:R-:W2:Y:S01]  /*2b870*/  LDC R5, c[0x0][0x3d4] ;  /* 0x0000f500ff057b82 */ /* 0x000ea20000000800 */
[----:B0-----:R-:W-:-:S04]  /*2b880*/  SHF.L.U32 R0, R6, 0x7, RZ ;  /* 0x0000000706007819 */ /* 0x001fc800000006ff */
[----:B------:R-:W-:Y:S02]  /*2b890*/  IADD3 R3, PT, PT, R0, R3, RZ ;  /* 0x0000000300037210 */ /* 0x000fe40007ffe0ff */
[----:B-1----:R-:W-:-:S04]  /*2b8a0*/  IADD3 R0, PT, PT, R7, -0x80, RZ ;  /* 0xffffff8007007810 */ /* 0x002fc80007ffe0ff */
[----:B------:R-:W-:Y:S02]  /*2b8b0*/  ISETP.GE.AND P4, PT, R251, R0, PT ;  /* 0x00000000fb00720c */ /* 0x000fe40003f86270 */
[----:B------:R-:W-:Y:S02]  /*2b8c0*/  SEL R0, RZ, 0x1, !P3 ;  /* 0x00000001ff007807 */ /* 0x000fe40005800000 */
[----:B--2---:R-:W-:-:S04]  /*2b8d0*/  SHF.L.U32 R5, R5, 0x7, RZ ;  /* 0x0000000705057819 */ /* 0x004fc800000006ff */
[----:B------:R-:W-:Y:S02]  /*2b8e0*/  IADD3 R2, PT, PT, R5, R2, RZ ;  /* 0x0000000205027210 */ /* 0x000fe40007ffe0ff */
[----:B------:R-:W-:Y:S02]  /*2b8f0*/  LOP3.LUT R5, R4, R0, RZ, 0x3c, !PT ;  /* 0x0000000004057212 */ /* 0x000fe400078e3cff */
[----:B------:R-:W-:-:S03]  /*2b900*/  MOV R0, R4 ;  /* 0x0000000400007202 */ /* 0x000fc60000000f00 */
[----:B------:R2:W-:Y:S01]  /*2b910*/  STL [R1+0x13c], R5 ;  /* 0x00013c0501007387 */ /* 0x0005e20000100800 */
[----:B------:R-:W-:Y:S05]  /*2b920*/  @!P4 BRA `(.L_x_18) ;  /* 0xffffff24007cc947 */ /* 0x000fea000383ffff */
.L_x_13:
[C---:B------:R-:W-:Y:S01]  /*2b930*/  FMUL R0, R252.reuse, 8388608 ;  /* 0x4b000000fc007820 */ /* 0x040fe20000400000 */
[----:B------:R-:W-:Y:S02]  /*2b940*/  FSETP.GEU.AND P3, PT, R252, 1.175494350822287508e-38, PT ;  /* 0x00800000fc00780b */ /* 0x000fe40003f6e000 */
[----:B-----5:R-:W-:Y:S02]  /*2b950*/  MOV R3, 0x3dc6b27f ;  /* 0x3dc6b27f00037802 */ /* 0x020fe40000000f00 */
[----:B0-----:R-:W-:-:S04]  /*2b960*/  FSEL R71, R0, R252, !P3 ;  /* 0x000000fc00477208 */ /* 0x001fc80005800000 */
[----:B------:R-:W-:-:S04]  /*2b970*/  IADD3 R0, PT, PT, R71, -0x3f3504f3, RZ ;  /* 0xc0cafb0d47007810 */ /* 0x000fc80007ffe0ff */
[----:B------:R-:W-:-:S04]  /*2b980*/  LOP3.LUT R2, R0, 0xff800000, RZ, 0xc0, !PT ;  /* 0xff80000000027812 */ /* 0x000fc800078ec0ff */
[----:B------:R-:W-:-:S05]  /*2b990*/  IADD3 R0, PT, PT, R71, -R2, RZ ;  /* 0x8000000247007210 */ /* 0x000fca0007ffe0ff */
[----:B------:R-:W-:Y:S02]  /*2b9a0*/  FADD R68, R0, -1 ;  /* 0xbf80000000447421 */ /* 0x000fe40000000000 */
[----:B------:R-:W0:Y:S02]  /*2b9b0*/  LDC R0, c[0x0][0x3f0] ;  /* 0x0000fc00ff007b82 */ /* 0x000e240000000800 */
[----:B------:R-:W-:-:S04]  /*2b9c0*/  FFMA.FTZ R3, R68, R3, -0.16845393180847167969 ;  /* 0xbe2c7f3044037423 */ /* 0x000fc80000010003 */
[----:B------:R-:W-:-:S04]  /*2b9d0*/  FFMA.FTZ R3, R68, R3, 0.1716887056827545166 ;  /* 0x3e2fcf2a44037423 */ /* 0x000fc80000010003 */
[----:B------:R-:W-:-:S04]  /*2b9e0*/  FFMA.FTZ R3, R68, R3, -0.17900948226451873779 ;  /* 0xbe374e4344037423 */ /* 0x000fc80000010003 */
[----:B------:R-:W-:-:S04]  /*2b9f0*/  FFMA.FTZ R3, R68, R3, 0.20512372255325317383 ;  /* 0x3e520bf444037423 */ /* 0x000fc80000010003 */
[----:B------:R-:W-:-:S04]  /*2ba00*/  FFMA.FTZ R3, R68, R3, -0.24046532809734344482 ;  /* 0xbe763c8b44037423 */ /* 0x000fc80000010003 */
[----:B------:R-:W-:Y:S01]  /*2ba10*/  FFMA.FTZ R3, R68, R3, 0.28857114911079406738 ;  /* 0x3e93bf9944037423 */ /* 0x000fe20000010003 */
[----:B0-----:R-:W-:-:S03]  /*2ba20*/  ISETP.GE.AND P1, PT, R0, 0x1, PT ;  /* 0x000000010000780c */ /* 0x001fc60003f26270 */
[----:B------:R-:W-:Y:S01]  /*2ba30*/  FFMA.FTZ R3, R68, R3, -0.36067417263984680176 ;  /* 0xbeb8aa4944037423 */ /* 0x000fe20000010003 */
[----:B------:R-:W-:-:S03]  /*2ba40*/  FSEL R0, RZ, -23, P3 ;  /* 0xc1b80000ff007808 */ /* 0x000fc60001800000 */
[----:B--2---:R-:W-:-:S06]  /*2ba50*/  FFMA.FTZ R5, R68, R3, 0.48089820146560668945 ;  /* 0x3ef6384a44057423 */ /* 0x004fcc0000010003 */
[----:B------:R-:W-:Y:S05]  /*2ba60*/  @!P1 BRA `(.L_x_19) ;  /* 0x00000000000c9947 */ /* 0x000fea0003800000 */
[----:B------:R-:W-:-:S04]  /*2ba70*/  SHF.L.U32 R4, R4, 0x1f, RZ ;  /* 0x0000001f04047819 */ /* 0x000fc800000006ff */
[----:B------:R-:W0:Y:S02]  /*2ba80*/  SYNCS.PHASECHK.TRANS64.TRYWAIT P1, [UR6], R4 ;  /* 0x00000004ff0075a7 */ /* 0x000e240008021106 */
[----:B0-----:R-:W-:Y:S05]  /*2ba90*/  @!P1 BRA `(.L_x_20) ;  /* 0x0000009400f49947 */ /* 0x001fea0003800000 */
.L_x_19:
[----:B------:R-:W-:Y:S01]  /*2baa0*/  BAR.SYNC.DEFER_BLOCKING 0x0 ;  /* 0x0000000000007b1d */ /* 0x000fe20000010000 */
[----:B------:R-:W-:Y:S01]  /*2bab0*/  ISETP.GE.U32.AND P3, PT, R71, 0x7f800000, PT ;  /* 0x7f8000004700780c */ /* 0x000fe20003f66070 */
[----:B------:R-:W-:Y:S01]  /*2bac0*/  FFMA.FTZ R5, R68, R5, -0.72134751081466674805 ;  /* 0xbf38aa3b44057423 */ /* 0x000fe20000010005 */
[C---:B------:R-:W-:Y:S02]  /*2bad0*/  FSETP.GT.AND P1, PT, |R252|.reuse, 8.50705917302346158658e+37, PT ;  /* 0x7e800000fc00780b */ /* 0x040fe40003f24200 */
[----:B------:R-:W-:Y:S01]  /*2bae0*/  FSETP.GEU.AND P4, PT, |R252|, 1.175494350822287508e-38, PT ;  /* 0x00800000fc00780b */ /* 0x000fe20003f8e200 */
[----:B------:R-:W-:Y:S01]  /*2baf0*/  FMUL R69, R68, R5 ;  /* 0x0000000544457220 */ /* 0x000fe20000400000 */
[----:B------:R-:W-:-:S03]  /*2bb00*/  I2FP.F32.S32 R3, R2 ;  /* 0x0000000200037245 */ /* 0x000fc60000201400 */
[C---:B------:R-:W-:Y:S02]  /*2bb10*/  FMUL R69, R68.reuse, R69 ;  /* 0x0000004544457220 */ /* 0x040fe40000400000 */
[----:B------:R-:W-:Y:S02]  /*2bb20*/  FFMA.FTZ R0, R3, 1.1920928955078125e-07, R0 ;  /* 0x3400000003007823 */ /* 0x000fe40000010000 */
[----:B------:R-:W-:Y:S01]  /*2bb30*/  FFMA.FTZ R69, R68, 1.4426950216293334961, R69 ;  /* 0x3fb8aa3b44457823 */ /* 0x000fe20000010045 */
[----:B------:R-:W-:Y:S01]  /*2bb40*/  @P3 MOV R2, 0x7f800000 ;  /* 0x7f80000000023802 */ /* 0x000fe20000000f00 */
[----:B------:R-:W-:Y:S02]  /*2bb50*/  @P1 FMUL R252, R252, 0.25 ;  /* 0x3e800000fcfc1820 */ /* 0x000fe40000400000 */
[----:B------:R-:W-:Y:S02]  /*2bb60*/  FADD R0, R0, R69 ;  /* 0x0000004500007221 */ /* 0x000fe40000000000 */
[C---:B------:R-:W-:Y:S01]  /*2bb70*/  @P3 FFMA.FTZ R0, R71.reuse, R2, +INF ;  /* 0x7f80000047003423 */ /* 0x040fe20000010002 */
[----:B------:R-:W-:Y:S01]  /*2bb80*/  FSETP.NEU.AND P3, PT, R71, RZ, PT ;  /* 0x000000ff4700720b */ /* 0x000fe20003f6d000 */
[----:B------:R-:W-:Y:S01]  /*2bb90*/  @!P4 FMUL R252, R252, 16777216 ;  /* 0x4b800000fcfcc820 */ /* 0x000fe20000400000 */
[----:B------:R-:W0:Y:S02]  /*2bba0*/  @!P2 SYNCS.CCTL.IV [UR4+0x40000] ;  /* 0x04000000ff00a9b1 */ /* 0x000e240008000004 */
[----:B0-----:R-:W-:Y:S01]  /*2bbb0*/  BAR.SYNC.DEFER_BLOCKING 0x0 ;  /* 0x0000000000007b1d */ /* 0x001fe20000010000 */
[----:B------:R-:W-:-:S05]  /*2bbc0*/  FSEL R3, R0, -INF , P3 ;  /* 0xff80000000037808 */ /* 0x000fca0001800000 */
[----:B------:R-:W0:Y:S01]  /*2bbd0*/  MUFU.RCP R0, R252 ;  /* 0x000000fc00007308 */ /* 0x000e220000001000 */
[----:B------:R-:W-:Y:S01]  /*2bbe0*/  FFMA R2, R3, 0.69314718246459960938, R196 ;  /* 0x3f31721803027823 */ /* 0x000fe200000000c4 */
[----:B------:R-:W2:Y:S01]  /*2bbf0*/  LDTM.x64 R4, tmem[UR7] ;  /* 0x00000007000479ee */ /* 0x000ea20008340000 */
[----:B------:R-:W3:Y:S03]  /*2bc00*/  LDTM.x64 R68, tmem[UR7+0x40] ;  /* 0x00004007004479ee */ /* 0x000ee60008340000 */
[----:B------:R0:W-:Y:S01]  /*2bc10*/  STL [R1+0x20], R2 ;  /* 0x0000200201007387 */ /* 0x0001e20000100800 */
[----:B------:R-:W4:Y:S01]  /*2bc20*/  @!P2 SYNCS.CCTL.IV [UR4+0x40008] ;  /* 0x04000800ff00a9b1 */ /* 0x000f220008000004 */
[----:B--2---:R-:W-:Y:S01]  /*2bc30*/  @P1 FMUL R4, R4, 0.25 ;  /* 0x3e80000004041820 */ /* 0x004fe20000400000 */
[----:B------:R-:W-:Y:S01]  /*2bc40*/  @P1 FMUL R24, R24, 0.25 ;  /* 0x3e80000018181820 */ /* 0x000fe20000400000 */
[----:B------:R-:W-:Y:S01]  /*2bc50*/  @P1 FMUL R28, R28, 0.25 ;  /* 0x3e8000001c1c1820 */ /* 0x000fe20000400000 */
[----:B------:R-:W-:Y:S01]  /*2bc60*/  @P1 FMUL R6, R6, 0.25 ;  /* 0x3e80000006061820 */ /* 0x000fe20000400000 */
[----:B------:R-:W-:Y:S01]  /*2bc70*/  @!P4 FMUL R4, R4, 16777216 ;  /* 0x4b8000000404c820 */ /* 0x000fe20000400000 */
[----:B------:R-:W-:Y:S01]  /*2bc80*/  @!P4 FMUL R24, R24, 16777216 ;  /* 0x4b8000001818c820 */ /* 0x000fe20000400000 */
[----:B------:R-:W-:Y:S01]  /*2bc90*/  @P1 FMUL R5, R5, 0.25 ;  /* 0x3e80000005051820 */ /* 0x000fe20000400000 */
[----:B------:R-:W-:Y:S01]  /*2bca0*/  @P1 FMUL R30, R30, 0.25 ;  /* 0x3e8000001e1e1820 */ /* 0x000fe20000400000 */
[C---:B0-----:R-:W-:Y:S01]  /*2bcb0*/  FMUL R2, R0.reuse, R4 ;  /* 0x0000000400027220 */ /* 0x041fe20000400000 */
[----:B------:R-:W-:Y:S01]  /*2bcc0*/  FMUL R4, R0, R24 ;  /* 0x0000001800047220 */ /* 0x000fe20000400000 */
[----:B------:R-:W-:Y:S01]  /*2bcd0*/  @!P4 FMUL R28, R28, 16777216 ;  /* 0x4b8000001c1cc820 */ /* 0x000fe20000400000 */
[----:B------:R-:W-:Y:S01]  /*2bce0*/  @P1 FMUL R31, R31, 0.25 ;  /* 0x3e8000001f1f1820 */ /* 0x000fe20000400000 */
[----:B------:R-:W-:Y:S01]  /*2bcf0*/  @P1 FMUL R32, R32, 0.25 ;  /* 0x3e80000020201820 */ /* 0x000fe20000400000 */
[----:B------:R-:W-:Y:S01]  /*2bd00*/  @!P4 FMUL R6, R6, 16777216 ;  /* 0x4b8000000606c820 */ /* 0x000fe20000400000 */
[----:B------:R0:W-:Y:S01]  /*2bd10*/  STL [R1+0x18], R4 ;  /* 0x0000180401007387 */ /* 0x0001e20000100800 */
[----:B------:R-:W-:Y:S01]  /*2bd20*/  @!P4 FMUL R5, R5, 16777216 ;  /* 0x4b8000000505c820 */ /* 0x000fe20000400000 */
[----:B------:R-:W-:Y:S01]  /*2bd30*/  @!P4 FMUL R30, R30, 16777216 ;  /* 0x4b8000001e1ec820 */ /* 0x000fe20000400000 */
[----:B------:R-:W-:Y:S01]  /*2bd40*/  @!P4 FMUL R31, R31, 16777216 ;  /* 0x4b8000001f1fc820 */ /* 0x000fe20000400000 */
[----:B------:R-:W-:Y:S01]  /*2bd50*/  @!P4 FMUL R32, R32, 16777216 ;  /* 0x4b8000002020c820 */ /* 0x000fe20000400000 */
[----:B------:R-:W-:Y:S01]  /*2bd60*/  FMUL R132, R0, R6 ;  /* 0x0000000600847220 */ /* 0x000fe20000400000 */
[----:B------:R-:W-:Y:S01]  /*2bd70*/  @P1 FMUL R36, R36, 0.25 ;  /* 0x3e80000024241820 */ /* 0x000fe20000400000 */
[C---:B------:R-:W-:Y:S01]  /*2bd80*/  FMUL R3, R0.reuse, R5 ;  /* 0x0000000500037220 */ /* 0x040fe20000400000 */
[C---:B------:R-:W-:Y:S01]  /*2bd90*/  FMUL R6, R0.reuse, R30 ;  /* 0x0000001e00067220 */ /* 0x040fe20000400000 */
[C---:B------:R-:W-:Y:S01]  /*2bda0*/  FMUL R5, R0.reuse, R31 ;  /* 0x0000001f00057220 */ /* 0x040fe20000400000 */
[----:B0-----:R-:W-:Y:S01]  /*2bdb0*/  FMUL R4, R0, R28 ;  /* 0x0000001c00047220 */ /* 0x001fe20000400000 */
[----:B------:R-:W-:Y:S01]  /*2bdc0*/  @!P4 FMUL R36, R36, 16777216 ;  /* 0x4b8000002424c820 */ /* 0x000fe20000400000 */
[----:B------:R-:W-:Y:S01]  /*2bdd0*/  @P1 FMUL R40, R40, 0.25 ;  /* 0x3e80000028281820 */ /* 0x000fe20000400000 */
[----:B------:R-:W-:Y:S01]  /*2bde0*/  @P1 FMUL R7, R7, 0.25 ;  /* 0x3e80000007071820 */ /* 0x000fe20000400000 */
[----:B------:R-:W-:Y:S01]  /*2bdf0*/  @P1 FMUL R8, R8, 0.25 ;  /* 0x3e80000008081820 */ /* 0x000fe20000400000 */
[----:B------:R0:W-:Y:S01]  /*2be00*/  STL [R1+0x14], R4 ;  /* 0x0000140401007387 */ /* 0x0001e20000100800 */
[----:B------:R-:W-:Y:S01]  /*2be10*/  @P1 FMUL R9, R9, 0.25 ;  /* 0x3e80000009091820 */ /* 0x000fe20000400000 */
[----:B------:R-:W-:Y:S01]  /*2be20*/  @P1 FMUL R10, R10, 0.25 ;  /* 0x3e8000000a0a1820 */ /* 0x000fe20000400000 */
[----:B------:R-:W-:Y:S01]  /*2be30*/  @P1 FMUL R11, R11, 0.25 ;  /* 0x3e8000000b0b1820 */ /* 0x000fe20000400000 */
[----:B------:R-:W-:Y:S01]  /*2be40*/  STL [R1+0x1c], R6 ;  /* 0x00001c0601007387 */ /* 0x000fe20000100800 */
[----:B------:R-:W-:Y:S01]  /*2be50*/  @P1 FMUL R12, R12, 0.25 ;  /* 0x3e8000000c0c1820 */ /* 0x000fe20000400000 */
[----:B------:R-:W-:Y:S01]  /*2be60*/  @P1 FMUL R13, R13, 0.25 ;  /* 0x3e8000000d0d1820 */ /* 0x000fe20000400000 */
[----:B------:R-:W-:Y:S01]  /*2be70*/  @P1 FMUL R14, R14, 0.25 ;  /* 0x3e8000000e0e1820 */ /* 0x000fe20000400000 */
[----:B------:R-:W-:Y:S01]  /*2be80*/  STL [R1+0x10], R5 ;  /* 0x0000100501007387 */ /* 0x000fe20000100800 */
[----:B------:R-:W-:Y:S01]  /*2be90*/  @P1 FMUL R15, R15, 0.25 ;  /* 0x3e8000000f0f1820 */ /* 0x000fe20000400000 */
[----:B0-----:R-:W-:Y:S01]  /*2bea0*/  FMUL R4, R0, R32 ;  /* 0x0000002000047220 */ /* 0x001fe20000400000 */
[----:B------:R-:W-:Y:S01]  /*2beb0*/  @P1 FMUL R16, R16, 0.25 ;  /* 0x3e80000010101820 */ /* 0x000fe20000400000 */
[----:B------:R-:W-:Y:S01]  /*2bec0*/  @P1 FMUL R17, R17, 0.25 ;  /* 0x3e80000011111820 */ /* 0x000fe20000400000 */
[----:B------:R-:W-:Y:S01]  /*2bed0*/  @P1 FMUL R18, R18, 0.25 ;  /* 0x3e80000012121820 */ /* 0x000fe20000400000 */
[----:B------:R-:W-:Y:S01]  /*2bee0*/  @P1 FMUL R19, R19, 0.25 ;  /* 0x3e80000013131820 */ /* 0x000fe20000400000 */
[----:B------:R0:W-:Y:S01]  /*2bef0*/  STL [R1+0xc], R4 ;  /* 0x00000c0401007387 */ /* 0x0001e20000100800 */
[----:B------:R-:W-:Y:S01]  /*2bf00*/  @P1 FMUL R20, R20, 0.25 ;  /* 0x3e80000014141820 */ /* 0x000fe20000400000 */
        /* <DEDUP_REMOVED lines=8> */
[----:B0-----:R-:W-:Y:S01]  /*2bf90*/  FMUL R4, R0, R36 ;  /* 0x0000002400047220 */ /* 0x001fe20000400000 */
        /* <DEDUP_REMOVED lines=118> */
[----:B------:R0:W-:Y:S01]  /*2c700*/  STL [R1+0x4], R4 ;  /* 0x0000040401007387 */ /* 0x0001e20000100800 */
        /* <DEDUP_REMOVED lines=25> */
[----:B---3--:R-:W-:Y:S01]  /*2c8a0*/  @P1 FMUL R68, R68, 0.25 ;  /* 0x3e80000044441820 */ /* 0x008fe20000400000 */
[----:B0-----:R-:W0:Y:S01]  /*2c8b0*/  LDTM.x64 R4, tmem[UR7+0x80] ;  /* 0x00008007000479ee */ /* 0x001e220008340000 */
[----:B------:R-:W-:Y:S01]  /*2c8c0*/  @P1 FMUL R69, R69, 0.25 ;  /* 0x3e80000045451820 */ /* 0x000fe20000400000 */
[----:B------:R-:W-:Y:S01]  /*2c8d0*/  @P1 FMUL R70, R70, 0.25 ;  /* 0x3e80000046461820 */ /* 0x000fe20000400000 */
[----:B------:R-:W-:Y:S01]  /*2c8e0*/  @!P4 FMUL R68, R68, 16777216 ;  /* 0x4b8000004444c820 */ /* 0x000fe20000400000 */
        /* <DEDUP_REMOVED lines=8> */
[----:B------:R-:W-:Y:S01]  /*2c970*/  FMUL R233, R0, R68 ;  /* 0x0000004400e97220 */ /* 0x000fe20000400000 */
        /* <DEDUP_REMOVED lines=10> */
[----:B------:R-:W-:Y:S01]  /*2ca20*/  FMUL R230, R0, R69 ;  /* 0x0000004500e67220 */ /* 0x000fe20000400000 */
[----:B0-----:R-:W-:Y:S01]  /*2ca30*/  @P1 FMUL R4, R4, 0.25 ;  /* 0x3e80000004041820 */ /* 0x001fe20000400000 */
[----:B------:R-:W-:Y:S01]  /*2ca40*/  @P1 FMUL R5, R5, 0.25 ;  /* 0x3e80000005051820 */ /* 0x000fe20000400000 */
        /* <DEDUP_REMOVED lines=137> */
[----:B------:R-:W-:Y:S01]  /*2d2e0*/  F2FP.BF16.F32.PACK_AB R195, R3, R2 ;  /* 0x0000000203c3723e */ /* 0x000fe200000010ff */
        /* <DEDUP_REMOVED lines=63> */
[----:B------:R-:W-:Y:S01]  /*2d6e0*/  MOV R3, R4 ;  /* 0x0000000400037202 */ /* 0x000fe20000000f00 */
[----:B------:R-:W-:Y:S01]  /*2d6f0*/  @P1 FMUL R76, R76, 0.25 ;  /* 0x3e8000004c4c1820 */ /* 0x000fe20000400000 */
[----:B------:R-:W0:Y:S01]  /*2d700*/  LDTM.x64 R4, tmem[UR7+0xc0] ;  /* 0x0000c007000479ee */ /* 0x000e220008340000 */
[----:B------:R-:W-:Y:S01]  /*2d710*/  F2FP.BF16.F32.PACK_AB R193, R135, R134 ;  /* 0x0000008687c1723e */ /* 0x000fe200000010ff */
[----:B------:R-:W-:Y:S01]  /*2d720*/  @P1 FMUL R77, R77, 0.25 ;  /* 0x3e8000004d4d1820 */ /* 0x000fe20000400000 */
[----:B------:R-:W-:Y:S01]  /*2d730*/  F2FP.BF16.F32.PACK_AB R194, R133, R132 ;  /* 0x0000008485c2723e */ /* 0x000fe200000010ff */
[----:B------:R-:W-:Y:S01]  /*2d740*/  @P1 FMUL R81, R81, 0.25 ;  /* 0x3e80000051511820 */ /* 0x000fe20000400000 */
[----:B------:R-:W-:Y:S01]  /*2d750*/  F2FP.BF16.F32.PACK_AB R218, R218, R3 ;  /* 0x00000003dada723e */ /* 0x000fe200000010ff */
[----:B------:R-:W-:Y:S01]  /*2d760*/  @P1 FMUL R82, R82, 0.25 ;  /* 0x3e80000052521820 */ /* 0x000fe20000400000 */
[----:B------:R-:W2:Y:S01]  /*2d770*/  LDC.64 R2, c[0x0][0x398] ;  /* 0x0000e600ff027b82 */ /* 0x000ea20000000a00 */
[----:B------:R-:W-:Y:S01]  /*2d780*/  F2FP.BF16.F32.PACK_AB R138, R139, R138 ;  /* 0x0000008a8b8a723e */ /* 0x000fe200000010ff */
[----:B------:R-:W-:Y:S01]  /*2d790*/  @P1 FMUL R83, R83, 0.25 ;  /* 0x3e80000053531820 */ /* 0x000fe20000400000 */
[----:B------:R-:W-:Y:S01]  /*2d7a0*/  F2FP.BF16.F32.PACK_AB R203, R203, R252 ;  /* 0x000000fccbcb723e */ /* 0x000fe200000010ff */
        /* <DEDUP_REMOVED lines=13> */
[----:B0-----:R-:W-:Y:S01]  /*2d880*/  @P1 FMUL R8, R8, 0.25 ;  /* 0x3e80000008081820 */ /* 0x001fe20000400000 */
[----:B------:R-:W-:Y:S01]  /*2d890*/  @P1 FMUL R9, R9, 0.25 ;  /* 0x3e80000009091820 */ /* 0x000fe20000400000 */
[----:B------:R-:W-:Y:S01]  /*2d8a0*/  @P1 FMUL R6, R6, 0.25 ;  /* 0x3e80000006061820 */ /* 0x000fe20000400000 */
[----:B------:R-:W-:Y:S01]  /*2d8b0*/  @P1 FMUL R7, R7, 0.25 ;  /* 0x3e80000007071820 */ /* 0x000fe20000400000 */
[----:B------:R-:W-:Y:S01]  /*2d8c0*/  @!P4 FMUL R8, R8, 16777216 ;  /* 0x4b8000000808c820 */ /* 0x000fe20000400000 */
[----:B------:R-:W-:Y:S01]  /*2d8d0*/  @!P4 FMUL R9, R9, 16777216 ;  /* 0x4b8000000909c820 */ /* 0x000fe20000400000 */
[----:B------:R-:W-:Y:S01]  /*2d8e0*/  @!P4 FMUL R6, R6, 16777216 ;  /* 0x4b8000000606c820 */ /* 0x000fe20000400000 */
[----:B------:R-:W-:Y:S01]  /*2d8f0*/  @!P4 FMUL R7, R7, 16777216 ;  /* 0x4b8000000707c820 */ /* 0x000fe20000400000 */
[C---:B------:R-:W-:Y:S01]  /*2d900*/  FMUL R134, R0.reuse, R8 ;  /* 0x0000000800867220 */ /* 0x040fe20000400000 */
[----:B------:R-:W-:Y:S01]  /*2d910*/  @P1 FMUL R11, R11, 0.25 ;  /* 0x3e8000000b0b1820 */ /* 0x000fe20000400000 */
[----:B------:R-:W3:Y:S01]  /*2d920*/  LDL R8, [R1+0x990] ;  /* 0x0009900001087983 */ /* 0x000ee20000100800 */
[C---:B------:R-:W-:Y:S01]  /*2d930*/  FMUL R135, R0.reuse, R9 ;  /* 0x0000000900877220 */ /* 0x040fe20000400000 */
[C---:B------:R-:W-:Y:S01]  /*2d940*/  FMUL R132, R0.reuse, R6 ;  /* 0x0000000600847220 */ /* 0x040fe20000400000 */
[----:B------:R-:W-:Y:S01]  /*2d950*/  FMUL R133, R0, R7 ;  /* 0x0000000700857220 */ /* 0x000fe20000400000 */
[----:B------:R-:W0:Y:S01]  /*2d960*/  S2R R9, SR_CTAID.Y ;  /* 0x0000000000097919 */ /* 0x000e220000002600 */
[----:B------:R-:W0:Y:S01]  /*2d970*/  LDC.64 R6, c[0x0][0x3e0] ;  /* 0x0000f800ff067b82 */ /* 0x000e220000000a00 */
        /* <DEDUP_REMOVED lines=30> */
[----:B0-----:R-:W-:-:S02]  /*2db60*/  IMAD R6, R9, R6, RZ ;  /* 0x0000000609067224 */ /* 0x001fc400078e02ff */
        /* <DEDUP_REMOVED lines=66> */
[----:B------:R-:W5:Y:S01]  /*2df90*/  LDL.LU R252, [R1+0x8] ;  /* 0x0000080001fc7983 */ /* 0x000f620000300800 */
[----:B------:R-:W-:Y:S01]  /*2dfa0*/  @!P4 FMUL R76, R76, 16777216 ;  /* 0x4b8000004c4cc820 */ /* 0x000fe20000400000 */
[----:B------:R-:W-:Y:S01]  /*2dfb0*/  @!P4 FMUL R77, R77, 16777216 ;  /* 0x4b8000004d4dc820 */ /* 0x000fe20000400000 */
[----:B------:R-:W-:Y:S01]  /*2dfc0*/  @!P4 FMUL R81, R81, 16777216 ;  /* 0x4b8000005151c820 */ /* 0x000fe20000400000 */
[----:B------:R-:W4:Y:S01]  /*2dfd0*/  LDL.LU R11, [R1+0x4] ;  /* 0x00000400010b7983 */ /* 0x000f220000300800 */
        /* <DEDUP_REMOVED lines=165> */
[----:B------:R-:W-:Y:S01]  /*2ea30*/  F2FP.BF16.F32.PACK_AB R220, R220, R201 ;  /* 0x000000c9dcdc723e */ /* 0x000fe200000010ff */
[----:B------:R-:W-:Y:S01]  /*2ea40*/  NOP ;  /* 0x0000000000007918 */ /* 0x000fe20000000000 */
[----:B---3--:R-:W-:Y:S01]  /*2ea50*/  IMAD R7, R8, R7, RZ ;  /* 0x0000000708077224 */ /* 0x008fe200078e02ff */
[----:B------:R-:W-:-:S04]  /*2ea60*/  SHF.L.U32 R8, R6, 0x1, RZ ;  /* 0x0000000106087819 */ /* 0x000fc800000006ff */
[----:B------:R-:W-:-:S04]  /*2ea70*/  SHF.L.U32 R9, R7, 0x1, RZ ;  /* 0x0000000107097819 */ /* 0x000fc800000006ff */
[----:B--2---:R-:W-:Y:S02]  /*2ea80*/  IADD3 R2, P1, P3, R9, R2, R8 ;  /* 0x0000000209027210 */ /* 0x004fe40007b3e008 */
[----:B------:R-:W2:Y:S01]  /*2ea90*/  LDL.LU R9, [R1+0x18] ;  /* 0x0000180001097983 */ /* 0x000ea20000300800 */
        /* <DEDUP_REMOVED lines=56> */
[----:B------:R-:W-:-:S02]  /*2ee20*/  FMUL R0, R0, R67 ;  /* 0x0000004300007220 */ /* 0x000fc40000400000 */
[----:B------:R-:W0:Y:S01]  /*2ee30*/  LDC R67, c[0x0][0x3e8] ;  /* 0x0000fa00ff437b82 */ /* 0x000e220000000800 */
[----:B------:R-:W-:-:S04]  /*2ee40*/  IMAD.HI R6, R6, 0x2, RZ ;  /* 0x0000000206067827 */ /* 0x000fc800078e02ff */
[----:B------:R-:W-:-:S05]  /*2ee50*/  IMAD.HI R7, R7, 0x2, RZ ;  /* 0x0000000207077827 */ /* 0x000fca00078e02ff */
[----:B------:R-:W-:Y:S02]  /*2ee60*/  IADD3.X R3, PT, PT, R7, R3, R6, P1, P3 ;  /* 0x0000000307037210 */ /* 0x000fe40000fe6406 */
[----:B------:R-:W-:Y:S02]  /*2ee70*/  PRMT R8, R195, 0x7632, R8 ;  /* 0x00007632c3087816 */ /* 0x000fe40000000008 */
[----:B------:R-:W-:Y:S01]  /*2ee80*/  F2FP.BF16.F32.PACK_AB R196, R196, R250 ;  /* 0x000000fac4c4723e */ /* 0x000fe200000010ff */
[----:B------:R-:W-:Y:S01]  /*2ee90*/  STG.E.U16 desc[UR8][R2.64], R195 ;  /* 0x000000c302007986 */ /* 0x000fe2000c101508 */
[----:B--2---:R-:W-:Y:S02]  /*2eea0*/  F2FP.BF16.F32.PACK_AB R201, R251, R9 ;  /* 0x00000009fbc9723e */ /* 0x004fe400000010ff */
[----:B0-----:R-:W-:Y:S01]  /*2eeb0*/  SHF.L.U32 R9, R67, 0x1, RZ ;  /* 0x0000000143097819 */ /* 0x001fe200000006ff */
[----:B------:R-:W2:Y:S03]  /*2eec0*/  LDL.LU R251, [R1+0xc] ;  /* 0x00000c0001fb7983 */ /* 0x000ea60000300800 */
[----:B------:R-:W-:Y:S01]  /*2eed0*/  IADD3 R6, P1, PT, R9, R2, RZ ;  /* 0x0000000209067210 */ /* 0x000fe20007f3e0ff */
[----:B------:R-:W3:Y:S03]  /*2eee0*/  LDL.LU R250, [R1+0x1c] ;  /* 0x00001c0001fa7983 */ /* 0x000ee60000300800 */
[----:B------:R-:W-:-:S05]  /*2eef0*/  LEA.HI.X.SX32 R7, R67, R3, 0x1, P1 ;  /* 0x0000000343077211 */ /* 0x000fca00008f0eff */
[----:B------:R0:W-:Y:S04]  /*2ef00*/  STG.E.U16 desc[UR8][R6.64], R8 ;  /* 0x0000000806007986 */ /* 0x0001e8000c101508 */
[----:B0-----:R-:W2:Y:S04]  /*2ef10*/  LDL.LU R7, [R1+0x14] ;  /* 0x0000140001077983 */ /* 0x001ea80000300800 */
[----:B------:R-:W3:Y:S01]  /*2ef20*/  LDL.LU R8, [R1+0x10] ;  /* 0x0000100001087983 */ /* 0x000ee20000300800 */
[----:B------:R-:W-:Y:S02]  /*2ef30*/  LEA R6, P1, R67, R2, 0x2 ;  /* 0x0000000243067211 */ /* 0x000fe400078210ff */
[----:B------:R-:W-:-:S02]  /*2ef40*/  F2FP.BF16.F32.PACK_AB R197, R197, R199 ;  /* 0x000000c7c5c5723e */ /* 0x000fc400000010ff */
[----:B------:R-:W-:Y:S02]  /*2ef50*/  PRMT R10, R194, 0x7632, R10 ;  /* 0x00007632c20a7816 */ /* 0x000fe4000000000a */
[----:B------:R-:W-:Y:S01]  /*2ef60*/  F2FP.BF16.F32.PACK_AB R205, R205, R244 ;  /* 0x000000f4cdcd723e */ /* 0x000fe200000010ff */
[C---:B------:R-:W-:Y:S01]  /*2ef70*/  IMAD R244, R67.reuse, 0xa, RZ ;  /* 0x0000000a43f47824 */ /* 0x040fe200078e02ff */
[----:B------:R-:W-:Y:S01]  /*2ef80*/  F2FP.BF16.F32.PACK_AB R204, R204, R241 ;  /* 0x000000f1cccc723e */ /* 0x000fe200000010ff */
[----:B------:R-:W-:Y:S01]  /*2ef90*/  IMAD R241, R67, 0xc, RZ ;  /* 0x0000000c43f17824 */ /* 0x000fe200078e02ff */
[----:B------:R-:W-:Y:S01]  /*2efa0*/  F2FP.BF16.F32.PACK_AB R213, R213, R227 ;  /* 0x000000e3d5d5723e */ /* 0x000fe200000010ff */
[C---:B------:R-:W-:Y:S01]  /*2efb0*/  IMAD R227, R67.reuse, 0xe, RZ ;  /* 0x0000000e43e37824 */ /* 0x040fe200078e02ff */
[----:B------:R-:W-:Y:S01]  /*2efc0*/  F2FP.BF16.F32.PACK_AB R212, R212, R231 ;  /* 0x000000e7d4d4723e */ /* 0x000fe200000010ff */
[----:B------:R-:W-:Y:S01]  /*2efd0*/  IMAD R231, R67, 0x12, RZ ;  /* 0x0000001243e77824 */ /* 0x000fe200078e02ff */
[----:B------:R-:W-:-:S02]  /*2efe0*/  F2FP.BF16.F32.PACK_AB R211, R211, R235 ;  /* 0x000000ebd3d3723e */ /* 0x000fc400000010ff */
[----:B------:R-:W-:Y:S02]  /*2eff0*/  PRMT R235, R136, 0x7632, R235 ;  /* 0x0000763288eb7816 */ /* 0x000fe400000000eb */
[----:B------:R-:W-:Y:S02]  /*2f000*/  F2FP.BF16.F32.PACK_AB R210, R210, R237 ;  /* 0x000000edd2d2723e */ /* 0x000fe400000010ff */
[----:B------:R-:W-:Y:S02]  /*2f010*/  F2FP.BF16.F32.PACK_AB R215, R215, R217 ;  /* 0x000000d9d7d7723e */ /* 0x000fe400000010ff */
[----:B------:R-:W-:Y:S02]  /*2f020*/  PRMT R237, R138, 0x7610, R237 ;  /* 0x000076108aed7816 */ /* 0x000fe400000000ed */
[C---:B------:R-:W-:Y:S02]  /*2f030*/  LEA R217, R67.reuse, R67, 0x3 ;  /* 0x0000004343d97211 */ /* 0x040fe400078e18ff */
[----:B------:R-:W-:Y:S01]  /*2f040*/  F2FP.BF16.F32.PACK_AB R216, R216, R223 ;  /* 0x000000dfd8d8723e */ /* 0x000fe200000010ff */
[----:B------:R-:W-:Y:S01]  /*2f050*/  IMAD R223, R67, 0x16, RZ ;  /* 0x0000001643df7824 */ /* 0x000fe200078e02ff */
[----:B------:R-:W-:-:S02]  /*2f060*/  F2FP.BF16.F32.PACK_AB R209, R209, R238 ;  /* 0x000000eed1d1723e */ /* 0x000fc400000010ff */
[----:B------:R-:W-:Y:S02]  /*2f070*/  PRMT R238, R138, 0x7632, R238 ;  /* 0x000076328aee7816 */ /* 0x000fe400000000ee */
[----:B------:R-:W-:Y:S01]  /*2f080*/  F2FP.BF16.F32.PACK_AB R76, R77, R76 ;  /* 0x0000004c4d4c723e */ /* 0x000fe200000010ff */
[----:B------:R-:W-:Y:S01]  /*2f090*/  IMAD R77, R67, 0x18, RZ ;  /* 0x00000018434d7824 */ /* 0x000fe200078e02ff */
[----:B------:R-:W-:Y:S01]  /*2f0a0*/  F2FP.BF16.F32.PACK_AB R86, R87, R86 ;  /* 0x000000565756723e */ /* 0x000fe200000010ff */
[----:B------:R-:W-:Y:S01]  /*2f0b0*/  IMAD R87, R67, 0x1a, RZ ;  /* 0x0000001a43577824 */ /* 0x000fe200078e02ff */
[----:B------:R-:W-:Y:S01]  /*2f0c0*/  F2FP.BF16.F32.PACK_AB R82, R83, R82 ;  /* 0x000000525352723e */ /* 0x000fe200000010ff */
[----:B------:R-:W-:Y:S01]  /*2f0d0*/  IMAD R83, R67, 0x1c, RZ ;  /* 0x0000001c43537824 */ /* 0x000fe200078e02ff */
[----:B------:R-:W-:Y:S01]  /*2f0e0*/  F2FP.BF16.F32.PACK_AB R84, R85, R84 ;  /* 0x000000545554723e */ /* 0x000fe200000010ff */
[----:B------:R-:W-:Y:S01]  /*2f0f0*/  IMAD R85, R67, 0x1e, RZ ;  /* 0x0000001e43557824 */ /* 0x000fe200078e02ff */
[----:B------:R-:W-:-:S02]  /*2f100*/  F2FP.BF16.F32.PACK_AB R90, R91, R90 ;  /* 0x0000005a5b5a723e */ /* 0x000fc400000010ff */
[----:B------:R-:W-:Y:S02]  /*2f110*/  PRMT R91, R218, 0x7632, R91 ;  /* 0x00007632da5b7816 */ /* 0x000fe4000000005b */
[----:B------:R-:W-:Y:S02]  /*2f120*/  F2FP.BF16.F32.PACK_AB R219, R219, R200 ;  /* 0x000000c8dbdb723e */ /* 0x000fe400000010ff */
[----:B------:R-:W-:Y:S01]  /*2f130*/  F2FP.BF16.F32.PACK_AB R88, R89, R88 ;  /* 0x000000585958723e */ /* 0x000fe200000010ff */
[----:B------:R-:W-:Y:S01]  /*2f140*/  IMAD R89, R67, 0x22, RZ ;  /* 0x0000002243597824 */ /* 0x000fe200078e02ff */
[----:B------:R-:W-:Y:S02]  /*2f150*/  F2FP.BF16.F32.PACK_AB R94, R95, R94 ;  /* 0x0000005e5f5e723e */ /* 0x000fe400000010ff */
[----:B------:R-:W-:Y:S02]  /*2f160*/  F2FP.BF16.F32.PACK_AB R92, R93, R92 ;  /* 0x0000005c5d5c723e */ /* 0x000fe400000010ff */
[----:B------:R-:W-:-:S02]  /*2f170*/  PRMT R95, R219, 0x7632, R95 ;  /* 0x00007632db5f7816 */ /* 0x000fc4000000005f */
[----:B------:R-:W-:Y:S02]  /*2f180*/  SHF.L.U32 R93, R67, 0x4, RZ ;  /* 0x00000004435d7819 */ /* 0x000fe400000006ff */
[----:B------:R-:W-:Y:S02]  /*2f190*/  F2FP.BF16.F32.PACK_AB R96, R97, R96 ;  /* 0x000000606160723e */ /* 0x000fe400000010ff */
[----:B------:R-:W-:Y:S02]  /*2f1a0*/  PRMT R97, R203, 0x7632, R97 ;  /* 0x00007632cb617816 */ /* 0x000fe40000000061 */
[----:B------:R-:W-:Y:S02]  /*2f1b0*/  F2FP.BF16.F32.PACK_AB R98, R99, R98 ;  /* 0x000000626362723e */ /* 0x000fe400000010ff */
[----:B------:R-:W-:Y:S02]  /*2f1c0*/  PRMT R99, R197, 0x7632, R99 ;  /* 0x00007632c5637816 */ /* 0x000fe40000000063 */
[----:B------:R-:W-:-:S02]  /*2f1d0*/  F2FP.BF16.F32.PACK_AB R100, R101, R100 ;  /* 0x000000646564723e */ /* 0x000fc400000010ff */
[----:B------:R-:W-:Y:S01]  /*2f1e0*/  F2FP.BF16.F32.PACK_AB R68, R69, R68 ;  /* 0x000000444544723e */ /* 0x000fe200000010ff */
[----:B------:R-:W-:Y:S01]  /*2f1f0*/  IMAD R69, R67, 0x2c, RZ ;  /* 0x0000002c43457824 */ /* 0x000fe200078e02ff */
        /* <DEDUP_REMOVED lines=10> */
[----:B------:R-:W0:Y:S01]  /*2f2a0*/  LDC R103, c[0x0][0x3e8] ;  /* 0x0000fa00ff677b82 */ /* 0x000e220000000800 */
[----:B------:R-:W-:Y:S02]  /*2f2b0*/  F2FP.BF16.F32.PACK_AB R104, R105, R104 ;  /* 0x000000686968723e */ /* 0x000fe400000010ff */
[----:B------:R-:W-:Y:S02]  /*2f2c0*/  F2FP.BF16.F32.PACK_AB R198, R198, R247 ;  /* 0x000000f7c6c6723e */ /* 0x000fe400000010ff */
[----:B------:R-:W-:Y:S02]  /*2f2d0*/  F2FP.BF16.F32.PACK_AB R106, R107, R106 ;  /* 0x0000006a6b6a723e */ /* 0x000fe400000010ff */
[----:B------:R-:W-:Y:S02]  /*2f2e0*/  PRMT R107, R198, 0x7632, R107 ;  /* 0x00007632c66b7816 */ /* 0x000fe4000000006b */
[----:B-----5:R-:W-:Y:S02]  /*2f2f0*/  F2FP.BF16.F32.PACK_AB R202, R202, R252 ;  /* 0x000000fccaca723e */ /* 0x020fe400000010ff */
        /* <DEDUP_REMOVED lines=17> */
[----:B--2---:R-:W-:Y:S02]  /*2f410*/  F2FP.BF16.F32.PACK_AB R195, R249, R7 ;  /* 0x00000007f9c3723e */ /* 0x004fe400000010ff */
[----:B------:R-:W-:Y:S02]  /*2f420*/  LEA.HI.X.SX32 R7, R9, R3, 0x1, P1 ;  /* 0x0000000309077211 */ /* 0x000fe400008f0eff */
[----:B---3--:R-:W-:Y:S01]  /*2f430*/  F2FP.BF16.F32.PACK_AB R199, R8, R250 ;  /* 0x000000fa08c7723e */ /* 0x008fe200000010ff */
[C---:B------:R-:W-:Y:S01]  /*2f440*/  IMAD R8, R67.reuse, 0x6, RZ ;  /* 0x0000000643087824 */ /* 0x040fe200078e02ff */
[----:B------:R-:W-:Y:S01]  /*2f450*/  LEA R9, R67, R67, 0x1 ;  /* 0x0000004343097211 */ /* 0x000fe200078e08ff */
[----:B------:R2:W-:Y:S03]  /*2f460*/  STG.E.U16 desc[UR8][R6.64], R194 ;  /* 0x000000c206007986 */ /* 0x0005e6000c101508 */
[----:B--2---:R-:W-:-:S04]  /*2f470*/  IADD3 R6, P1, PT, R8, R2, RZ ;  /* 0x0000000208067210 */ /* 0x004fc80007f3e0ff */
[----:B------:R-:W-:Y:S02]  /*2f480*/  LEA.HI.X.SX32 R7, R9, R3, 0x1, P1 ;  /* 0x0000000309077211 */ /* 0x000fe400008f0eff */
[----:B------:R-:W-:-:S03]  /*2f490*/  SHF.L.U32 R9, R67, 0x2, RZ ;  /* 0x0000000243097819 */ /* 0x000fc600000006ff */
[----:B------:R2:W-:Y:S02]  /*2f4a0*/  STG.E.U16 desc[UR8][R6.64], R10 ;  /* 0x0000000a06007986 */ /* 0x0005e4000c101508 */
[----:B--2---:R-:W-:-:S04]  /*2f4b0*/  LEA R6, P1, R67, R2, 0x3 ;  /* 0x0000000243067211 */ /* 0x004fc800078218ff */
[----:B------:R-:W-:Y:S02]  /*2f4c0*/  LEA.HI.X.SX32 R7, R9, R3, 0x1, P1 ;  /* 0x0000000309077211 */ /* 0x000fe400008f0eff */
[----:B------:R-:W-:-:S03]  /*2f4d0*/  LEA R9, R67, R67, 0x2 ;  /* 0x0000004343097211 */ /* 0x000fc600078e10ff */
[----:B------:R2:W-:Y:S02]  /*2f4e0*/  STG.E.U16 desc[UR8][R6.64], R193 ;  /* 0x000000c106007986 */ /* 0x0005e4000c101508 */
[----:B--2---:R-:W-:-:S04]  /*2f4f0*/  IADD3 R6, P1, PT, R244, R2, RZ ;  /* 0x00000002f4067210 */ /* 0x004fc80007f3e0ff */
[----:B------:R-:W-:Y:S02]  /*2f500*/  LEA.HI.X.SX32 R7, R9, R3, 0x1, P1 ;  /* 0x0000000309077211 */ /* 0x000fe400008f0eff */
[----:B------:R-:W-:-:S05]  /*2f510*/  PRMT R9, R193, 0x7632, R9 ;  /* 0x00007632c1097816 */ /* 0x000fca0000000009 */
[----:B------:R2:W-:Y:S01]  /*2f520*/  STG.E.U16 desc[UR8][R6.64], R9 ;  /* 0x0000000906007986 */ /* 0x0005e2000c101508 */
[----:B------:R-:W-:Y:S02]  /*2f530*/  F2FP.BF16.F32.PACK_AB R194, R206, R246 ;  /* 0x000000f6cec2723e */ /* 0x000fe400000010ff */
[----:B--2---:R-:W-:-:S04]  /*2f540*/  IADD3 R6, P1, PT, R241, R2, RZ ;  /* 0x00000002f1067210 */ /* 0x004fc80007f3e0ff */
[----:B------:R-:W-:Y:S02]  /*2f550*/  LEA.HI.X.SX32 R7, R8, R3, 0x1, P1 ;  /* 0x0000000308077211 */ /* 0x000fe400008f0eff */
[----:B----4-:R-:W-:Y:S02]  /*2f560*/  F2FP.BF16.F32.PACK_AB R206, R245, R11 ;  /* 0x0000000bf5ce723e */ /* 0x010fe400000010ff */
[C---:B------:R-:W-:Y:S01]  /*2f570*/  LEA R9, R67.reuse, -R67, 0x3 ;  /* 0x8000004343097211 */ /* 0x040fe200078e18ff */
[----:B------:R2:W-:Y:S01]  /*2f580*/  STG.E.U16 desc[UR8][R6.64], R136 ;  /* 0x0000008806007986 */ /* 0x0005e2000c101508 */
[C---:B------:R-:W-:Y:S02]  /*2f590*/  SHF.L.U32 R11, R67.reuse, 0x3, RZ ;  /* 0x00000003430b7819 */ /* 0x040fe400000006ff */
[-C--:B------:R-:W-:Y:S02]  /*2f5a0*/  LEA R8, P2, R67, R2.reuse, 0x4 ;  /* 0x0000000243087211 */ /* 0x080fe400078420ff */
[----:B------:R-:W-:-:S02]  /*2f5b0*/  IADD3 R10, P3, PT, R231, R2, RZ ;  /* 0x00000002e70a7210 */ /* 0x000fc40007f7e0ff */
[----:B--2---:R-:W-:Y:S02]  /*2f5c0*/  IADD3 R6, P1, PT, R227, R2, RZ ;  /* 0x00000002e3067210 */ /* 0x004fe40007f3e0ff */
[----:B------:R-:W-:Y:S01]  /*2f5d0*/  F2FP.BF16.F32.PACK_AB R136, R224, R225 ;  /* 0x000000e1e088723e */ /* 0x000fe200000010ff */
[----:B------:R-:W-:Y:S01]  /*2f5e0*/  IMAD R224, R67, 0x14, RZ ;  /* 0x0000001443e07824 */ /* 0x000fe200078e02ff */
[-C--:B------:R-:W-:Y:S02]  /*2f5f0*/  LEA.HI.X.SX32 R7, R9, R3.reuse, 0x1, P1 ;  /* 0x0000000309077211 */ /* 0x080fe400008f0eff */
[-C--:B------:R-:W-:Y:S02]  /*2f600*/  LEA.HI.X.SX32 R9, R11, R3.reuse, 0x1, P2 ;  /* 0x000000030b097211 */ /* 0x080fe400010f0eff */
[----:B------:R-:W-:Y:S01]  /*2f610*/  LEA.HI.X.SX32 R11, R217, R3, 0x1, P3 ;  /* 0x00000003d90b7211 */ /* 0x000fe200018f0eff */
[----:B------:R2:W-:Y:S04]  /*2f620*/  STG.E.U16 desc[UR8][R6.64], R235 ;  /* 0x000000eb06007986 */ /* 0x0005e8000c101508 */
[----:B------:R3:W-:Y:S01]  /*2f630*/  STG.E.U16 desc[UR8][R8.64], R237 ;  /* 0x000000ed08007986 */ /* 0x0007e2000c101508 */
[----:B------:R-:W-:-:S02]  /*2f640*/  PRMT R225, R220, 0x7632, R225 ;  /* 0x00007632dce17816 */ /* 0x000fc400000000e1 */
[-C--:B--2---:R-:W-:Y:S01]  /*2f650*/  IADD3 R6, P1, PT, R224, R2.reuse, RZ ;  /* 0x00000002e0067210 */ /* 0x084fe20007f3e0ff */
[----:B---3--:R-:W-:Y:S01]  /*2f660*/  IMAD R9, R67, 0xb, RZ ;  /* 0x0000000b43097824 */ /* 0x008fe200078e02ff */
[----:B------:R-:W-:Y:S01]  /*2f670*/  IADD3 R8, P2, PT, R223, R2, RZ ;  /* 0x00000002df087210 */ /* 0x000fe20007f5e0ff */
[----:B------:R2:W-:Y:S01]  /*2f680*/  STG.E.U16 desc[UR8][R10.64], R238 ;  /* 0x000000ee0a007986 */ /* 0x0005e2000c101508 */
[-C--:B------:R-:W-:Y:S02]  /*2f690*/  LEA.HI.X.SX32 R7, R244, R3.reuse, 0x1, P1 ;  /* 0x00000003f4077211 */ /* 0x080fe400008f0eff */
[----:B------:R-:W-:-:S03]  /*2f6a0*/  LEA.HI.X.SX32 R9, R9, R3, 0x1, P2 ;  /* 0x0000000309097211 */ /* 0x000fc600010f0eff */
[----:B------:R3:W-:Y:S01]  /*2f6b0*/  STG.E.U16 desc[UR8][R6.64], R220 ;  /* 0x000000dc06007986 */ /* 0x0007e2000c101508 */
[----:B--2---:R-:W-:-:S03]  /*2f6c0*/  IADD3 R10, P3, PT, R77, R2, RZ ;  /* 0x000000024d0a7210 */ /* 0x004fc60007f7e0ff */
[----:B------:R2:W-:Y:S01]  /*2f6d0*/  STG.E.U16 desc[UR8][R8.64], R225 ;  /* 0x000000e108007986 */ /* 0x0005e2000c101508 */
[----:B------:R-:W-:Y:S01]  /*2f6e0*/  LEA.HI.X.SX32 R11, R241, R3, 0x1, P3 ;  /* 0x00000003f10b7211 */ /* 0x000fe200018f0eff */
[----:B---3--:R-:W-:Y:S01]  /*2f6f0*/  IMAD R7, R67, 0xd, RZ ;  /* 0x0000000d43077824 */ /* 0x008fe200078e02ff */
[----:B------:R-:W-:-:S03]  /*2f700*/  IADD3 R6, P1, PT, R87, R2, RZ ;  /* 0x0000000257067210 */ /* 0x000fc60007f3e0ff */
[----:B------:R3:W-:Y:S01]  /*2f710*/  STG.E.U16 desc[UR8][R10.64], R218 ;  /* 0x000000da0a007986 */ /* 0x0007e2000c101508 */
[-C--:B--2---:R-:W-:Y:S02]  /*2f720*/  IADD3 R8, P2, PT, R83, R2.reuse, RZ ;  /* 0x0000000253087210 */ /* 0x084fe40007f5e0ff */
[-C--:B------:R-:W-:Y:S02]  /*2f730*/  LEA.HI.X.SX32 R7, R7, R3.reuse, 0x1, P1 ;  /* 0x0000000307077211 */ /* 0x080fe400008f0eff */
[----:B------:R-:W-:Y:S02]  /*2f740*/  LEA.HI.X.SX32 R9, R227, R3, 0x1, P2 ;  /* 0x00000003e3097211 */ /* 0x000fe400010f0eff */
[----:B---3--:R-:W-:Y:S02]  /*2f750*/  LEA R11, R67, -R67, 0x4 ;  /* 0x80000043430b7211 */ /* 0x008fe400078e20ff */
[-C--:B------:R-:W-:Y:S01]  /*2f760*/  IADD3 R10, P3, PT, R85, R2.reuse, RZ ;  /* 0x00000002550a7210 */ /* 0x080fe20007f7e0ff */
[----:B------:R2:W-:Y:S03]  /*2f770*/  STG.E.U16 desc[UR8][R6.64], R91 ;  /* 0x0000005b06007986 */ /* 0x0005e6000c101508 */
[----:B------:R-:W-:Y:S01]  /*2f780*/  LEA.HI.X.SX32 R11, R11, R3, 0x1, P3 ;  /* 0x000000030b0b7211 */ /* 0x000fe200018f0eff */
[----:B------:R3:W-:Y:S04]  /*2f790*/  STG.E.U16 desc[UR8][R8.64], R219 ;  /* 0x000000db08007986 */ /* 0x0007e8000c101508 */
[----:B------:R4:W-:Y:S01]  /*2f7a0*/  STG.E.U16 desc[UR8][R10.64], R95 ;  /* 0x0000005f0a007986 */ /* 0x0009e2000c101508 */
[C---:B--2---:R-:W-:Y:S01]  /*2f7b0*/  IMAD R91, R67.reuse, 0x24, RZ ;  /* 0x00000024435b7824 */ /* 0x044fe200078e02ff */
[----:B------:R-:W-:-:S02]  /*2f7c0*/  LEA R6, P1, R67, R2, 0x5 ;  /* 0x0000000243067211 */ /* 0x000fc400078228ff */
[----:B---3--:R-:W-:Y:S02]  /*2f7d0*/  LEA R9, R67, R67, 0x4 ;  /* 0x0000004343097211 */ /* 0x008fe400078e20ff */
[-C--:B------:R-:W-:Y:S02]  /*2f7e0*/  IADD3 R8, P2, PT, R89, R2.reuse, RZ ;  /* 0x0000000259087210 */ /* 0x080fe40007f5e0ff */
[-C--:B------:R-:W-:Y:S02]  /*2f7f0*/  LEA.HI.X.SX32 R7, R93, R3.reuse, 0x1, P1 ;  /* 0x000000035d077211 */ /* 0x080fe400008f0eff */
[----:B----4-:R-:W-:Y:S02]  /*2f800*/  IADD3 R10, P3, PT, R91, R2, RZ ;  /* 0x000000025b0a7210 */ /* 0x010fe40007f7e0ff */
[-C--:B------:R-:W-:Y:S01]  /*2f810*/  LEA.HI.X.SX32 R9, R9, R3.reuse, 0x1, P2 ;  /* 0x0000000309097211 */ /* 0x080fe200010f0eff */
[----:B------:R2:W-:Y:S01]  /*2f820*/  STG.E.U16 desc[UR8][R6.64], R203 ;  /* 0x000000cb06007986 */ /* 0x0005e2000c101508 */
[----:B------:R-:W-:Y:S01]  /*2f830*/  LEA.HI.X.SX32 R11, R231, R3, 0x1, P3 ;  /* 0x00000003e70b7211 */ /* 0x000fe200018f0eff */
[----:B------:R-:W-:-:S02]  /*2f840*/  IMAD R95, R67, 0x26, RZ ;  /* 0x00000026435f7824 */ /* 0x000fc400078e02ff */
[----:B------:R3:W-:Y:S01]  /*2f850*/  STG.E.U16 desc[UR8][R8.64], R97 ;  /* 0x0000006108007986 */ /* 0x0007e2000c101508 */
[----:B------:R-:W-:-:S03]  /*2f860*/  IMAD R93, R67, 0x28, RZ ;  /* 0x00000028435d7824 */ /* 0x000fc600078e02ff */
[----:B------:R4:W-:Y:S01]  /*2f870*/  STG.E.U16 desc[UR8][R10.64], R197 ;  /* 0x000000c50a007986 */ /* 0x0009e2000c101508 */
[----:B--2---:R-:W-:Y:S01]  /*2f880*/  IMAD R7, R67, 0x13, RZ ;  /* 0x0000001343077824 */ /* 0x004fe200078e02ff */
[-C--:B------:R-:W-:Y:S01]  /*2f890*/  IADD3 R6, P1, PT, R95, R2.reuse, RZ ;  /* 0x000000025f067210 */ /* 0x080fe20007f3e0ff */
[----:B---3--:R-:W-:Y:S01]  /*2f8a0*/  IMAD R97, R67, 0x2a, RZ ;  /* 0x0000002a43617824 */ /* 0x008fe200078e02ff */
[----:B------:R-:W-:Y:S01]  /*2f8b0*/  IADD3 R8, P2, PT, R93, R2, RZ ;  /* 0x000000025d087210 */ /* 0x000fe20007f5e0ff */
[----:B----4-:R-:W-:-:S03]  /*2f8c0*/  IMAD R11, R67, 0x15, RZ ;  /* 0x00000015430b7824 */ /* 0x010fc600078e02ff */
[-C--:B------:R-:W-:Y:S02]  /*2f8d0*/  IADD3 R10, P3, PT, R97, R2.reuse, RZ ;  /* 0x00000002610a7210 */ /* 0x080fe40007f7e0ff */
[-C--:B------:R-:W-:Y:S02]  /*2f8e0*/  LEA.HI.X.SX32 R7, R7, R3.reuse, 0x1, P1 ;  /* 0x0000000307077211 */ /* 0x080fe400008f0eff */
[-C--:B------:R-:W-:Y:S02]  /*2f8f0*/  LEA.HI.X.SX32 R9, R224, R3.reuse, 0x1, P2 ;  /* 0x00000003e0097211 */ /* 0x080fe400010f0eff */
[----:B------:R-:W-:Y:S01]  /*2f900*/  LEA.HI.X.SX32 R11, R11, R3, 0x1, P3 ;  /* 0x000000030b0b7211 */ /* 0x000fe200018f0eff */
[----:B------:R2:W-:Y:S04]  /*2f910*/  STG.E.U16 desc[UR8][R6.64], R99 ;  /* 0x0000006306007986 */ /* 0x0005e8000c101508 */
[----:B------:R3:W-:Y:S04]  /*2f920*/  STG.E.U16 desc[UR8][R8.64], R201 ;  /* 0x000000c908007986 */ /* 0x0007e8000c101508 */
[----:B------:R4:W-:Y:S01]  /*2f930*/  STG.E.U16 desc[UR8][R10.64], R101 ;  /* 0x000000650a007986 */ /* 0x0009e2000c101508 */
[-C--:B--2---:R-:W-:Y:S01]  /*2f940*/  IADD3 R6, P1, PT, R69, R2.reuse, RZ ;  /* 0x0000000245067210 */ /* 0x084fe20007f3e0ff */
[----:B---3--:R-:W-:Y:S01]  /*2f950*/  IMAD R9, R67, 0x17, RZ ;  /* 0x0000001743097824 */ /* 0x008fe200078e02ff */
[----:B------:R-:W-:-:S02]  /*2f960*/  IADD3 R8, P2, PT, R71, R2, RZ ;  /* 0x0000000247087210 */ /* 0x000fc40007f5e0ff */
[----:B------:R-:W-:Y:S01]  /*2f970*/  F2FP.BF16.F32.PACK_AB R200, R248, R251 ;  /* 0x000000fbf8c8723e */ /* 0x000fe200000010ff */
[----:B------:R-:W-:Y:S01]  /*2f980*/  IMAD R31, R67, 0x58, RZ ;  /* 0x00000058431f7824 */ /* 0x000fe200078e02ff */
[----:B----4-:R-:W-:Y:S02]  /*2f990*/  IADD3 R10, P3, PT, R73, R2, RZ ;  /* 0x00000002490a7210 */ /* 0x010fe40007f7e0ff */
        /* <DEDUP_REMOVED lines=38> */
[----:B------:R-:W-:Y:S01]  /*2fc00*/  F2FP.BF16.F32.PACK_AB R0, R0, R66 ;  /* 0x000000420000723e */ /* 0x000fe200000010ff */
[----:B------:R-:W-:Y:S01]  /*2fc10*/  IMAD R197, R67, 0xf6, RZ ;  /* 0x000000f643c57824 */ /* 0x000fe200078e02ff */
[-C--:B------:R-:W-:Y:S01]  /*2fc20*/  LEA.HI.X.SX32 R7, R223, R3.reuse, 0x1, P1 ;  /* 0x00000003df077211 */ /* 0x080fe200008f0eff */
[----:B------:R-:W2:Y:S01]  /*2fc30*/  LDC R201, c[0x0][0x3e8] ;  /* 0x0000fa00ffc97b82 */ /* 0x000ea20000000800 */
[-C--:B------:R-:W-:Y:S01]  /*2fc40*/  LEA.HI.X.SX32 R9, R9, R3.reuse, 0x1, P2 ;  /* 0x0000000309097211 */ /* 0x080fe200010f0eff */
[----:B------:R-:W3:Y:S01]  /*2fc50*/  LDL.LU R251, [R1+0x990] ;  /* 0x0009900001fb7983 */ /* 0x000ee20000300800 */
[----:B------:R-:W-:Y:S01]  /*2fc60*/  LEA.HI.X.SX32 R11, R77, R3, 0x1, P3 ;  /* 0x000000034d0b7211 */ /* 0x000fe200018f0eff */
[C---:B------:R-:W-:Y:S01]  /*2fc70*/  IMAD R77, R67.reuse, 0x34, RZ ;  /* 0x00000034434d7824 */ /* 0x040fe200078e02ff */
[----:B------:R-:W-:Y:S01]  /*2fc80*/  PRMT R99, R196, 0x7632, R99 ;  /* 0x00007632c4637816 */ /* 0x000fe20000000063 */
[----:B------:R4:W-:Y:S04]  /*2fc90*/  STG.E.U16 desc[UR8][R6.64], R196 ;  /* 0x000000c406007986 */ /* 0x0009e8000c101508 */
[----:B------:R5:W-:Y:S04]  /*2fca0*/  STG.E.U16 desc[UR8][R8.64], R99 ;  /* 0x0000006308007986 */ /* 0x000be8000c101508 */
[----:B------:R1:W-:Y:S01]  /*2fcb0*/  STG.E.U16 desc[UR8][R10.64], R195 ;  /* 0x000000c30a007986 */ /* 0x0003e2000c101508 */
[----:B----4-:R-:W-:Y:S01]  /*2fcc0*/  IMAD R7, R67, 0x19, RZ ;  /* 0x0000001943077824 */ /* 0x010fe200078e02ff */
[----:B------:R-:W-:-:S02]  /*2fcd0*/  IADD3 R6, P1, PT, R75, R2, RZ ;  /* 0x000000024b067210 */ /* 0x000fc40007f3e0ff */
[----:B------:R-:W-:Y:S02]  /*2fce0*/  PRMT R101, R199, 0x7632, R101 ;  /* 0x00007632c7657816 */ /* 0x000fe40000000065 */
[----:B------:R-:W-:Y:S01]  /*2fcf0*/  PRMT R105, R200, 0x7632, R105 ;  /* 0x00007632c8697816 */ /* 0x000fe20000000069 */
[----:B------:R-:W-:Y:S01]  /*2fd00*/  IMAD R35, R67, 0x5a, RZ ;  /* 0x0000005a43237824 */ /* 0x000fe200078e02ff */
[-C--:B-----5:R-:W-:Y:S01]  /*2fd10*/  IADD3 R8, P2, PT, R77, R2.reuse, RZ ;  /* 0x000000024d087210 */ /* 0x0a0fe20007f5e0ff */
[----:B-1----:R-:W-:Y:S01]  /*2fd20*/  IMAD R11, R67, 0x1b, RZ ;  /* 0x0000001b430b7824 */ /* 0x002fe200078e02ff */
[----:B------:R-:W-:Y:S01]  /*2fd30*/  IADD3 R10, P3, PT, R79, R2, RZ ;  /* 0x000000024f0a7210 */ /* 0x000fe20007f7e0ff */
[----:B------:R-:W-:Y:S01]  /*2fd40*/  IMAD R37, R67, 0x5c, RZ ;  /* 0x0000005c43257824 */ /* 0x000fe200078e02ff */
[-C--:B------:R-:W-:Y:S01]  /*2fd50*/  LEA.HI.X.SX32 R9, R87, R3.reuse, 0x1, P2 ;  /* 0x0000000357097211 */ /* 0x080fe200010f0eff */
[----:B------:R-:W-:Y:S01]  /*2fd60*/  IMAD R39, R67, 0x5e, RZ ;  /* 0x0000005e43277824 */ /* 0x000fe200078e02ff */
[----:B------:R-:W-:Y:S01]  /*2fd70*/  LEA.HI.X.SX32 R7, R7, R3, 0x1, P1 ;  /* 0x0000000307077211 */ /* 0x000fe200008f0eff */
[----:B------:R-:W-:Y:S01]  /*2fd80*/  IMAD R41, R67, 0x60, RZ ;  /* 0x0000006043297824 */ /* 0x000fe200078e02ff */
[----:B------:R-:W-:-:S02]  /*2fd90*/  PRMT R87, R195, 0x7632, R87 ;  /* 0x00007632c3577816 */ /* 0x000fc40000000057 */
[----:B------:R-:W-:Y:S02]  /*2fda0*/  F2FP.BF16.F32.PACK_AB R208, R239, R242 ;  /* 0x000000f2efd0723e */ /* 0x000fe400000010ff */
[----:B------:R-:W-:Y:S01]  /*2fdb0*/  F2FP.BF16.F32.PACK_AB R21, R25, R24 ;  /* 0x000000181915723e */ /* 0x000fe200000010ff */
[----:B------:R-:W-:Y:S01]  /*2fdc0*/  IMAD R43, R67, 0x62, RZ ;  /* 0x00000062432b7824 */ /* 0x000fe200078e02ff */
[----:B------:R-:W-:Y:S01]  /*2fdd0*/  LEA.HI.X.SX32 R11, R11, R3, 0x1, P3 ;  /* 0x000000030b0b7211 */ /* 0x000fe200018f0eff */
[----:B------:R1:W-:Y:S01]  /*2fde0*/  STG.E.U16 desc[UR8][R6.64], R87 ;  /* 0x0000005706007986 */ /* 0x0003e2000c101508 */
[----:B------:R-:W-:-:S03]  /*2fdf0*/  IMAD R99, R67, 0x38, RZ ;  /* 0x0000003843637824 */ /* 0x000fc600078e02ff */
[----:B------:R-:W-:Y:S04]  /*2fe00*/  STG.E.U16 desc[UR8][R8.64], R199 ;  /* 0x000000c708007986 */ /* 0x000fe8000c101508 */
[----:B------:R4:W-:Y:S01]  /*2fe10*/  STG.E.U16 desc[UR8][R10.64], R101 ;  /* 0x000000650a007986 */ /* 0x0009e2000c101508 */
[----:B-1----:R-:W-:Y:S01]  /*2fe20*/  IMAD R87, R67, 0x3a, RZ ;  /* 0x0000003a43577824 */ /* 0x002fe200078e02ff */
[----:B------:R-:W-:Y:S01]  /*2fe30*/  IADD3 R6, P1, PT, R99, R2, RZ ;  /* 0x0000000263067210 */ /* 0x000fe20007f3e0ff */
[C---:B------:R-:W-:Y:S02]  /*2fe40*/  IMAD R47, R67.reuse, 0x66, RZ ;  /* 0x00000066432f7824 */ /* 0x040fe400078e02ff */
[C---:B------:R-:W-:Y:S02]  /*2fe50*/  IMAD R45, R67.reuse, 0x64, RZ ;  /* 0x00000064432d7824 */ /* 0x040fe400078e02ff */
[----:B------:R-:W-:-:S02]  /*2fe60*/  IMAD R49, R67, 0x68, RZ ;  /* 0x0000006843317824 */ /* 0x000fc400078e02ff */
[C---:B------:R-:W-:Y:S02]  /*2fe70*/  IMAD R51, R67.reuse, 0x6a, RZ ;  /* 0x0000006a43337824 */ /* 0x040fe400078e02ff */
[C---:B------:R-:W-:Y:S02]  /*2fe80*/  IMAD R53, R67.reuse, 0x6c, RZ ;  /* 0x0000006c43357824 */ /* 0x040fe400078e02ff */
[C---:B------:R-:W-:Y:S02]  /*2fe90*/  IMAD R55, R67.reuse, 0x6e, RZ ;  /* 0x0000006e43377824 */ /* 0x040fe400078e02ff */
[C---:B------:R-:W-:Y:S02]  /*2fea0*/  IMAD R59, R67.reuse, 0x72, RZ ;  /* 0x00000072433b7824 */ /* 0x040fe400078e02ff */
[C---:B------:R-:W-:Y:S02]  /*2feb0*/  IMAD R57, R67.reuse, 0x70, RZ ;  /* 0x0000007043397824 */ /* 0x040fe400078e02ff */
[----:B------:R-:W-:-:S02]  /*2fec0*/  IMAD R61, R67, 0x74, RZ ;  /* 0x00000074433d7824 */ /* 0x000fc400078e02ff */
[C---:B------:R-:W-:Y:S02]  /*2fed0*/  IMAD R63, R67.reuse, 0x76, RZ ;  /* 0x00000076433f7824 */ /* 0x040fe400078e02ff */
[C---:B------:R-:W-:Y:S01]  /*2fee0*/  IMAD R65, R67.reuse, 0x78, RZ ;  /* 0x0000007843417824 */ /* 0x040fe200078e02ff */
[----:B------:R-:W-:Y:S01]  /*2fef0*/  F2FP.BF16.F32.PACK_AB R221, R230, R233 ;  /* 0x000000e9e6dd723e */ /* 0x000fe200000010ff */
[----:B----4-:R-:W-:Y:S01]  /*2ff00*/  IMAD R101, R67, 0x3c, RZ ;  /* 0x0000003c43657824 */ /* 0x010fe200078e02ff */
[-C--:B------:R-:W-:Y:S01]  /*2ff10*/  IADD3 R8, P2, PT, R87, R2.reuse, RZ ;  /* 0x0000000257087210 */ /* 0x080fe20007f5e0ff */
[----:B------:R-:W-:Y:S01]  /*2ff20*/  IMAD R9, R67, 0x1d, RZ ;  /* 0x0000001d43097824 */ /* 0x000fe200078e02ff */
[-C--:B------:R-:W-:Y:S01]  /*2ff30*/  LEA.HI.X.SX32 R7, R83, R3.reuse, 0x1, P1 ;  /* 0x0000000353077211 */ /* 0x080fe200008f0eff */
[----:B------:R-:W-:Y:S01]  /*2ff40*/  IMAD R111, R67, 0xb6, RZ ;  /* 0x000000b6436f7824 */ /* 0x000fe200078e02ff */
[-C--:B------:R-:W-:Y:S01]  /*2ff50*/  IADD3 R10, P3, PT, R101, R2.reuse, RZ ;  /* 0x00000002650a7210 */ /* 0x080fe20007f7e0ff */
[----:B------:R-:W-:Y:S01]  /*2ff60*/  IMAD R83, R67, 0x3e, RZ ;  /* 0x0000003e43537824 */ /* 0x000fe200078e02ff */
[-C--:B------:R-:W-:Y:S01]  /*2ff70*/  LEA.HI.X.SX32 R9, R9, R3.reuse, 0x1, P2 ;  /* 0x0000000309097211 */ /* 0x080fe200010f0eff */
[----:B------:R-:W-:Y:S01]  /*2ff80*/  IMAD R113, R67, 0xba, RZ ;  /* 0x000000ba43717824 */ /* 0x000fe200078e02ff */
[----:B------:R-:W-:Y:S01]  /*2ff90*/  LEA.HI.X.SX32 R11, R85, R3, 0x1, P3 ;  /* 0x00000003550b7211 */ /* 0x000fe200018f0eff */
[----:B------:R1:W-:Y:S04]  /*2ffa0*/  STG.E.U16 desc[UR8][R6.64], R200 ;  /* 0x000000c806007986 */ /* 0x0003e8000c101508 */
[----:B------:R-:W-:Y:S04]  /*2ffb0*/  STG.E.U16 desc[UR8][R8.64], R105 ;  /* 0x0000006908007986 */ /* 0x000fe8000c101508 */
[----:B------:R4:W-:Y:S01]  /*2ffc0*/  STG.E.U16 desc[UR8][R10.64], R198 ;  /* 0x000000c60a007986 */ /* 0x0009e2000c101508 */
[C---:B-1----:R-:W-:Y:S01]  /*2ffd0*/  LEA R7, R67.reuse, -R67, 0x5 ;  /* 0x8000004343077211 */ /* 0x042fe200078e28ff */
[----:B------:R-:W-:Y:S01]  /*2ffe0*/  IMAD R115, R67, 0xbe, RZ ;  /* 0x000000be43737824 */ /* 0x000fe200078e02ff */
[----:B------:R-:W-:Y:S01]  /*2fff0*/  IADD3 R6, P1, PT, R83, R2, RZ ;  /* 0x0000000253067210 */ /* 0x000fe20007f3e0ff */
[----:B------:R-:W-:-:S02]  /*30000*/  IMAD R85, R67, 0x42, RZ ;  /* 0x0000004243557824 */ /* 0x000fc400078e02ff */
[C---:B------:R-:W-:Y:S02]  /*30010*/  IMAD R117, R67.reuse, 0xc2, RZ ;  /* 0x000000c243757824 */ /* 0x040fe400078e02ff */
[C---:B------:R-:W-:Y:S01]  /*30020*/  IMAD R119, R67.reuse, 0xc6, RZ ;  /* 0x000000c643777824 */ /* 0x040fe200078e02ff */
[C---:B----4-:R-:W-:Y:S01]  /*30030*/  SHF.L.U32 R11, R67.reuse, 0x5, RZ ;  /* 0x00000005430b7819 */ /* 0x050fe200000006ff */
[----:B------:R-:W-:Y:S01]  /*30040*/  IMAD R121, R67, 0xca, RZ ;  /* 0x000000ca43797824 */ /* 0x000fe200078e02ff */
[----:B0-----:R-:W-:Y:S01]  /*30050*/  LEA R10, P2, R103, R2, 0x6 ;  /* 0x00000002670a7211 */ /* 0x001fe200078430ff */
[----:B------:R-:W-:Y:S01]  /*30060*/  IMAD R123, R67, 0xce, RZ ;  /* 0x000000ce437b7824 */ /* 0x000fe200078e02ff */
[-C--:B------:R-:W-:Y:S01]  /*30070*/  LEA.HI.X.SX32 R7, R7, R3.reuse, 0x1, P1 ;  /* 0x0000000307077211 */ /* 0x080fe200008f0eff */
[----:B------:R-:W-:Y:S01]  /*30080*/  IMAD R125, R67, 0xd2, RZ ;  /* 0x000000d2437d7824 */ /* 0x000fe200078e02ff */
[----:B------:R-:W-:Y:S01]  /*30090*/  LEA.HI.X.SX32 R11, R11, R3, 0x1, P2 ;  /* 0x000000030b0b7211 */ /* 0x000fe200010f0eff */
[----:B------:R-:W-:-:S02]  /*300a0*/  IMAD R103, R67, 0x44, RZ ;  /* 0x0000004443677824 */ /* 0x000fc400078e02ff */
[C---:B------:R-:W-:Y:S01]  /*300b0*/  IMAD R127, R67.reuse, 0xd6, RZ ;  /* 0x000000d6437f7824 */ /* 0x040fe200078e02ff */
[----:B------:R-:W-:Y:S01]  /*300c0*/  STG.E.U16 desc[UR8][R6.64], R107 ;  /* 0x0000006b06007986 */ /* 0x000fe2000c101508 */
[----:B------:R-:W-:Y:S02]  /*300d0*/  LEA R9, R67, R67, 0x5 ;  /* 0x0000004343097211 */ /* 0x000fe400078e28ff */
[----:B------:R-:W-:Y:S01]  /*300e0*/  IADD3 R8, P3, PT, R85, R2, RZ ;  /* 0x0000000255087210 */ /* 0x000fe20007f7e0ff */
[----:B------:R0:W-:Y:S01]  /*300f0*/  STG.E.U16 desc[UR8][R10.64], R202 ;  /* 0x000000ca0a007986 */ /* 0x0001e2000c101508 */
[----:B------:R-:W-:Y:S02]  /*30100*/  IMAD R105, R67, 0x46, RZ ;  /* 0x0000004643697824 */ /* 0x000fe400078e02ff */
[----:B------:R-:W-:Y:S01]  /*30110*/  LEA.HI.X.SX32 R9, R9, R3, 0x1, P3 ;  /* 0x0000000309097211 */ /* 0x000fe200018f0eff */
[C---:B------:R-:W-:Y:S02]  /*30120*/  IMAD R129, R67.reuse, 0xda, RZ ;  /* 0x000000da43817824 */ /* 0x040fe400078e02ff */
[----:B------:R-:W-:-:S02]  /*30130*/  IMAD R131, R67, 0xde, RZ ;  /* 0x000000de43837824 */ /* 0x000fc400078e02ff */
[C---:B------:R-:W-:Y:S02]  /*30140*/  IMAD R133, R67.reuse, 0xe2, RZ ;  /* 0x000000e243857824 */ /* 0x040fe400078e02ff */
[C---:B------:R-:W-:Y:S02]  /*30150*/  IMAD R135, R67.reuse, 0xe6, RZ ;  /* 0x000000e643877824 */ /* 0x040fe400078e02ff */
[----:B------:R-:W-:Y:S01]  /*30160*/  IMAD R139, R67, 0xea, RZ ;  /* 0x000000ea438b7824 */ /* 0x000fe200078e02ff */
[----:B0-----:R-:W-:Y:S01]  /*30170*/  F2FP.BF16.F32.PACK_AB R11, R5, R4 ;  /* 0x00000004050b723e */ /* 0x001fe200000010ff */
[----:B------:R-:W4:Y:S01]  /*30180*/  LDL.LU R252, [R1+0x20] ;  /* 0x0000200001fc7983 */ /* 0x000f220000300800 */
[-C--:B------:R-:W-:Y:S01]  /*30190*/  IADD3 R4, P1, PT, R103, R2.reuse, RZ ;  /* 0x0000000267047210 */ /* 0x080fe20007f3e0ff */
[----:B------:R-:W-:Y:S01]  /*301a0*/  IMAD R107, R67, 0x48, RZ ;  /* 0x00000048436b7824 */ /* 0x000fe200078e02ff */
[----:B------:R-:W-:Y:S01]  /*301b0*/  IADD3 R6, P2, PT, R105, R2, RZ ;  /* 0x0000000269067210 */ /* 0x000fe20007f5e0ff */
[----:B------:R-:W-:Y:S01]  /*301c0*/  IMAD R7, R67, 0x23, RZ ;  /* 0x0000002343077824 */ /* 0x000fe200078e02ff */
[----:B------:R-:W-:Y:S01]  /*301d0*/  LEA.HI.X.SX32 R5, R89, R3, 0x1, P1 ;  /* 0x0000000359057211 */ /* 0x000fe200008f0eff */
[----:B------:R0:W-:Y:S01]  /*301e0*/  STG.E.U16 desc[UR8][R8.64], R109 ;  /* 0x0000006d08007986 */ /* 0x0001e2000c101508 */
[----:B------:R-:W-:-:S02]  /*301f0*/  PRMT R89, R194, 0x7632, R89 ;  /* 0x00007632c2597816 */ /* 0x000fc40000000059 */
[-C--:B------:R-:W-:Y:S01]  /*30200*/  LEA.HI.X.SX32 R7, R7, R3.reuse, 0x1, P2 ;  /* 0x0000000307077211 */ /* 0x080fe200010f0eff */
[----:B------:R1:W-:Y:S01]  /*30210*/  STG.E.U16 desc[UR8][R4.64], R194 ;  /* 0x000000c204007986 */ /* 0x0003e2000c101508 */
[----:B------:R-:W-:Y:S02]  /*30220*/  F2FP.BF16.F32.PACK_AB R10, R13, R12 ;  /* 0x0000000c0d0a723e */ /* 0x000fe400000010ff */
[-C--:B0-----:R-:W-:Y:S01]  /*30230*/  IADD3 R8, P3, PT, R107, R2.reuse, RZ ;  /* 0x000000026b087210 */ /* 0x081fe20007f7e0ff */
[----:B-1----:R-:W-:Y:S01]  /*30240*/  IMAD R5, R67, 0x25, RZ ;  /* 0x0000002543057824 */ /* 0x002fe200078e02ff */
[----:B------:R-:W-:Y:S02]  /*30250*/  IADD3 R4, P1, PT, R15, R2, RZ ;  /* 0x000000020f047210 */ /* 0x000fe40007f3e0ff */
[-C--:B------:R-:W-:Y:S01]  /*30260*/  LEA.HI.X.SX32 R9, R91, R3.reuse, 0x1, P3 ;  /* 0x000000035b097211 */ /* 0x080fe200018f0eff */
[----:B------:R0:W-:Y:S01]  /*30270*/  STG.E.U16 desc[UR8][R6.64], R89 ;  /* 0x0000005906007986 */ /* 0x0001e2000c101508 */
[----:B------:R-:W-:-:S02]  /*30280*/  LEA.HI.X.SX32 R5, R5, R3, 0x1, P1 ;  /* 0x0000000305057211 */ /* 0x000fc400008f0eff */
[----:B------:R-:W-:Y:S01]  /*30290*/  PRMT R12, R206, 0x7632, R12 ;  /* 0x00007632ce0c7816 */ /* 0x000fe2000000000c */
[----:B------:R1:W-:Y:S04]  /*302a0*/  STG.E.U16 desc[UR8][R8.64], R206 ;  /* 0x000000ce08007986 */ /* 0x0003e8000c101508 */
[----:B------:R5:W-:Y:S01]  /*302b0*/  STG.E.U16 desc[UR8][R4.64], R12 ;  /* 0x0000000c04007986 */ /* 0x000be2000c101508 */
[-C--:B0-----:R-:W-:Y:S01]  /*302c0*/  IADD3 R6, P2, PT, R17, R2.reuse, RZ ;  /* 0x0000000211067210 */ /* 0x081fe20007f5e0ff */
[----:B-1----:R-:W-:Y:S01]  /*302d0*/  IMAD R9, R67, 0x27, RZ ;  /* 0x0000002743097824 */ /* 0x002fe200078e02ff */
[----:B------:R-:W-:Y:S02]  /*302e0*/  IADD3 R8, P3, PT, R19, R2, RZ ;  /* 0x0000000213087210 */ /* 0x000fe40007f7e0ff */
[----:B------:R-:W-:-:S02]  /*302f0*/  LEA.HI.X.SX32 R7, R95, R3, 0x1, P2 ;  /* 0x000000035f077211 */ /* 0x000fc400010f0eff */
[----:B-----5:R-:W-:Y:S02]  /*30300*/  IADD3 R4, P1, PT, R23, R2, RZ ;  /* 0x0000000217047210 */ /* 0x020fe40007f3e0ff */
[-C--:B------:R-:W-:Y:S01]  /*30310*/  LEA.HI.X.SX32 R9, R9, R3.reuse, 0x1, P3 ;  /* 0x0000000309097211 */ /* 0x080fe200018f0eff */
[----:B------:R0:W-:Y:S01]  /*30320*/  STG.E.U16 desc[UR8][R6.64], R205 ;  /* 0x000000cd06007986 */ /* 0x0001e2000c101508 */
[----:B------:R-:W-:Y:S02]  /*30330*/  PRMT R13, R205, 0x7632, R13 ;  /* 0x00007632cd0d7816 */ /* 0x000fe4000000000d */
[----:B------:R-:W-:-:S03]  /*30340*/  LEA.HI.X.SX32 R5, R93, R3, 0x1, P1 ;  /* 0x000000035d057211 */ /* 0x000fc600008f0eff */
[----:B------:R1:W-:Y:S01]  /*30350*/  STG.E.U16 desc[UR8][R8.64], R13 ;  /* 0x0000000d08007986 */ /* 0x0003e2000c101508 */
[----:B------:R-:W-:Y:S01]  /*30360*/  PRMT R12, R204, 0x7632, R12 ;  /* 0x00007632cc0c7816 */ /* 0x000fe2000000000c */
[----:B0-----:R-:W-:Y:S01]  /*30370*/  IMAD R7, R67, 0x29, RZ ;  /* 0x0000002943077824 */ /* 0x001fe200078e02ff */
[-C--:B------:R-:W-:Y:S01]  /*30380*/  IADD3 R6, P2, PT, R27, R2.reuse, RZ ;  /* 0x000000021b067210 */ /* 0x080fe20007f5e0ff */
[----:B------:R0:W-:Y:S03]  /*30390*/  STG.E.U16 desc[UR8][R4.64], R204 ;  /* 0x000000cc04007986 */ /* 0x0001e6000c101508 */
[----:B------:R-:W-:Y:S02]  /*303a0*/  LEA.HI.X.SX32 R7, R7, R3, 0x1, P2 ;  /* 0x0000000307077211 */ /* 0x000fe400010f0eff */
[----:B-1----:R-:W-:Y:S02]  /*303b0*/  IADD3 R8, P3, PT, R29, R2, RZ ;  /* 0x000000021d087210 */ /* 0x002fe40007f7e0ff */
[----:B------:R-:W-:-:S02]  /*303c0*/  PRMT R13, R207, 0x7632, R13 ;  /* 0x00007632cf0d7816 */ /* 0x000fc4000000000d */
[-C--:B------:R-:W-:Y:S01]  /*303d0*/  LEA.HI.X.SX32 R9, R97, R3.reuse, 0x1, P3 ;  /* 0x0000000361097211 */ /* 0x080fe200018f0eff */
[----:B0-----:R-:W-:Y:S01]  /*303e0*/  IMAD R5, R67, 0x2b, RZ ;  /* 0x0000002b43057824 */ /* 0x001fe200078e02ff */
[-C--:B------:R-:W-:Y:S01]  /*303f0*/  IADD3 R4, P1, PT, R33, R2.reuse, RZ ;  /* 0x0000000221047210 */ /* 0x080fe20007f3e0ff */
[----:B------:R0:W-:Y:S03]  /*30400*/  STG.E.U16 desc[UR8][R6.64], R12 ;  /* 0x0000000c06007986 */ /* 0x0001e6000c101508 */
[----:B------:R-:W-:Y:S01]  /*30410*/  LEA.HI.X.SX32 R5, R5, R3, 0x1, P1 ;  /* 0x0000000305057211 */ /* 0x000fe200008f0eff */
[----:B------:R1:W-:Y:S04]  /*30420*/  STG.E.U16 desc[UR8][R8.64], R207 ;  /* 0x000000cf08007986 */ /* 0x0003e8000c101508 */
[----:B------:R5:W-:Y:S01]  /*30430*/  STG.E.U16 desc[UR8][R4.64], R13 ;  /* 0x0000000d04007986 */ /* 0x000be2000c101508 */
[----:B0-----:R-:W-:-:S02]  /*30440*/  IADD3 R6, P2, PT, R31, R2, RZ ;  /* 0x000000021f067210 */ /* 0x001fc40007f5e0ff */
[-C--:B------:R-:W-:Y:S01]  /*30450*/  IADD3 R12, P1, PT, R37, R2.reuse, RZ ;  /* 0x00000002250c7210 */ /* 0x080fe20007f3e0ff */
[----:B-1----:R-:W-:Y:S01]  /*30460*/  IMAD R9, R67, 0x2d, RZ ;  /* 0x0000002d43097824 */ /* 0x002fe200078e02ff */
[-C--:B------:R-:W-:Y:S02]  /*30470*/  IADD3 R8, P3, PT, R35, R2.reuse, RZ ;  /* 0x0000000223087210 */ /* 0x080fe40007f7e0ff */
[-C--:B------:R-:W-:Y:S01]  /*30480*/  LEA.HI.X.SX32 R7, R69, R3.reuse, 0x1, P2 ;  /* 0x0000000345077211 */ /* 0x080fe200010f0eff */
[----:B-----5:R-:W-:Y:S01]  /*30490*/  IMAD R5, R67, 0x2f, RZ ;  /* 0x0000002f43057824 */ /* 0x020fe200078e02ff */
[----:B------:R-:W-:Y:S02]  /*304a0*/  IADD3 R4, P2, PT, R39, R2, RZ ;  /* 0x0000000227047210 */ /* 0x000fe40007f5e0ff */
[----:B------:R-:W-:Y:S01]  /*304b0*/  LEA.HI.X.SX32 R9, R9, R3, 0x1, P3 ;  /* 0x0000000309097211 */ /* 0x000fe200018f0eff */
[----:B------:R0:W-:Y:S01]  /*304c0*/  STG.E.U16 desc[UR8][R6.64], R193 ;  /* 0x000000c106007986 */ /* 0x0001e2000c101508 */
[----:B------:R-:W-:-:S02]  /*304d0*/  PRMT R24, R193, 0x7632, R24 ;  /* 0x00007632c1187816 */ /* 0x000fc40000000018 */
[-C--:B------:R-:W-:Y:S02]  /*304e0*/  LEA.HI.X.SX32 R13, R71, R3.reuse, 0x1, P1 ;  /* 0x00000003470d7211 */ /* 0x080fe400008f0eff */
[----:B------:R-:W-:Y:S01]  /*304f0*/  LEA.HI.X.SX32 R5, R5, R3, 0x1, P2 ;  /* 0x0000000305057211 */ /* 0x000fe200010f0eff */
[----:B------:R1:W-:Y:S01]  /*30500*/  STG.E.U16 desc[UR8][R8.64], R24 ;  /* 0x0000001808007986 */ /* 0x0003e2000c101508 */
[----:B0-----:R-:W-:Y:S02]  /*30510*/  PRMT R7, R208, 0x7632, R7 ;  /* 0x00007632d0077816 */ /* 0x001fe40000000007 */
[----:B------:R-:W-:Y:S01]  /*30520*/  IADD3 R6, P1, PT, R41, R2, RZ ;  /* 0x0000000229067210 */ /* 0x000fe20007f3e0ff */
[----:B------:R-:W-:Y:S01]  /*30530*/  STG.E.U16 desc[UR8][R12.64], R208 ;  /* 0x000000d00c007986 */ /* 0x000fe2000c101508 */
[----:B-1----:R-:W-:-:S03]  /*30540*/  IMAD R9, R67, 0x31, RZ ;  /* 0x0000003143097824 */ /* 0x002fc600078e02ff */
[----:B------:R0:W-:Y:S02]  /*30550*/  STG.E.U16 desc[UR8][R4.64], R7 ;  /* 0x0000000704007986 */ /* 0x0001e4000c101508 */
[----:B0-----:R-:W-:Y:S02]  /*30560*/  LEA.HI.X.SX32 R7, R73, R3, 0x1, P1 ;  /* 0x0000000349077211 */ /* 0x001fe400008f0eff */
[----:B------:R-:W-:Y:S01]  /*30570*/  IADD3 R8, P1, PT, R43, R2, RZ ;  /* 0x000000022b087210 */ /* 0x000fe20007f3e0ff */
[----:B------:R-:W-:-:S03]  /*30580*/  IMAD R5, R67, 0x33, RZ ;  /* 0x0000003343057824 */ /* 0x000fc600078e02ff */
[-C--:B------:R-:W-:Y:S01]  /*30590*/  LEA.HI.X.SX32 R9, R9, R3.reuse, 0x1, P1 ;  /* 0x0000000309097211 */ /* 0x080fe200008f0eff */
[----:B------:R0:W-:Y:S01]  /*305a0*/  STG.E.U16 desc[UR8][R6.64], R209 ;  /* 0x000000d106007986 */ /* 0x0001e2000c101508 */
[-C--:B------:R-:W-:Y:S02]  /*305b0*/  IADD3 R4, P1, PT, R47, R2.reuse, RZ ;  /* 0x000000022f047210 */ /* 0x080fe40007f3e0ff */
[-C--:B------:R-:W-:Y:S02]  /*305c0*/  IADD3 R12, P2, PT, R45, R2.reuse, RZ ;  /* 0x000000022d0c7210 */ /* 0x080fe40007f5e0ff */
[-C--:B------:R-:W-:Y:S01]  /*305d0*/  LEA.HI.X.SX32 R5, R5, R3.reuse, 0x1, P1 ;  /* 0x0000000305057211 */ /* 0x080fe200008f0eff */
[----:B------:R-:W-:Y:S01]  /*305e0*/  IMAD R25, R67, 0x35, RZ ;  /* 0x0000003543197824 */ /* 0x000fe200078e02ff */
[----:B------:R-:W-:Y:S02]  /*305f0*/  LEA.HI.X.SX32 R13, R75, R3, 0x1, P2 ;  /* 0x000000034b0d7211 */ /* 0x000fe400010f0eff */
[----:B0-----:R-:W-:Y:S01]  /*30600*/  PRMT R7, R209, 0x7632, R7 ;  /* 0x00007632d1077816 */ /* 0x001fe20000000007 */
[----:B------:R-:W0:Y:S01]  /*30610*/  LDC R75, c[0x0][0x3e8] ;  /* 0x0000fa00ff4b7b82 */ /* 0x000e220000000800 */
[----:B------:R-:W-:-:S03]  /*30620*/  IADD3 R6, P1, PT, R49, R2, RZ ;  /* 0x0000000231067210 */ /* 0x000fc60007f3e0ff */
[----:B------:R1:W-:Y:S01]  /*30630*/  STG.E.U16 desc[UR8][R8.64], R7 ;  /* 0x0000000708007986 */ /* 0x0003e2000c101508 */
[----:B------:R-:W-:-:S03]  /*30640*/  IADD3 R24, P2, PT, R51, R2, RZ ;  /* 0x0000000233187210 */ /* 0x000fc60007f5e0ff */
[----:B------:R5:W-:Y:S01]  /*30650*/  STG.E.U16 desc[UR8][R12.64], R210 ;  /* 0x000000d20c007986 */ /* 0x000be2000c101508 */
[-C--:B------:R-:W-:Y:S02]  /*30660*/  LEA.HI.X.SX32 R25, R25, R3.reuse, 0x1, P2 ;  /* 0x0000000319197211 */ /* 0x080fe400010f0eff */
[----:B-1----:R-:W-:Y:S02]  /*30670*/  PRMT R9, R210, 0x7632, R9 ;  /* 0x00007632d2097816 */ /* 0x002fe40000000009 */
[----:B------:R-:W-:Y:S02]  /*30680*/  LEA.HI.X.SX32 R7, R77, R3, 0x1, P1 ;  /* 0x000000034d077211 */ /* 0x000fe400008f0eff */
[----:B------:R-:W-:Y:S01]  /*30690*/  IADD3 R8, P1, PT, R53, R2, RZ ;  /* 0x0000000235087210 */ /* 0x000fe20007f3e0ff */
[----:B------:R1:W-:Y:S01]  /*306a0*/  STG.E.U16 desc[UR8][R4.64], R9 ;  /* 0x0000000904007986 */ /* 0x0003e2000c101508 */
[----:B-----5:R-:W-:-:S03]  /*306b0*/  PRMT R13, R211, 0x7632, R13 ;  /* 0x00007632d30d7816 */ /* 0x020fc6000000000d */
[----:B------:R-:W-:Y:S04]  /*306c0*/  STG.E.U16 desc[UR8][R6.64], R211 ;  /* 0x000000d306007986 */ /* 0x000fe8000c101508 */
[----:B------:R5:W-:Y:S01]  /*306d0*/  STG.E.U16 desc[UR8][R24.64], R13 ;  /* 0x0000000d18007986 */ /* 0x000be2000c101508 */
[----:B-1----:R-:W-:Y:S01]  /*306e0*/  LEA.HI.X.SX32 R9, R79, R3, 0x1, P1 ;  /* 0x000000034f097211 */ /* 0x002fe200008f0eff */
[----:B------:R-:W-:Y:S01]  /*306f0*/  IMAD R5, R67, 0x37, RZ ;  /* 0x0000003743057824 */ /* 0x000fe200078e02ff */
[----:B------:R-:W-:-:S04]  /*30700*/  IADD3 R4, P1, PT, R55, R2, RZ ;  /* 0x0000000237047210 */ /* 0x000fc80007f3e0ff */
[-C--:B------:R-:W-:Y:S01]  /*30710*/  LEA.HI.X.SX32 R5, R5, R3.reuse, 0x1, P1 ;  /* 0x0000000305057211 */ /* 0x080fe200008f0eff */
[----:B-----5:R-:W-:Y:S01]  /*30720*/  IMAD R13, R67, 0x39, RZ ;  /* 0x00000039430d7824 */ /* 0x020fe200078e02ff */
[-C--:B------:R-:W-:Y:S01]  /*30730*/  IADD3 R12, P1, PT, R59, R2.reuse, RZ ;  /* 0x000000023b0c7210 */ /* 0x080fe20007f3e0ff */
[----:B------:R1:W-:Y:S01]  /*30740*/  STG.E.U16 desc[UR8][R8.64], R212 ;  /* 0x000000d408007986 */ /* 0x0003e2000c101508 */
[----:B------:R-:W-:Y:S02]  /*30750*/  IADD3 R6, P2, PT, R57, R2, RZ ;  /* 0x0000000239067210 */ /* 0x000fe40007f5e0ff */
[-C--:B------:R-:W-:Y:S02]  /*30760*/  LEA.HI.X.SX32 R13, R13, R3.reuse, 0x1, P1 ;  /* 0x000000030d0d7211 */ /* 0x080fe400008f0eff */
[----:B------:R-:W-:Y:S02]  /*30770*/  LEA.HI.X.SX32 R7, R99, R3, 0x1, P2 ;  /* 0x0000000363077211 */ /* 0x000fe400010f0eff */
[----:B-1----:R-:W-:-:S02]  /*30780*/  PRMT R9, R212, 0x7632, R9 ;  /* 0x00007632d4097816 */ /* 0x002fc40000000009 */
[-C--:B------:R-:W-:Y:S01]  /*30790*/  IADD3 R8, P1, PT, R61, R2.reuse, RZ ;  /* 0x000000023d087210 */ /* 0x080fe20007f3e0ff */
[----:B------:R-:W-:Y:S02]  /*307a0*/  IMAD R25, R67, 0x3b, RZ ;  /* 0x0000003b43197824 */ /* 0x000fe400078e02ff */
[----:B------:R1:W-:Y:S01]  /*307b0*/  STG.E.U16 desc[UR8][R4.64], R9 ;  /* 0x0000000904007986 */ /* 0x0003e2000c101508 */
[----:B------:R-:W-:Y:S01]  /*307c0*/  IADD3 R24, P2, PT, R63, R2, RZ ;  /* 0x000000023f187210 */ /* 0x000fe20007f5e0ff */
[----:B------:R-:W-:Y:S02]  /*307d0*/  IMAD R69, R67, 0x7a, RZ ;  /* 0x0000007a43457824 */ /* 0x000fe400078e02ff */
[----:B------:R5:W-:Y:S01]  /*307e0*/  STG.E.U16 desc[UR8][R6.64], R213 ;  /* 0x000000d506007986 */ /* 0x000be2000c101508 */
[----:B------:R-:W-:Y:S02]  /*307f0*/  LEA.HI.X.SX32 R25, R25, R3, 0x1, P2 ;  /* 0x0000000319197211 */ /* 0x000fe400010f0eff */
[----:B-1----:R-:W-:-:S02]  /*30800*/  PRMT R5, R213, 0x7632, R5 ;  /* 0x00007632d5057816 */ /* 0x002fc40000000005 */
[-C--:B------:R-:W-:Y:S02]  /*30810*/  LEA.HI.X.SX32 R9, R87, R3.reuse, 0x1, P1 ;  /* 0x0000000357097211 */ /* 0x080fe400008f0eff */
[----:B------:R-:W-:Y:S01]  /*30820*/  IADD3 R4, P1, PT, R65, R2, RZ ;  /* 0x0000000241047210 */ /* 0x000fe20007f3e0ff */
[----:B------:R1:W-:Y:S01]  /*30830*/  STG.E.U16 desc[UR8][R12.64], R5 ;  /* 0x000000050c007986 */ /* 0x0003e2000c101508 */
[C---:B-----5:R-:W-:Y:S02]  /*30840*/  IMAD R7, R67.reuse, 0x3d, RZ ;  /* 0x0000003d43077824 */ /* 0x060fe400078e02ff */
[C---:B------:R-:W-:Y:S01]  /*30850*/  IMAD R73, R67.reuse, 0x7e, RZ ;  /* 0x0000007e43497824 */ /* 0x040fe200078e02ff */
[----:B------:R5:W-:Y:S01]  /*30860*/  STG.E.U16 desc[UR8][R8.64], R214 ;  /* 0x000000d608007986 */ /* 0x000be2000c101508 */
[----:B------:R-:W-:Y:S01]  /*30870*/  IMAD R71, R67, 0x7c, RZ ;  /* 0x0000007c43477824 */ /* 0x000fe200078e02ff */
[----:B-1----:R-:W-:Y:S02]  /*30880*/  PRMT R13, R214, 0x7632, R13 ;  /* 0x00007632d60d7816 */ /* 0x002fe4000000000d */
[----:B------:R-:W-:-:S02]  /*30890*/  LEA.HI.X.SX32 R5, R101, R3, 0x1, P1 ;  /* 0x0000000365057211 */ /* 0x000fc400008f0eff */
[-C--:B------:R-:W-:Y:S01]  /*308a0*/  IADD3 R6, P1, PT, R69, R2.reuse, RZ ;  /* 0x0000000245067210 */ /* 0x080fe20007f3e0ff */
[----:B------:R1:W-:Y:S03]  /*308b0*/  STG.E.U16 desc[UR8][R24.64], R13 ;  /* 0x0000000d18007986 */ /* 0x0003e6000c101508 */
[----:B------:R-:W-:Y:S02]  /*308c0*/  LEA.HI.X.SX32 R7, R7, R3, 0x1, P1 ;  /* 0x0000000307077211 */ /* 0x000fe400008f0eff */
[-C--:B------:R-:W-:Y:S01]  /*308d0*/  IADD3 R12, P1, PT, R73, R2.reuse, RZ ;  /* 0x00000002490c7210 */ /* 0x080fe20007f3e0ff */
[----:B------:R0:W-:Y:S01]  /*308e0*/  STG.E.U16 desc[UR8][R4.64], R215 ;  /* 0x000000d704007986 */ /* 0x0001e2000c101508 */
[----:B-----5:R-:W-:Y:S02]  /*308f0*/  IADD3 R8, P2, PT, R71, R2, RZ ;  /* 0x0000000247087210 */ /* 0x020fe40007f5e0ff */
[----:B-1----:R-:W-:-:S02]  /*30900*/  LEA R13, R67, -R67, 0x6 ;  /* 0x80000043430d7211 */ /* 0x002fc400078e30ff */
[----:B------:R-:W-:Y:S02]  /*30910*/  PRMT R25, R215, 0x7632, R25 ;  /* 0x00007632d7197816 */ /* 0x000fe40000000019 */
[-C--:B------:R-:W-:Y:S02]  /*30920*/  LEA.HI.X.SX32 R13, R13, R3.reuse, 0x1, P1 ;  /* 0x000000030d0d7211 */ /* 0x080fe400008f0eff */
[----:B0-----:R-:W-:Y:S01]  /*30930*/  LEA R24, P1, R75, R2, 0x7 ;  /* 0x000000024b187211 */ /* 0x001fe200078238ff */
[C---:B------:R-:W-:Y:S01]  /*30940*/  IMAD R75, R67.reuse, 0x82, RZ ;  /* 0x00000082434b7824 */ /* 0x040fe200078e02ff */
[----:B------:R-:W-:Y:S01]  /*30950*/  SHF.L.U32 R5, R67, 0x6, RZ ;  /* 0x0000000643057819 */ /* 0x000fe200000006ff */
[----:B------:R0:W-:Y:S01]  /*30960*/  STG.E.U16 desc[UR8][R6.64], R25 ;  /* 0x0000001906007986 */ /* 0x0001e2000c101508 */
[----:B------:R-:W-:Y:S01]  /*30970*/  LEA.HI.X.SX32 R9, R83, R3, 0x1, P2 ;  /* 0x0000000353097211 */ /* 0x000fe200010f0eff */
[C---:B------:R-:W-:Y:S02]  /*30980*/  IMAD R79, R67.reuse, 0x86, RZ ;  /* 0x00000086434f7824 */ /* 0x040fe400078e02ff */
[----:B------:R-:W-:-:S02]  /*30990*/  IMAD R77, R67, 0x84, RZ ;  /* 0x00000084434d7824 */ /* 0x000fc400078e02ff */
[----:B------:R1:W-:Y:S01]  /*309a0*/  STG.E.U16 desc[UR8][R8.64], R217 ;  /* 0x000000d908007986 */ /* 0x0003e2000c101508 */
[----:B0-----:R-:W-:Y:S02]  /*309b0*/  LEA.HI.X.SX32 R25, R5, R3, 0x1, P1 ;  /* 0x0000000305197211 */ /* 0x001fe400008f0eff */
[----:B------:R-:W-:Y:S02]  /*309c0*/  LEA R5, R67, R67, 0x6 ;  /* 0x0000004343057211 */ /* 0x000fe400078e30ff */
[-C--:B------:R-:W-:Y:S02]  /*309d0*/  IADD3 R4, P1, PT, R75, R2.reuse, RZ ;  /* 0x000000024b047210 */ /* 0x080fe40007f3e0ff */
[----:B------:R-:W-:Y:S01]  /*309e0*/  PRMT R7, R217, 0x7632, R7 ;  /* 0x00007632d9077816 */ /* 0x000fe20000000007 */
[----:B-1----:R-:W-:Y:S01]  /*309f0*/  IMAD R9, R67, 0x43, RZ ;  /* 0x0000004343097824 */ /* 0x002fe200078e02ff */
[-C--:B------:R-:W-:Y:S01]  /*30a00*/  LEA.HI.X.SX32 R5, R5, R3.reuse, 0x1, P1 ;  /* 0x0000000305057211 */ /* 0x080fe200008f0eff */
[----:B------:R-:W-:Y:S01]  /*30a10*/  IMAD R83, R67, 0x88, RZ ;  /* 0x0000008843537824 */ /* 0x000fe200078e02ff */
[-C--:B------:R-:W-:Y:S01]  /*30a20*/  IADD3 R8, P1, PT, R79, R2.reuse, RZ ;  /* 0x000000024f087210 */ /* 0x080fe20007f3e0ff */
[----:B------:R0:W-:Y:S01]  /*30a30*/  STG.E.U16 desc[UR8][R12.64], R7 ;  /* 0x000000070c007986 */ /* 0x0001e2000c101508 */
[----:B------:R-:W-:Y:S01]  /*30a40*/  IADD3 R6, P2, PT, R77, R2, RZ ;  /* 0x000000024d067210 */ /* 0x000fe20007f5e0ff */
[----:B------:R-:W-:Y:S01]  /*30a50*/  IMAD R87, R67, 0x8c, RZ ;  /* 0x0000008c43577824 */ /* 0x000fe200078e02ff */
[----:B------:R-:W-:Y:S01]  /*30a60*/  LEA.HI.X.SX32 R9, R9, R3, 0x1, P1 ;  /* 0x0000000309097211 */ /* 0x000fe200008f0eff */
[----:B------:R1:W-:Y:S01]  /*30a70*/  STG.E.U16 desc[UR8][R24.64], R221 ;  /* 0x000000dd18007986 */ /* 0x0003e2000c101508 */
[----:B0-----:R-:W-:-:S02]  /*30a80*/  PRMT R13, R221, 0x7632, R13 ;  /* 0x00007632dd0d7816 */ /* 0x001fc4000000000d */
[-C--:B------:R-:W-:Y:S02]  /*30a90*/  IADD3 R12, P1, PT, R83, R2.reuse, RZ ;  /* 0x00000002530c7210 */ /* 0x080fe40007f3e0ff */
[----:B------:R-:W-:Y:S01]  /*30aa0*/  LEA.HI.X.SX32 R7, R85, R3, 0x1, P2 ;  /* 0x0000000355077211 */ /* 0x000fe200010f0eff */
[----:B------:R0:W-:Y:S01]  /*30ab0*/  STG.E.U16 desc[UR8][R4.64], R13 ;  /* 0x0000000d04007986 */ /* 0x0001e2000c101508 */
[C---:B------:R-:W-:Y:S02]  /*30ac0*/  IMAD R85, R67.reuse, 0x8a, RZ ;  /* 0x0000008a43557824 */ /* 0x040fe400078e02ff */
[C---:B------:R-:W-:Y:S01]  /*30ad0*/  IMAD R89, R67.reuse, 0x8e, RZ ;  /* 0x0000008e43597824 */ /* 0x040fe200078e02ff */
[----:B------:R5:W-:Y:S01]  /*30ae0*/  STG.E.U16 desc[UR8][R6.64], R138 ;  /* 0x0000008a06007986 */ /* 0x000be2000c101508 */
[----:B-1----:R-:W-:Y:S01]  /*30af0*/  IMAD R25, R67, 0x45, RZ ;  /* 0x0000004543197824 */ /* 0x002fe200078e02ff */
[----:B------:R-:W-:Y:S02]  /*30b00*/  IADD3 R24, P2, PT, R85, R2, RZ ;  /* 0x0000000255187210 */ /* 0x000fe40007f5e0ff */
[----:B0-----:R-:W-:-:S02]  /*30b10*/  PRMT R5, R138, 0x7632, R5 ;  /* 0x000076328a057816 */ /* 0x001fc40000000005 */
[-C--:B------:R-:W-:Y:S02]  /*30b20*/  LEA.HI.X.SX32 R13, R103, R3.reuse, 0x1, P1 ;  /* 0x00000003670d7211 */ /* 0x080fe400008f0eff */
[-C--:B------:R-:W-:Y:S01]  /*30b30*/  IADD3 R4, P1, PT, R87, R2.reuse, RZ ;  /* 0x0000000257047210 */ /* 0x080fe20007f3e0ff */
[----:B------:R0:W-:Y:S01]  /*30b40*/  STG.E.U16 desc[UR8][R8.64], R5 ;  /* 0x0000000508007986 */ /* 0x0001e2000c101508 */
[----:B-----5:R-:W-:Y:S01]  /*30b50*/  IMAD R7, R67, 0x47, RZ ;  /* 0x0000004743077824 */ /* 0x020fe200078e02ff */
[-C--:B------:R-:W-:Y:S01]  /*30b60*/  LEA.HI.X.SX32 R25, R25, R3.reuse, 0x1, P2 ;  /* 0x0000000319197211 */ /* 0x080fe200010f0eff */
[C---:B------:R-:W-:Y:S01]  /*30b70*/  IMAD R93, R67.reuse, 0x92, RZ ;  /* 0x00000092435d7824 */ /* 0x040fe200078e02ff */
[----:B------:R1:W-:Y:S01]  /*30b80*/  STG.E.U16 desc[UR8][R12.64], R136 ;  /* 0x000000880c007986 */ /* 0x0003e2000c101508 */
[----:B------:R-:W-:Y:S01]  /*30b90*/  IMAD R95, R67, 0x94, RZ ;  /* 0x00000094435f7824 */ /* 0x000fe200078e02ff */
[----:B0-----:R-:W-:Y:S02]  /*30ba0*/  LEA.HI.X.SX32 R5, R105, R3, 0x1, P1 ;  /* 0x0000000369057211 */ /* 0x001fe400008f0eff */
[----:B------:R-:W-:-:S02]  /*30bb0*/  IADD3 R6, P1, PT, R89, R2, RZ ;  /* 0x0000000259067210 */ /* 0x000fc40007f3e0ff */
[----:B------:R-:W-:Y:S01]  /*30bc0*/  PRMT R9, R136, 0x7632, R9 ;  /* 0x0000763288097816 */ /* 0x000fe20000000009 */
[----:B-1----:R-:W-:Y:S01]  /*30bd0*/  IMAD R13, R67, 0x49, RZ ;  /* 0x00000049430d7824 */ /* 0x002fe200078e02ff */
[----:B------:R-:W-:Y:S02]  /*30be0*/  LEA.HI.X.SX32 R7, R7, R3, 0x1, P1 ;  /* 0x0000000307077211 */ /* 0x000fe400008f0eff */
[----:B------:R-:W-:Y:S01]  /*30bf0*/  IADD3 R12, P1, PT, R93, R2, RZ ;  /* 0x000000025d0c7210 */ /* 0x000fe20007f3e0ff */
[----:B------:R-:W-:Y:S01]  /*30c00*/  STG.E.U16 desc[UR8][R24.64], R9 ;  /* 0x0000000918007986 */ /* 0x000fe2000c101508 */
[----:B------:R-:W-:-:S03]  /*30c10*/  IMAD R91, R67, 0x90, RZ ;  /* 0x00000090435b7824 */ /* 0x000fc600078e02ff */
[----:B------:R0:W-:Y:S01]  /*30c20*/  STG.E.U16 desc[UR8][R4.64], R216 ;  /* 0x000000d804007986 */ /* 0x0001e2000c101508 */
[----:B------:R-:W-:Y:S02]  /*30c30*/  LEA.HI.X.SX32 R13, R13, R3, 0x1, P1 ;  /* 0x000000030d0d7211 */ /* 0x000fe400008f0eff */
[-C--:B------:R-:W-:Y:S02]  /*30c40*/  IADD3 R8, P2, PT, R91, R2.reuse, RZ ;  /* 0x000000025b087210 */ /* 0x080fe40007f5e0ff */
[----:B0-----:R-:W-:Y:S02]  /*30c50*/  PRMT R5, R216, 0x7632, R5 ;  /* 0x00007632d8057816 */ /* 0x001fe40000000005 */
[----:B------:R-:W-:-:S03]  /*30c60*/  IADD3 R4, P1, PT, R95, R2, RZ ;  /* 0x000000025f047210 */ /* 0x000fc60007f3e0ff */
[----:B------:R0:W-:Y:S01]  /*30c70*/  STG.E.U16 desc[UR8][R6.64], R5 ;  /* 0x0000000506007986 */ /* 0x0001e2000c101508 */
[-C--:B------:R-:W-:Y:S01]  /*30c80*/  LEA.HI.X.SX32 R9, R107, R3.reuse, 0x1, P2 ;  /* 0x000000036b097211 */ /* 0x080fe200010f0eff */
[----:B------:R-:W-:Y:S01]  /*30c90*/  IMAD R97, R67, 0x96, RZ ;  /* 0x0000009643617824 */ /* 0x000fe200078e02ff */
[-C--:B0-----:R-:W-:Y:S01]  /*30ca0*/  LEA.HI.X.SX32 R5, R15, R3.reuse, 0x1, P1 ;  /* 0x000000030f057211 */ /* 0x081fe200008f0eff */
[----:B------:R-:W-:Y:S01]  /*30cb0*/  IMAD R15, R67, 0x98, RZ ;  /* 0x00000098430f7824 */ /* 0x000fe200078e02ff */
[----:B------:R-:W-:Y:S01]  /*30cc0*/  PRMT R7, R76, 0x7632, R7 ;  /* 0x000076324c077816 */ /* 0x000fe20000000007 */
[----:B------:R-:W-:Y:S03]  /*30cd0*/  STG.E.U16 desc[UR8][R8.64], R76 ;  /* 0x0000004c08007986 */ /* 0x000fe6000c101508 */
[-C--:B------:R-:W-:Y:S01]  /*30ce0*/  IADD3 R6, P1, PT, R15, R2.reuse, RZ ;  /* 0x000000020f067210 */ /* 0x080fe20007f3e0ff */
[----:B------:R0:W-:Y:S01]  /*30cf0*/  STG.E.U16 desc[UR8][R12.64], R7 ;  /* 0x000000070c007986 */ /* 0x0001e2000c101508 */
[----:B------:R-:W-:Y:S01]  /*30d00*/  IMAD R25, R67, 0x4b, RZ ;  /* 0x0000004b43197824 */ /* 0x000fe200078e02ff */
[----:B------:R-:W-:Y:S01]  /*30d10*/  IADD3 R24, P2, PT, R97, R2, RZ ;  /* 0x0000000261187210 */ /* 0x000fe20007f5e0ff */
[----:B------:R-:W-:Y:S01]  /*30d20*/  IMAD R99, R67, 0x9a, RZ ;  /* 0x0000009a43637824 */ /* 0x000fe200078e02ff */
[----:B------:R1:W-:Y:S02]  /*30d30*/  STG.E.U16 desc[UR8][R4.64], R222 ;  /* 0x000000de04007986 */ /* 0x0003e4000c101508 */
[----:B------:R-:W-:-:S02]  /*30d40*/  LEA.HI.X.SX32 R25, R25, R3, 0x1, P2 ;  /* 0x0000000319197211 */ /* 0x000fc400010f0eff */
[-C--:B0-----:R-:W-:Y:S01]  /*30d50*/  LEA.HI.X.SX32 R7, R17, R3.reuse, 0x1, P1 ;  /* 0x0000000311077211 */ /* 0x081fe200008f0eff */
[C---:B------:R-:W-:Y:S01]  /*30d60*/  IMAD R17, R67.reuse, 0x9c, RZ ;  /* 0x0000009c43117824 */ /* 0x040fe200078e02ff */
[----:B------:R-:W-:Y:S01]  /*30d70*/  PRMT R13, R222, 0x7632, R13 ;  /* 0x00007632de0d7816 */ /* 0x000fe2000000000d */
[----:B------:R-:W-:Y:S01]  /*30d80*/  IMAD R9, R67, 0x4d, RZ ;  /* 0x0000004d43097824 */ /* 0x000fe200078e02ff */
[-C--:B------:R-:W-:Y:S01]  /*30d90*/  IADD3 R8, P1, PT, R99, R2.reuse, RZ ;  /* 0x0000000263087210 */ /* 0x080fe20007f3e0ff */
[----:B------:R-:W-:Y:S01]  /*30da0*/  IMAD R101, R67, 0x9e, RZ ;  /* 0x0000009e43657824 */ /* 0x000fe200078e02ff */
[-C--:B-1----:R-:W-:Y:S01]  /*30db0*/  IADD3 R4, P2, PT, R17, R2.reuse, RZ ;  /* 0x0000000211047210 */ /* 0x082fe20007f5e0ff */
[----:B------:R0:W-:Y:S01]  /*30dc0*/  STG.E.U16 desc[UR8][R24.64], R13 ;  /* 0x0000000d18007986 */ /* 0x0001e2000c101508 */
[-C--:B------:R-:W-:Y:S02]  /*30dd0*/  LEA.HI.X.SX32 R9, R9, R3.reuse, 0x1, P1 ;  /* 0x0000000309097211 */ /* 0x080fe400008f0eff */
[----:B------:R-:W-:Y:S01]  /*30de0*/  LEA.HI.X.SX32 R5, R19, R3, 0x1, P2 ;  /* 0x0000000313057211 */ /* 0x000fe200010f0eff */
[----:B------:R-:W-:Y:S01]  /*30df0*/  IMAD R19, R67, 0xa0, RZ ;  /* 0x000000a043137824 */ /* 0x000fe200078e02ff */
[----:B------:R-:W-:Y:S01]  /*30e00*/  IADD3 R12, P1, PT, R101, R2, RZ ;  /* 0x00000002650c7210 */ /* 0x000fe20007f3e0ff */
[----:B------:R1:W-:Y:S01]  /*30e10*/  STG.E.U16 desc[UR8][R6.64], R81 ;  /* 0x0000005106007986 */ /* 0x0003e2000c101508 */
[----:B0-----:R-:W-:-:S05]  /*30e20*/  IMAD R13, R67, 0x4f, RZ ;  /* 0x0000004f430d7824 */ /* 0x001fca00078e02ff */
[----:B------:R-:W-:Y:S02]  /*30e30*/  LEA.HI.X.SX32 R13, R13, R3, 0x1, P1 ;  /* 0x000000030d0d7211 */ /* 0x000fe400008f0eff */
[----:B-1----:R-:W-:Y:S01]  /*30e40*/  PRMT R7, R81, 0x7632, R7 ;  /* 0x0000763251077816 */ /* 0x002fe20000000007 */
[----:B------:R-:W-:Y:S01]  /*30e50*/  IMAD R81, R67, 0xa2, RZ ;  /* 0x000000a243517824 */ /* 0x000fe200078e02ff */
[-C--:B------:R-:W-:Y:S01]  /*30e60*/  IADD3 R6, P1, PT, R19, R2.reuse, RZ ;  /* 0x0000000213067210 */ /* 0x080fe20007f3e0ff */
[----:B------:R-:W-:Y:S02]  /*30e70*/  IMAD R25, R67, 0x51, RZ ;  /* 0x0000005143197824 */ /* 0x000fe400078e02ff */
[----:B------:R0:W-:Y:S01]  /*30e80*/  STG.E.U16 desc[UR8][R8.64], R7 ;  /* 0x0000000708007986 */ /* 0x0001e2000c101508 */
[----:B------:R-:W-:-:S03]  /*30e90*/  IADD3 R24, P2, PT, R81, R2, RZ ;  /* 0x0000000251187210 */ /* 0x000fc60007f5e0ff */
[----:B------:R1:W-:Y:S01]  /*30ea0*/  STG.E.U16 desc[UR8][R4.64], R82 ;  /* 0x0000005204007986 */ /* 0x0003e2000c101508 */
[-C--:B------:R-:W-:Y:S02]  /*30eb0*/  LEA.HI.X.SX32 R25, R25, R3.reuse, 0x1, P2 ;  /* 0x0000000319197211 */ /* 0x080fe400010f0eff */
[----:B0-----:R-:W-:Y:S01]  /*30ec0*/  LEA.HI.X.SX32 R7, R23, R3, 0x1, P1 ;  /* 0x0000000317077211 */ /* 0x001fe200008f0eff */
[C---:B------:R-:W-:Y:S01]  /*30ed0*/  IMAD R23, R67.reuse, 0xa4, RZ ;  /* 0x000000a443177824 */ /* 0x040fe200078e02ff */
[----:B------:R-:W-:Y:S02]  /*30ee0*/  PRMT R9, R82, 0x7632, R9 ;  /* 0x0000763252097816 */ /* 0x000fe40000000009 */
[----:B-1----:R-:W-:Y:S01]  /*30ef0*/  PRMT R5, R84, 0x7632, R5 ;  /* 0x0000763254057816 */ /* 0x002fe20000000005 */
[----:B------:R-:W-:Y:S01]  /*30f00*/  IMAD R103, R67, 0xa6, RZ ;  /* 0x000000a643677824 */ /* 0x000fe200078e02ff */
[----:B------:R-:W-:Y:S01]  /*30f10*/  IADD3 R4, P1, PT, R23, R2, RZ ;  /* 0x0000000217047210 */ /* 0x000fe20007f3e0ff */
[----:B------:R0:W-:Y:S01]  /*30f20*/  STG.E.U16 desc[UR8][R12.64], R9 ;  /* 0x000000090c007986 */ /* 0x0001e2000c101508 */
[----:B------:R-:W-:-:S02]  /*30f30*/  IMAD R105, R67, 0xaa, RZ ;  /* 0x000000aa43697824 */ /* 0x000fc400078e02ff */
[C---:B------:R-:W-:Y:S01]  /*30f40*/  IMAD R107, R67.reuse, 0xae, RZ ;  /* 0x000000ae436b7824 */ /* 0x040fe200078e02ff */
[----:B------:R-:W-:Y:S01]  /*30f50*/  STG.E.U16 desc[UR8][R6.64], R84 ;  /* 0x0000005406007986 */ /* 0x000fe2000c101508 */
[C---:B------:R-:W-:Y:S02]  /*30f60*/  IMAD R109, R67.reuse, 0xb2, RZ ;  /* 0x000000b2436d7824 */ /* 0x040fe400078e02ff */
[C---:B------:R-:W-:Y:S01]  /*30f70*/  IMAD R195, R67.reuse, 0xee, RZ ;  /* 0x000000ee43c37824 */ /* 0x040fe200078e02ff */
[----:B------:R1:W-:Y:S01]  /*30f80*/  STG.E.U16 desc[UR8][R24.64], R5 ;  /* 0x0000000518007986 */ /* 0x0003e2000c101508 */
[C---:B------:R-:W-:Y:S01]  /*30f90*/  IMAD R193, R67.reuse, 0xf0, RZ ;  /* 0x000000f043c17824 */ /* 0x040fe200078e02ff */
[----:B------:R-:W-:Y:S01]  /*30fa0*/  PRMT R66, R122, 0x7632, R66 ;  /* 0x000076327a427816 */ /* 0x000fe20000000042 */
[C---:B------:R-:W-:Y:S01]  /*30fb0*/  IMAD R199, R67.reuse, 0x7b, RZ ;  /* 0x0000007b43c77824 */ /* 0x040fe200078e02ff */
[----:B------:R-:W-:Y:S01]  /*30fc0*/  PRMT R76, R126, 0x7632, R76 ;  /* 0x000076327e4c7816 */ /* 0x000fe2000000004c */
[----:B0-----:R-:W-:Y:S01]  /*30fd0*/  IMAD R9, R67, 0x53, RZ ;  /* 0x0000005343097824 */ /* 0x001fe200078e02ff */
[----:B------:R-:W0:Y:S01]  /*30fe0*/  LDC R82, c[0x0][0x3e8] ;  /* 0x0000fa00ff527b82 */ /* 0x000e220000000800 */
[----:B-1----:R-:W-:Y:S01]  /*30ff0*/  LEA.HI.X.SX32 R5, R27, R3, 0x1, P1 ;  /* 0x000000031b057211 */ /* 0x002fe200008f0eff */
[----:B------:R-:W-:Y:S01]  /*31000*/  IMAD R27, R67, 0xa8, RZ ;  /* 0x000000a8431b7824 */ /* 0x000fe200078e02ff */
[----:B------:R-:W-:Y:S01]  /*31010*/  IADD3 R8, P1, PT, R103, R2, RZ ;  /* 0x0000000267087210 */ /* 0x000fe20007f3e0ff */
[----:B------:R-:W-:-:S04]  /*31020*/  IMAD R13, R67, 0x55, RZ ;  /* 0x00000055430d7824 */ /* 0x000fc800078e02ff */
[----:B------:R-:W1:Y:S01]  /*31030*/  LDC R84, c[0x0][0x3e8] ;  /* 0x0000fa00ff547b82 */ /* 0x000e620000000800 */
[-C--:B------:R-:W-:Y:S02]  /*31040*/  IADD3 R6, P2, PT, R27, R2.reuse, RZ ;  /* 0x000000021b067210 */ /* 0x080fe40007f5e0ff */
[-C--:B------:R-:W-:Y:S02]  /*31050*/  LEA.HI.X.SX32 R9, R9, R3.reuse, 0x1, P1 ;  /* 0x0000000309097211 */ /* 0x080fe400008f0eff */
[-C--:B------:R-:W-:Y:S01]  /*31060*/  LEA.HI.X.SX32 R7, R29, R3.reuse, 0x1, P2 ;  /* 0x000000031d077211 */ /* 0x080fe200010f0eff */
[----:B------:R-:W-:Y:S01]  /*31070*/  IMAD R29, R67, 0xac, RZ ;  /* 0x000000ac431d7824 */ /* 0x000fe200078e02ff */
[-C--:B------:R-:W-:Y:S01]  /*31080*/  IADD3 R12, P1, PT, R105, R2.reuse, RZ ;  /* 0x00000002690c7210 */ /* 0x080fe20007f3e0ff */
[----:B------:R5:W-:Y:S03]  /*31090*/  STG.E.U16 desc[UR8][R4.64], R86 ;  /* 0x0000005604007986 */ /* 0x000be6000c101508 */
[----:B------:R-:W-:Y:S01]  /*310a0*/  LEA.HI.X.SX32 R13, R13, R3, 0x1, P1 ;  /* 0x000000030d0d7211 */ /* 0x000fe200008f0eff */
[----:B------:R-:W-:Y:S01]  /*310b0*/  IMAD R25, R67, 0x57, RZ ;  /* 0x0000005743197824 */ /* 0x000fe200078e02ff */
[----:B------:R-:W-:-:S02]  /*310c0*/  IADD3 R24, P2, PT, R107, R2, RZ ;  /* 0x000000026b187210 */ /* 0x000fc40007f5e0ff */
[----:B-----5:R-:W-:Y:S02]  /*310d0*/  PRMT R5, R86, 0x7632, R5 ;  /* 0x0000763256057816 */ /* 0x020fe40000000005 */
[----:B------:R-:W-:-:S03]  /*310e0*/  IADD3 R4, P1, PT, R29, R2, RZ ;  /* 0x000000021d047210 */ /* 0x000fc60007f3e0ff */
[----:B------:R5:W-:Y:S01]  /*310f0*/  STG.E.U16 desc[UR8][R8.64], R5 ;  /* 0x0000000508007986 */ /* 0x000be2000c101508 */
[----:B------:R-:W-:-:S03]  /*31100*/  LEA.HI.X.SX32 R25, R25, R3, 0x1, P2 ;  /* 0x0000000319197211 */ /* 0x000fc600010f0eff */
[----:B------:R0:W-:Y:S01]  /*31110*/  STG.E.U16 desc[UR8][R6.64], R88 ;  /* 0x0000005806007986 */ /* 0x0001e2000c101508 */
[-C--:B-----5:R-:W-:Y:S01]  /*31120*/  LEA.HI.X.SX32 R5, R33, R3.reuse, 0x1, P1 ;  /* 0x0000000321057211 */ /* 0x0a0fe200008f0eff */
[----:B------:R-:W-:Y:S01]  /*31130*/  IMAD R33, R67, 0xb0, RZ ;  /* 0x000000b043217824 */ /* 0x000fe200078e02ff */
[----:B------:R-:W-:Y:S02]  /*31140*/  PRMT R9, R88, 0x7632, R9 ;  /* 0x0000763258097816 */ /* 0x000fe40000000009 */
[----:B0-----:R-:W-:Y:S02]  /*31150*/  PRMT R7, R90, 0x7632, R7 ;  /* 0x000076325a077816 */ /* 0x001fe40000000007 */
[-C--:B------:R-:W-:Y:S01]  /*31160*/  IADD3 R6, P1, PT, R33, R2.reuse, RZ ;  /* 0x0000000221067210 */ /* 0x080fe20007f3e0ff */
[----:B------:R0:W-:Y:S04]  /*31170*/  STG.E.U16 desc[UR8][R12.64], R9 ;  /* 0x000000090c007986 */ /* 0x0001e8000c101508 */
[----:B------:R-:W-:Y:S04]  /*31180*/  STG.E.U16 desc[UR8][R4.64], R90 ;  /* 0x0000005a04007986 */ /* 0x000fe8000c101508 */
[----:B------:R5:W-:Y:S01]  /*31190*/  STG.E.U16 desc[UR8][R24.64], R7 ;  /* 0x0000000718007986 */ /* 0x000be2000c101508 */
[----:B0-----:R-:W-:Y:S01]  /*311a0*/  IMAD R9, R67, 0x59, RZ ;  /* 0x0000005943097824 */ /* 0x001fe200078e02ff */
[----:B-----5:R-:W-:Y:S01]  /*311b0*/  LEA.HI.X.SX32 R7, R31, R3, 0x1, P1 ;  /* 0x000000031f077211 */ /* 0x020fe200008f0eff */
[----:B------:R-:W-:Y:S01]  /*311c0*/  IMAD R31, R67, 0xb4, RZ ;  /* 0x000000b4431f7824 */ /* 0x000fe200078e02ff */
[----:B------:R-:W-:-:S04]  /*311d0*/  IADD3 R8, P1, PT, R109, R2, RZ ;  /* 0x000000026d087210 */ /* 0x000fc80007f3e0ff */
[-C--:B------:R-:W-:Y:S01]  /*311e0*/  IADD3 R4, P2, PT, R31, R2.reuse, RZ ;  /* 0x000000021f047210 */ /* 0x080fe20007f5e0ff */
[----:B------:R-:W-:Y:S01]  /*311f0*/  IMAD R13, R67, 0x5b, RZ ;  /* 0x0000005b430d7824 */ /* 0x000fe200078e02ff */
        /* <DEDUP_REMOVED lines=8> */
[----:B0-----:R-:W-:Y:S02]  /*31280*/  PRMT R7, R92, 0x7632, R7 ;  /* 0x000076325c077816 */ /* 0x001fe40000000007 */
[----:B------:R-:W-:-:S03]  /*31290*/  IADD3 R6, P1, PT, R35, R2, RZ ;  /* 0x0000000223067210 */ /* 0x000fc60007f3e0ff */
[----:B------:R0:W-:Y:S01]  /*312a0*/  STG.E.U16 desc[UR8][R8.64], R7 ;  /* 0x0000000708007986 */ /* 0x0001e2000c101508 */
[----:B------:R-:W-:-:S03]  /*312b0*/  LEA.HI.X.SX32 R25, R25, R3, 0x1, P2 ;  /* 0x0000000319197211 */ /* 0x000fc600010f0eff */
[----:B------:R5:W-:Y:S01]  /*312c0*/  STG.E.U16 desc[UR8][R4.64], R94 ;  /* 0x0000005e04007986 */ /* 0x000be2000c101508 */
[-C--:B0-----:R-:W-:Y:S01]  /*312d0*/  LEA.HI.X.SX32 R7, R37, R3.reuse, 0x1, P1 ;  /* 0x0000000325077211 */ /* 0x081fe200008f0eff */
[----:B------:R-:W-:Y:S01]  /*312e0*/  IMAD R37, R67, 0xbc, RZ ;  /* 0x000000bc43257824 */ /* 0x000fe200078e02ff */
[----:B------:R-:W-:Y:S02]  /*312f0*/  PRMT R9, R94, 0x7632, R9 ;  /* 0x000076325e097816 */ /* 0x000fe40000000009 */
[----:B-----5:R-:W-:Y:S02]  /*31300*/  PRMT R5, R96, 0x7632, R5 ;  /* 0x0000763260057816 */ /* 0x020fe40000000005 */
        /* <DEDUP_REMOVED lines=104> */
[----:B0-----:R-:W-:Y:S01]  /*31990*/  LEA.HI.X.SX32 R7, R61, R3, 0x1, P1 ;  /* 0x000000033d077211 */ /* 0x001fe200008f0eff */
        /* <DEDUP_REMOVED lines=8> */
[----:B------:R-:W-:-:S02]  /*31a20*/  IADD3 R12, P2, PT, R193, R2, RZ ;  /* 0x00000002c10c7210 */ /* 0x000fc40007f5e0ff */
[-C--:B-----5:R-:W-:Y:S01]  /*31a30*/  LEA.HI.X.SX32 R5, R63, R3.reuse, 0x1, P1 ;  /* 0x000000033f057211 */ /* 0x0a0fe200008f0eff */
[----:B------:R-:W-:Y:S01]  /*31a40*/  IMAD R25, R67, 0xf2, RZ ;  /* 0x000000f243197824 */ /* 0x000fe200078e02ff */
[-C--:B------:R-:W-:Y:S01]  /*31a50*/  IADD3 R8, P1, PT, R195, R2.reuse, RZ ;  /* 0x00000002c3087210 */ /* 0x080fe20007f3e0ff */
[----:B------:R-:W0:Y:S01]  /*31a60*/  LDC R24, c[0x0][0x3e8] ;  /* 0x0000fa00ff187b82 */ /* 0x000e220000000800 */
[----:B------:R-:W-:Y:S01]  /*31a70*/  IMAD R7, R67, 0x79, RZ ;  /* 0x0000007943077824 */ /* 0x000fe200078e02ff */
[-C--:B------:R-:W-:Y:S02]  /*31a80*/  LEA.HI.X.SX32 R13, R65, R3.reuse, 0x1, P2 ;  /* 0x00000003410d7211 */ /* 0x080fe400010f0eff */
[-C--:B------:R-:W-:Y:S01]  /*31a90*/  LEA.HI.X.SX32 R9, R9, R3.reuse, 0x1, P1 ;  /* 0x0000000309097211 */ /* 0x080fe200008f0eff */
[----:B------:R-:W-:Y:S01]  /*31aa0*/  IMAD R65, R67, 0xf4, RZ ;  /* 0x000000f443417824 */ /* 0x000fe200078e02ff */
[----:B------:R-:W-:Y:S01]  /*31ab0*/  IADD3 R6, P1, PT, R25, R2, RZ ;  /* 0x0000000219067210 */ /* 0x000fe20007f3e0ff */
[----:B------:R5:W-:Y:S03]  /*31ac0*/  STG.E.U16 desc[UR8][R4.64], R122 ;  /* 0x0000007a04007986 */ /* 0x000be6000c101508 */
[----:B------:R-:W-:Y:S01]  /*31ad0*/  LEA.HI.X.SX32 R7, R7, R3, 0x1, P1 ;  /* 0x0000000307077211 */ /* 0x000fe200008f0eff */
[----:B------:R1:W-:Y:S01]  /*31ae0*/  STG.E.U16 desc[UR8][R8.64], R66 ;  /* 0x0000004208007986 */ /* 0x0003e2000c101508 */
[----:B------:R-:W-:-:S03]  /*31af0*/  IMAD R63, R67, 0xf8, RZ ;  /* 0x000000f8433f7824 */ /* 0x000fc600078e02ff */
[----:B------:R2:W-:Y:S01]  /*31b00*/  STG.E.U16 desc[UR8][R12.64], R124 ;  /* 0x0000007c0c007986 */ /* 0x0005e2000c101508 */
[----:B-----5:R-:W-:Y:S02]  /*31b10*/  PRMT R5, R124, 0x7632, R5 ;  /* 0x000076327c057816 */ /* 0x020fe40000000005 */
[-C--:B------:R-:W-:Y:S02]  /*31b20*/  IADD3 R4, P1, PT, R65, R2.reuse, RZ ;  /* 0x0000000241047210 */ /* 0x080fe40007f3e0ff */
[-C--:B-1----:R-:W-:Y:S01]  /*31b30*/  IADD3 R8, P2, PT, R197, R2.reuse, RZ ;  /* 0x00000002c5087210 */ /* 0x082fe20007f5e0ff */
[----:B------:R-:W1:Y:S01]  /*31b40*/  LDC R66, c[0x0][0x3e8] ;  /* 0x0000fa00ff427b82 */ /* 0x000e620000000800 */
[----:B------:R5:W-:Y:S02]  /*31b50*/  STG.E.U16 desc[UR8][R6.64], R5 ;  /* 0x0000000506007986 */ /* 0x000be4000c101508 */
[----:B------:R-:W-:Y:S02]  /*31b60*/  LEA.HI.X.SX32 R9, R199, R3, 0x1, P2 ;  /* 0x00000003c7097211 */ /* 0x000fe400010f0eff */
[----:B--2---:R-:W-:-:S02]  /*31b70*/  IADD3 R12, P3, PT, R63, R2, RZ ;  /* 0x000000023f0c7210 */ /* 0x004fc40007f7e0ff */
[-C--:B-----5:R-:W-:Y:S02]  /*31b80*/  LEA.HI.X.SX32 R5, R69, R3.reuse, 0x1, P1 ;  /* 0x0000000345057211 */ /* 0x0a0fe400008f0eff */
[----:B------:R-:W-:-:S03]  /*31b90*/  LEA.HI.X.SX32 R13, R71, R3, 0x1, P3 ;  /* 0x00000003470d7211 */ /* 0x000fc600018f0eff */
[----:B------:R-:W-:Y:S01]  /*31ba0*/  STG.E.U16 desc[UR8][R4.64], R126 ;  /* 0x0000007e04007986 */ /* 0x000fe2000c101508 */
[----:B------:R-:W-:-:S03]  /*31bb0*/  IMAD R71, R67, 0xfa, RZ ;  /* 0x000000fa43477824 */ /* 0x000fc600078e02ff */
[----:B------:R2:W-:Y:S01]  /*31bc0*/  STG.E.U16 desc[UR8][R8.64], R76 ;  /* 0x0000004c08007986 */ /* 0x0005e2000c101508 */
[----:B------:R-:W-:Y:S01]  /*31bd0*/  IMAD R199, R67, 0xfc, RZ ;  /* 0x000000fc43c77824 */ /* 0x000fe200078e02ff */
[----:B------:R-:W-:Y:S01]  /*31be0*/  IADD3 R6, P1, PT, R71, R2, RZ ;  /* 0x0000000247067210 */ /* 0x000fe20007f3e0ff */
[C---:B------:R-:W-:Y:S02]  /*31bf0*/  IMAD R7, R67.reuse, 0x7d, RZ ;  /* 0x0000007d43077824 */ /* 0x040fe400078e02ff */
[----:B0-----:R-:W-:Y:S02]  /*31c00*/  IMAD R203, R24, 0x102, RZ ;  /* 0x0000010218cb7824 */ /* 0x001fe400078e02ff */
[----:B------:R-:W0:Y:S01]  /*31c10*/  LDC R24, c[0x0][0x3e8] ;  /* 0x0000fa00ff187b82 */ /* 0x000e220000000800 */
[----:B------:R-:W-:-:S07]  /*31c20*/  IMAD R69, R67, 0xfe, RZ ;  /* 0x000000fe43457824 */ /* 0x000fce00078e02ff */
[----:B--2---:R-:W2:Y:S01]  /*31c30*/  LDC R76, c[0x0][0x3e8] ;  /* 0x0000fa00ff4c7b82 */ /* 0x004ea20000000800 */
[----:B------:R5:W-:Y:S01]  /*31c40*/  STG.E.U16 desc[UR8][R12.64], R128 ;  /* 0x000000800c007986 */ /* 0x000be2000c101508 */
[-C--:B------:R-:W-:Y:S02]  /*31c50*/  IADD3 R4, P2, PT, R199, R2.reuse, RZ ;  /* 0x00000002c7047210 */ /* 0x080fe40007f5e0ff */
[----:B------:R-:W-:Y:S02]  /*31c60*/  LEA.HI.X.SX32 R7, R7, R3, 0x1, P1 ;  /* 0x0000000307077211 */ /* 0x000fe400008f0eff */
[----:B------:R-:W-:Y:S02]  /*31c70*/  LEA R9, R67, -R67, 0x7 ;  /* 0x8000004343097211 */ /* 0x000fe400078e38ff */
[----:B------:R-:W-:Y:S01]  /*31c80*/  IADD3 R8, P1, PT, R69, R2, RZ ;  /* 0x0000000245087210 */ /* 0x000fe20007f3e0ff */
[----:B-1----:R-:W-:Y:S01]  /*31c90*/  IMAD R205, R66, 0x104, RZ ;  /* 0x0000010442cd7824 */ /* 0x002fe200078e02ff */
[----:B-----5:R-:W-:Y:S01]  /*31ca0*/  PRMT R12, R128, 0x7632, R12 ;  /* 0x00007632800c7816 */ /* 0x020fe2000000000c */
[----:B------:R-:W1:Y:S01]  /*31cb0*/  LDC R66, c[0x0][0x3e8] ;  /* 0x0000fa00ff427b82 */ /* 0x000e620000000800 */
[----:B------:R-:W-:-:S02]  /*31cc0*/  LEA.HI.X.SX32 R5, R73, R3, 0x1, P2 ;  /* 0x0000000349057211 */ /* 0x000fc400010f0eff */
[C---:B------:R-:W-:Y:S01]  /*31cd0*/  PRMT R86, R68.reuse, 0x7610, R86 ;  /* 0x0000761044567816 */ /* 0x040fe20000000056 */
[----:B------:R5:W-:Y:S01]  /*31ce0*/  STG.E.U16 desc[UR8][R6.64], R12 ;  /* 0x0000000c06007986 */ /* 0x000be2000c101508 */
[----:B------:R-:W-:Y:S02]  /*31cf0*/  PRMT R88, R68, 0x7632, R88 ;  /* 0x0000763244587816 */ /* 0x000fe40000000058 */
[----:B------:R-:W-:Y:S01]  /*31d00*/  LEA.HI.X.SX32 R9, R9, R3, 0x1, P1 ;  /* 0x0000000309097211 */ /* 0x000fe200008f0eff */
[----:B------:R-:W1:Y:S01]  /*31d10*/  LDC R68, c[0x0][0x3e8] ;  /* 0x0000fa00ff447b82 */ /* 0x000e620000000800 */
[C---:B------:R-:W-:Y:S01]  /*31d20*/  SHF.L.U32 R13, R67.reuse, 0x7, RZ ;  /* 0x00000007430d7819 */ /* 0x040fe200000006ff */
[----:B------:R3:W-:Y:S01]  /*31d30*/  STG.E.U16 desc[UR8][R4.64], R130 ;  /* 0x0000008204007986 */ /* 0x0007e2000c101508 */
[----:B------:R-:W-:Y:S02]  /*31d40*/  LEA R73, R67, R67, 0x7 ;  /* 0x0000004343497211 */ /* 0x000fe400078e38ff */
[----:B-----5:R-:W-:-:S02]  /*31d50*/  PRMT R7, R130, 0x7632, R7 ;  /* 0x0000763282077816 */ /* 0x020fc40000000007 */
[-C--:B------:R-:W-:Y:S02]  /*31d60*/  LEA R6, P1, R201, R2.reuse, 0x8 ;  /* 0x00000002c9067211 */ /* 0x080fe400078240ff */
[-C--:B------:R-:W-:Y:S01]  /*31d70*/  IADD3 R12, P2, PT, R203, R2.reuse, RZ ;  /* 0x00000002cb0c7210 */ /* 0x080fe20007f5e0ff */
[----:B------:R5:W-:Y:S01]  /*31d80*/  STG.E.U16 desc[UR8][R8.64], R7 ;  /* 0x0000000708007986 */ /* 0x000be2000c101508 */
[----:B---3--:R-:W-:-:S04]  /*31d90*/  IADD3 R4, P3, PT, R205, R2, RZ ;  /* 0x00000002cd047210 */ /* 0x008fc80007f7e0ff */
[-C--:B------:R-:W-:Y:S02]  /*31da0*/  LEA.HI.X.SX32 R5, R75, R3.reuse, 0x1, P3 ;  /* 0x000000034b057211 */ /* 0x080fe400018f0eff */
[----:B------:R-:W3:Y:S01]  /*31db0*/  LDC R75, c[0x0][0x3e8] ;  /* 0x0000fa00ff4b7b82 */ /* 0x000ee20000000800 */
[-C--:B-----5:R-:W-:Y:S02]  /*31dc0*/  LEA.HI.X.SX32 R7, R13, R3.reuse, 0x1, P1 ;  /* 0x000000030d077211 */ /* 0x0a0fe400008f0eff */
[----:B------:R-:W-:Y:S01]  /*31dd0*/  LEA.HI.X.SX32 R13, R73, R3, 0x1, P2 ;  /* 0x00000003490d7211 */ /* 0x000fe200010f0eff */
[----:B--2---:R-:W-:Y:S02]  /*31de0*/  IMAD R73, R76, 0x106, RZ ;  /* 0x000001064c497824 */ /* 0x004fe400078e02ff */
[----:B------:R2:W-:Y:S01]  /*31df0*/  STG.E.U16 desc[UR8][R6.64], R86 ;  /* 0x0000005606007986 */ /* 0x0005e2000c101508 */
[----:B------:R-:W-:Y:S02]  /*31e00*/  IMAD R9, R67, 0x83, RZ ;  /* 0x0000008343097824 */ /* 0x000fe400078e02ff */
[----:B------:R-:W-:Y:S01]  /*31e10*/  IADD3 R8, P1, PT, R73, R2, RZ ;  /* 0x0000000249087210 */ /* 0x000fe20007f3e0ff */
[----:B------:R0:W-:Y:S01]  /*31e20*/  STG.E.U16 desc[UR8][R12.64], R88 ;  /* 0x000000580c007986 */ /* 0x0001e2000c101508 */
[----:B------:R-:W-:-:S03]  /*31e30*/  IMAD R201, R82, 0x108, RZ ;  /* 0x0000010852c97824 */ /* 0x000fc600078e02ff */
[----:B------:R5:W-:Y:S01]  /*31e40*/  STG.E.U16 desc[UR8][R4.64], R70 ;  /* 0x0000004604007986 */ /* 0x000be2000c101508 */
[----:B--2---:R-:W-:Y:S01]  /*31e50*/  IMAD R7, R84, 0x10a, RZ ;  /* 0x0000010a54077824 */ /* 0x004fe200078e02ff */
[----:B------:R-:W-:Y:S01]  /*31e60*/  LEA.HI.X.SX32 R9, R9, R3, 0x1, P1 ;  /* 0x0000000309097211 */ /* 0x000fe200008f0eff */
[----:B0-----:R-:W-:Y:S02]  /*31e70*/  IMAD R13, R24, 0x10c, RZ ;  /* 0x0000010c180d7824 */ /* 0x001fe400078e02ff */
[----:B------:R-:W0:Y:S01]  /*31e80*/  LDC R24, c[0x0][0x3e8] ;  /* 0x0000fa00ff187b82 */ /* 0x000e220000000800 */
[----:B-----5:R-:W-:Y:S01]  /*31e90*/  PRMT R5, R70, 0x7632, R5 ;  /* 0x0000763246057816 */ /* 0x020fe20000000005 */
[----:B------:R-:W-:Y:S01]  /*31ea0*/  IMAD R73, R67, 0x85, RZ ;  /* 0x0000008543497824 */ /* 0x000fe200078e02ff */
[----:B------:R-:W-:-:S05]  /*31eb0*/  IADD3 R6, P2, PT, R7, R2, RZ ;  /* 0x0000000207067210 */ /* 0x000fca0007f5e0ff */
[----:B------:R-:W2:Y:S01]  /*31ec0*/  LDC R70, c[0x0][0x3e8] ;  /* 0x0000fa00ff467b82 */ /* 0x000ea20000000800 */
[----:B------:R-:W-:Y:S01]  /*31ed0*/  IADD3 R4, P1, PT, R201, R2, RZ ;  /* 0x00000002c9047210 */ /* 0x000fe20007f3e0ff */
[----:B------:R5:W-:Y:S01]  /*31ee0*/  STG.E.U16 desc[UR8][R8.64], R5 ;  /* 0x0000000508007986 */ /* 0x000be2000c101508 */
[----:B------:R-:W-:Y:S01]  /*31ef0*/  LEA.HI.X.SX32 R7, R73, R3, 0x1, P2 ;  /* 0x0000000349077211 */ /* 0x000fe200010f0eff */
[----:B-1----:R-:W-:-:S04]  /*31f00*/  IMAD R73, R66, 0x10e, RZ ;  /* 0x0000010e42497824 */ /* 0x002fc800078e02ff */
[----:B------:R-:W1:Y:S01]  /*31f10*/  LDC R66, c[0x0][0x3e8] ;  /* 0x0000fa00ff427b82 */ /* 0x000e620000000800 */
[----:B------:R-:W-:Y:S02]  /*31f20*/  IADD3 R12, P3, PT, R13, R2, RZ ;  /* 0x000000020d0c7210 */ /* 0x000fe40007f7e0ff */
[----:B-----5:R-:W-:Y:S01]  /*31f30*/  LEA.HI.X.SX32 R5, R77, R3, 0x1, P1 ;  /* 0x000000034d057211 */ /* 0x020fe200008f0eff */
[----:B------:R-:W-:-:S04]  /*31f40*/  IMAD R77, R68, 0x110, RZ ;  /* 0x00000110444d7824 */ /* 0x000fc800078e02ff */
[----:B------:R-:W5:Y:S01]  /*31f50*/  LDC R68, c[0x0][0x3e8] ;  /* 0x0000fa00ff447b82 */ /* 0x000f620000000800 */
[----:B------:R-:W-:Y:S01]  /*31f60*/  PRMT R76, R72, 0x7632, R76 ;  /* 0x00007632484c7816 */ /* 0x000fe2000000004c */
[----:B---3--:R-:W-:Y:S01]  /*31f70*/  IMAD R75, R75, 0x112, RZ ;  /* 0x000001124b4b7824 */ /* 0x008fe200078e02ff */
[-C--:B------:R-:W-:Y:S01]  /*31f80*/  LEA.HI.X.SX32 R13, R79, R3.reuse, 0x1, P3 ;  /* 0x000000034f0d7211 */ /* 0x080fe200018f0eff */
[----:B------:R-:W-:Y:S01]  /*31f90*/  IMAD R9, R67, 0x87, RZ ;  /* 0x0000008743097824 */ /* 0x000fe200078e02ff */
[----:B------:R-:W-:Y:S01]  /*31fa0*/  IADD3 R8, P1, PT, R73, R2, RZ ;  /* 0x0000000249087210 */ /* 0x000fe20007f3e0ff */
[----:B------:R3:W-:Y:S04]  /*31fb0*/  STG.E.U16 desc[UR8][R4.64], R72 ;  /* 0x0000004804007986 */ /* 0x0007e8000c101508 */
[----:B------:R0:W-:Y:S01]  /*31fc0*/  STG.E.U16 desc[UR8][R6.64], R76 ;  /* 0x0000004c06007986 */ /* 0x0001e2000c101508 */
[----:B------:R-:W-:-:S03]  /*31fd0*/  LEA.HI.X.SX32 R9, R9, R3, 0x1, P1 ;  /* 0x0000000309097211 */ /* 0x000fc600008f0eff */
[----:B------:R2:W-:Y:S01]  /*31fe0*/  STG.E.U16 desc[UR8][R12.64], R74 ;  /* 0x0000004a0c007986 */ /* 0x0005e2000c101508 */
[----:B---3--:R-:W3:Y:S01]  /*31ff0*/  LDC R72, c[0x0][0x3e8] ;  /* 0x0000fa00ff487b82 */ /* 0x008ee20000000800 */
[-C--:B------:R-:W-:Y:S02]  /*32000*/  IADD3 R4, P2, PT, R77, R2.reuse, RZ ;  /* 0x000000024d047210 */ /* 0x080fe40007f5e0ff */
[----:B0-----:R-:W-:Y:S01]  /*32010*/  IADD3 R6, P3, PT, R75, R2, RZ ;  /* 0x000000024b067210 */ /* 0x001fe20007f7e0ff */
[----:B--2---:R-:W-:Y:S01]  /*32020*/  IMAD R75, R70, 0x116, RZ ;  /* 0x00000116464b7824 */ /* 0x004fe200078e02ff */
[----:B------:R-:W-:Y:S01]  /*32030*/  PRMT R74, R74, 0x7632, R74 ;  /* 0x000076324a4a7816 */ /* 0x000fe2000000004a */
[----:B------:R-:W-:Y:S01]  /*32040*/  IMAD R13, R24, 0x114, RZ ;  /* 0x00000114180d7824 */ /* 0x000fe200078e02ff */
[----:B------:R-:W-:Y:S01]  /*32050*/  LEA.HI.X.SX32 R5, R83, R3, 0x1, P2 ;  /* 0x0000000353057211 */ /* 0x000fe200010f0eff */
[----:B------:R-:W0:Y:S01]  /*32060*/  LDC R24, c[0x0][0x3e8] ;  /* 0x0000fa00ff187b82 */ /* 0x000e220000000800 */
[----:B------:R-:W-:Y:S01]  /*32070*/  IMAD R73, R67, 0x8b, RZ ;  /* 0x0000008b43497824 */ /* 0x000fe200078e02ff */
[----:B------:R2:W-:Y:S01]  /*32080*/  STG.E.U16 desc[UR8][R8.64], R74 ;  /* 0x0000004a08007986 */ /* 0x0005e2000c101508 */
[----:B-1----:R-:W-:-:S02]  /*32090*/  IMAD R77, R66, 0x118, RZ ;  /* 0x00000118424d7824 */ /* 0x002fc400078e02ff */
[----:B------:R-:W-:-:S03]  /*320a0*/  IMAD R7, R67, 0x89, RZ ;  /* 0x0000008943077824 */ /* 0x000fc600078e02ff */
[----:B------:R-:W1:Y:S01]  /*320b0*/  LDC R66, c[0x0][0x3e8] ;  /* 0x0000fa00ff427b82 */ /* 0x000e620000000800 */
[----:B--2---:R-:W-:Y:S02]  /*320c0*/  IADD3 R8, P2, PT, R75, R2, RZ ;  /* 0x000000024b087210 */ /* 0x004fe40007f5e0ff */
[----:B------:R-:W-:-:S05]  /*320d0*/  PRMT R76, R78, 0x7632, R76 ;  /* 0x000076324e4c7816 */ /* 0x000fca000000004c */
[----:B------:R-:W2:Y:S01]  /*320e0*/  LDC R70, c[0x0][0x3e8] ;  /* 0x0000fa00ff467b82 */ /* 0x000ea20000000800 */
[-C--:B------:R-:W-:Y:S01]  /*320f0*/  LEA.HI.X.SX32 R9, R73, R3.reuse, 0x1, P2 ;  /* 0x0000000349097211 */ /* 0x080fe200010f0eff */
[----:B-----5:R-:W-:Y:S01]  /*32100*/  IMAD R73, R68, 0x11a, RZ ;  /* 0x0000011a44497824 */ /* 0x020fe200078e02ff */
[----:B------:R-:W-:-:S05]  /*32110*/  LEA.HI.X.SX32 R7, R7, R3, 0x1, P3 ;  /* 0x0000000307077211 */ /* 0x000fca00018f0eff */
[----:B------:R-:W5:Y:S01]  /*32120*/  LDC R68, c[0x0][0x3e8] ;  /* 0x0000fa00ff447b82 */ /* 0x000f620000000800 */
[----:B------:R-:W-:Y:S01]  /*32130*/  IADD3 R12, P1, PT, R13, R2, RZ ;  /* 0x000000020d0c7210 */ /* 0x000fe20007f3e0ff */
[----:B------:R3:W-:Y:S01]  /*32140*/  STG.E.U16 desc[UR8][R4.64], R78 ;  /* 0x0000004e04007986 */ /* 0x0007e2000c101508 */
[----:B------:R-:W-:Y:S02]  /*32150*/  F2FP.BF16.F32.PACK_AB R80, R140, R80 ;  /* 0x000000508c50723e */ /* 0x000fe400000010ff */
[----:B------:R-:W-:Y:S01]  /*32160*/  LEA.HI.X.SX32 R13, R85, R3, 0x1, P1 ;  /* 0x00000003550d7211 */ /* 0x000fe200008f0eff */
[----:B------:R4:W-:Y:S01]  /*32170*/  STG.E.U16 desc[UR8][R6.64], R76 ;  /* 0x0000004c06007986 */ /* 0x0009e2000c101508 */
[----:B------:R-:W-:Y:S01]  /*32180*/  F2FP.BF16.F32.PACK_AB R141, R142, R141 ;  /* 0x0000008d8e8d723e */ /* 0x000fe200000010ff */
[----:B------:R-:W2:Y:S01]  /*32190*/  LDC R74, c[0x0][0x3e8] ;  /* 0x0000fa00ff4a7b82 */ /* 0x000ea20000000800 */
[-C--:B---3--:R-:W-:Y:S01]  /*321a0*/  IADD3 R4, P3, PT, R77, R2.reuse, RZ ;  /* 0x000000024d047210 */ /* 0x088fe20007f7e0ff */
[----:B------:R-:W-:Y:S01]  /*321b0*/  IMAD R77, R72, 0x11c, RZ ;  /* 0x0000011c484d7824 */ /* 0x000fe200078e02ff */
[----:B----4-:R-:W-:Y:S01]  /*321c0*/  PRMT R6, R80, 0x7632, R6 ;  /* 0x0000763250067816 */ /* 0x010fe20000000006 */
[----:B------:R-:W-:Y:S01]  /*321d0*/  IMAD R7, R67, 0x8d, RZ ;  /* 0x0000008d43077824 */ /* 0x000fe200078e02ff */
[----:B------:R-:W-:Y:S01]  /*321e0*/  LEA.HI.X.SX32 R5, R87, R3, 0x1, P3 ;  /* 0x0000000357057211 */ /* 0x000fe200018f0eff */
[----:B------:R0:W-:Y:S01]  /*321f0*/  STG.E.U16 desc[UR8][R12.64], R80 ;  /* 0x000000500c007986 */ /* 0x0001e2000c101508 */
[----:B------:R-:W-:-:S03]  /*32200*/  IADD3 R72, P1, PT, R73, R2, RZ ;  /* 0x0000000249487210 */ /* 0x000fc60007f3e0ff */
[----:B------:R-:W-:Y:S01]  /*32210*/  STG.E.U16 desc[UR8][R8.64], R6 ;  /* 0x0000000608007986 */ /* 0x000fe2000c101508 */
[----:B------:R-:W-:Y:S01]  /*32220*/  LEA.HI.X.SX32 R73, R7, R3, 0x1, P1 ;  /* 0x0000000307497211 */ /* 0x000fe200008f0eff */
[----:B------:R-:W-:Y:S02]  /*32230*/  IMAD R75, R67, 0x8f, RZ ;  /* 0x0000008f434b7824 */ /* 0x000fe400078e02ff */
[----:B------:R3:W-:Y:S01]  /*32240*/  STG.E.U16 desc[UR8][R4.64], R141 ;  /* 0x0000008d04007986 */ /* 0x0007e2000c101508 */
[----:B0-----:R-:W-:Y:S01]  /*32250*/  IMAD R13, R24, 0x11e, RZ ;  /* 0x0000011e180d7824 */ /* 0x001fe200078e02ff */
[----:B------:R-:W0:Y:S01]  /*32260*/  LDC R12, c[0x0][0x3e8] ;  /* 0x0000fa00ff0c7b82 */ /* 0x000e220000000800 */
[----:B---3--:R-:W-:-:S07]  /*32270*/  PRMT R5, R141, 0x7632, R5 ;  /* 0x000076328d057816 */ /* 0x008fce0000000005 */
[----:B------:R-:W3:Y:S01]  /*32280*/  LDC R24, c[0x0][0x3e8] ;  /* 0x0000fa00ff187b82 */ /* 0x000ee20000000800 */
[-C--:B------:R-:W-:Y:S01]  /*32290*/  IADD3 R4, P1, PT, R13, R2.reuse, RZ ;  /* 0x000000020d047210 */ /* 0x080fe20007f3e0ff */
[----:B-1----:R-:W-:Y:S01]  /*322a0*/  IMAD R9, R66, 0x120, RZ ;  /* 0x0000012042097824 */ /* 0x002fe200078e02ff */
[----:B------:R1:W-:Y:S01]  /*322b0*/  STG.E.U16 desc[UR8][R72.64], R5 ;  /* 0x0000000548007986 */ /* 0x0003e2000c101508 */
[----:B------:R-:W-:-:S04]  /*322c0*/  IADD3 R6, P2, PT, R77, R2, RZ ;  /* 0x000000024d067210 */ /* 0x000fc80007f5e0ff */
[----:B------:R-:W4:Y:S01]  /*322d0*/  LDC R66, c[0x0][0x3e8] ;  /* 0x0000fa00ff427b82 */ /* 0x000f220000000800 */
[----:B------:R-:W-:Y:S02]  /*322e0*/  F2FP.BF16.F32.PACK_AB R143, R144, R143 ;  /* 0x0000008f908f723e */ /* 0x000fe400000010ff */
[-C--:B------:R-:W-:Y:S02]  /*322f0*/  LEA.HI.X.SX32 R7, R89, R3.reuse, 0x1, P2 ;  /* 0x0000000359077211 */ /* 0x080fe400010f0eff */
[----:B-1----:R-:W-:Y:S01]  /*32300*/  LEA.HI.X.SX32 R5, R75, R3, 0x1, P1 ;  /* 0x000000034b057211 */ /* 0x002fe200008f0eff */
[----:B-----5:R-:W-:Y:S01]  /*32310*/  IMAD R75, R68, 0x124, RZ ;  /* 0x00000124444b7824 */ /* 0x020fe200078e02ff */
[----:B------:R-:W-:Y:S01]  /*32320*/  F2FP.BF16.F32.PACK_AB R145, R146, R145 ;  /* 0x000000919291723e */ /* 0x000fe200000010ff */
[----:B------:R-:W1:Y:S01]  /*32330*/  LDC R68, c[0x0][0x3e8] ;  /* 0x0000fa00ff447b82 */ /* 0x000e620000000800 */
[----:B------:R-:W-:Y:S01]  /*32340*/  IADD3 R8, P2, PT, R9, R2, RZ ;  /* 0x0000000209087210 */ /* 0x000fe20007f5e0ff */
[----:B--2---:R-:W-:Y:S01]  /*32350*/  IMAD R73, R70, 0x122, RZ ;  /* 0x0000012246497824 */ /* 0x004fe200078e02ff */
[----:B------:R-:W-:Y:S01]  /*32360*/  PRMT R76, R143, 0x7632, R76 ;  /* 0x000076328f4c7816 */ /* 0x000fe2000000004c */
[----:B------:R2:W-:Y:S01]  /*32370*/  STG.E.U16 desc[UR8][R6.64], R143 ;  /* 0x0000008f06007986 */ /* 0x0005e2000c101508 */
[----:B------:R-:W-:-:S03]  /*32380*/  LEA.HI.X.SX32 R9, R91, R3, 0x1, P2 ;  /* 0x000000035b097211 */ /* 0x000fc600010f0eff */
[----:B------:R-:W5:Y:S01]  /*32390*/  LDC R70, c[0x0][0x3e8] ;  /* 0x0000fa00ff467b82 */ /* 0x000f620000000800 */
[----:B------:R-:W-:Y:S01]  /*323a0*/  IMAD R13, R67, 0x91, RZ ;  /* 0x00000091430d7824 */ /* 0x000fe200078e02ff */
[----:B------:R0:W-:Y:S01]  /*323b0*/  STG.E.U16 desc[UR8][R4.64], R76 ;  /* 0x0000004c04007986 */ /* 0x0001e2000c101508 */
[-C--:B--2---:R-:W-:Y:S01]  /*323c0*/  IADD3 R6, P1, PT, R73, R2.reuse, RZ ;  /* 0x0000000249067210 */ /* 0x084fe20007f3e0ff */
[----:B------:R-:W-:Y:S02]  /*323d0*/  IMAD R73, R74, 0x126, RZ ;  /* 0x000001264a497824 */ /* 0x000fe400078e02ff */
[----:B------:R2:W-:Y:S02]  /*323e0*/  STG.E.U16 desc[UR8][R8.64], R145 ;  /* 0x0000009108007986 */ /* 0x0005e4000c101508 */
[----:B------:R-:W5:Y:S01]  /*323f0*/  LDC R72, c[0x0][0x3e8] ;  /* 0x0000fa00ff487b82 */ /* 0x000f620000000800 */
[----:B------:R-:W-:Y:S02]  /*32400*/  LEA.HI.X.SX32 R7, R13, R3, 0x1, P1 ;  /* 0x000000030d077211 */ /* 0x000fe400008f0eff */
[----:B0-----:R-:W-:Y:S01]  /*32410*/  IADD3 R4, P2, PT, R75, R2, RZ ;  /* 0x000000024b047210 */ /* 0x001fe20007f5e0ff */
[----:B------:R-:W-:Y:S01]  /*32420*/  IMAD R13, R12, 0x128, RZ ;  /* 0x000001280c0d7824 */ /* 0x000fe200078e02ff */
[----:B------:R-:W-:-:S02]  /*32430*/  PRMT R74, R145, 0x7632, R74 ;  /* 0x00007632914a7816 */ /* 0x000fc4000000004a */
[----:B------:R-:W-:Y:S01]  /*32440*/  F2FP.BF16.F32.PACK_AB R147, R148, R147 ;  /* 0x000000939493723e */ /* 0x000fe200000010ff */
[----:B--2---:R-:W-:Y:S01]  /*32450*/  IMAD R9, R67, 0x93, RZ ;  /* 0x0000009343097824 */ /* 0x004fe200078e02ff */
[-C--:B------:R-:W-:Y:S01]  /*32460*/  IADD3 R8, P1, PT, R73, R2.reuse, RZ ;  /* 0x0000000249087210 */ /* 0x080fe20007f3e0ff */
[----:B---3--:R-:W-:Y:S01]  /*32470*/  IMAD R73, R24, 0x12a, RZ ;  /* 0x0000012a18497824 */ /* 0x008fe200078e02ff */
[-C--:B------:R-:W-:Y:S01]  /*32480*/  LEA.HI.X.SX32 R5, R93, R3.reuse, 0x1, P2 ;  /* 0x000000035d057211 */ /* 0x080fe200010f0eff */
[----:B------:R0:W-:Y:S01]  /*32490*/  STG.E.U16 desc[UR8][R6.64], R74 ;  /* 0x0000004a06007986 */ /* 0x0001e2000c101508 */
[----:B------:R-:W-:Y:S01]  /*324a0*/  LEA.HI.X.SX32 R9, R9, R3, 0x1, P1 ;  /* 0x0000000309097211 */ /* 0x000fe200008f0eff */
[----:B------:R-:W2:Y:S01]  /*324b0*/  LDC R24, c[0x0][0x3e8] ;  /* 0x0000fa00ff187b82 */ /* 0x000ea20000000800 */
[----:B------:R-:W-:Y:S01]  /*324c0*/  IADD3 R12, P1, PT, R13, R2, RZ ;  /* 0x000000020d0c7210 */ /* 0x000fe20007f3e0ff */
[----:B------:R4:W-:Y:S01]  /*324d0*/  STG.E.U16 desc[UR8][R4.64], R147 ;  /* 0x0000009304007986 */ /* 0x0009e2000c101508 */
[----:B------:R-:W-:-:S02]  /*324e0*/  PRMT R75, R147, 0x7632, R75 ;  /* 0x00007632934b7816 */ /* 0x000fc4000000004b */
[----:B------:R-:W-:Y:S02]  /*324f0*/  F2FP.BF16.F32.PACK_AB R149, R150, R149 ;  /* 0x000000959695723e */ /* 0x000fe400000010ff */
[-C--:B------:R-:W-:Y:S01]  /*32500*/  LEA.HI.X.SX32 R13, R95, R3.reuse, 0x1, P1 ;  /* 0x000000035f0d7211 */ /* 0x080fe200008f0eff */
[----:B0-----:R-:W-:Y:S01]  /*32510*/  IMAD R7, R67, 0x95, RZ ;  /* 0x0000009543077824 */ /* 0x001fe200078e02ff */
[-C--:B------:R-:W-:Y:S01]  /*32520*/  IADD3 R6, P2, PT, R73, R2.reuse, RZ ;  /* 0x0000000249067210 */ /* 0x080fe20007f5e0ff */
[----:B-1----:R-:W-:Y:S02]  /*32530*/  IMAD R73, R68, 0x12e, RZ ;  /* 0x0000012e44497824 */ /* 0x002fe400078e02ff */
[----:B----4-:R-:W-:Y:S01]  /*32540*/  IMAD R5, R66, 0x12c, RZ ;  /* 0x0000012c42057824 */ /* 0x010fe200078e02ff */
[----:B------:R0:W-:Y:S01]  /*32550*/  STG.E.U16 desc[UR8][R8.64], R75 ;  /* 0x0000004b08007986 */ /* 0x0001e2000c101508 */
[----:B------:R-:W-:Y:S01]  /*32560*/  LEA.HI.X.SX32 R7, R7, R3, 0x1, P2 ;  /* 0x0000000307077211 */ /* 0x000fe200010f0eff */
[----:B------:R-:W1:Y:S01]  /*32570*/  LDC R66, c[0x0][0x3e8] ;  /* 0x0000fa00ff427b82 */ /* 0x000e620000000800 */
[----:B------:R-:W-:Y:S01]  /*32580*/  PRMT R74, R149, 0x7632, R74 ;  /* 0x00007632954a7816 */ /* 0x000fe2000000004a */
[----:B------:R5:W-:Y:S01]  /*32590*/  STG.E.U16 desc[UR8][R12.64], R149 ;  /* 0x000000950c007986 */ /* 0x000be2000c101508 */
[----:B------:R-:W-:-:S02]  /*325a0*/  IADD3 R4, P1, PT, R5, R2, RZ ;  /* 0x0000000205047210 */ /* 0x000fc40007f3e0ff */
[----:B------:R-:W-:Y:S01]  /*325b0*/  F2FP.BF16.F32.PACK_AB R151, R152, R151 ;  /* 0x000000979897723e */ /* 0x000fe200000010ff */
[----:B------:R3:W-:Y:S02]  /*325c0*/  STG.E.U16 desc[UR8][R6.64], R74 ;  /* 0x0000004a06007986 */ /* 0x0007e4000c101508 */
[----:B------:R-:W4:Y:S01]  /*325d0*/  LDC R68, c[0x0][0x3e8] ;  /* 0x0000fa00ff447b82 */ /* 0x000f220000000800 */
[----:B0-----:R-:W-:Y:S01]  /*325e0*/  IMAD R9, R67, 0x97, RZ ;  /* 0x0000009743097824 */ /* 0x001fe200078e02ff */
[-C--:B------:R-:W-:Y:S01]  /*325f0*/  IADD3 R8, P2, PT, R73, R2.reuse, RZ ;  /* 0x0000000249087210 */ /* 0x080fe20007f5e0ff */
[----:B-----5:R-:W-:Y:S01]  /*32600*/  IMAD R13, R70, 0x130, RZ ;  /* 0x00000130460d7824 */ /* 0x020fe200078e02ff */
[-C--:B------:R-:W-:Y:S02]  /*32610*/  LEA.HI.X.SX32 R5, R97, R3.reuse, 0x1, P1 ;  /* 0x0000000361057211 */ /* 0x080fe400008f0eff */
[----:B---3--:R-:W-:Y:S01]  /*32620*/  PRMT R7, R151, 0x7632, R7 ;  /* 0x0000763297077816 */ /* 0x008fe20000000007 */
[----:B--2---:R-:W-:Y:S01]  /*32630*/  IMAD R73, R24, 0x132, RZ ;  /* 0x0000013218497824 */ /* 0x004fe200078e02ff */
[----:B------:R-:W-:Y:S01]  /*32640*/  LEA.HI.X.SX32 R9, R9, R3, 0x1, P2 ;  /* 0x0000000309097211 */ /* 0x000fe200010f0eff */
[----:B------:R-:W0:Y:S01]  /*32650*/  LDC R70, c[0x0][0x3e8] ;  /* 0x0000fa00ff467b82 */ /* 0x000e220000000800 */
[-C--:B------:R-:W-:Y:S01]  /*32660*/  IADD3 R6, P1, PT, R13, R2.reuse, RZ ;  /* 0x000000020d067210 */ /* 0x080fe20007f3e0ff */
[----:B------:R-:W-:Y:S04]  /*32670*/  STG.E.U16 desc[UR8][R4.64], R151 ;  /* 0x0000009704007986 */ /* 0x000fe8000c101508 */
[----:B------:R2:W-:Y:S01]  /*32680*/  STG.E.U16 desc[UR8][R8.64], R7 ;  /* 0x0000000708007986 */ /* 0x0005e2000c101508 */
[----:B------:R-:W-:Y:S01]  /*32690*/  IMAD R13, R67, 0x99, RZ ;  /* 0x00000099430d7824 */ /* 0x000fe200078e02ff */
[----:B------:R-:W-:Y:S01]  /*326a0*/  F2FP.BF16.F32.PACK_AB R153, R154, R153 ;  /* 0x000000999a99723e */ /* 0x000fe200000010ff */
[----:B------:R-:W3:Y:S01]  /*326b0*/  LDC R24, c[0x0][0x3e8] ;  /* 0x0000fa00ff187b82 */ /* 0x000ee20000000800 */
[----:B--2---:R-:W-:Y:S01]  /*326c0*/  LEA.HI.X.SX32 R7, R15, R3, 0x1, P1 ;  /* 0x000000030f077211 */ /* 0x004fe200008f0eff */
[----:B------:R-:W-:Y:S01]  /*326d0*/  IMAD R15, R72, 0x134, RZ ;  /* 0x00000134480f7824 */ /* 0x000fe200078e02ff */
[----:B------:R-:W-:Y:S01]  /*326e0*/  IADD3 R12, P1, PT, R73, R2, RZ ;  /* 0x00000002490c7210 */ /* 0x000fe20007f3e0ff */
[----:B-1----:R-:W-:Y:S01]  /*326f0*/  IMAD R9, R66, 0x136, RZ ;  /* 0x0000013642097824 */ /* 0x002fe200078e02ff */
[----:B------:R-:W-:-:S03]  /*32700*/  PRMT R8, R153, 0x7632, R8 ;  /* 0x0000763299087816 */ /* 0x000fc60000000008 */
[----:B------:R-:W1:Y:S01]  /*32710*/  LDC R66, c[0x0][0x3e8] ;  /* 0x0000fa00ff427b82 */ /* 0x000e620000000800 */
[----:B------:R-:W-:-:S07]  /*32720*/  IADD3 R4, P2, PT, R15, R2, RZ ;  /* 0x000000020f047210 */ /* 0x000fce0007f5e0ff */
[----:B------:R-:W2:Y:S01]  /*32730*/  LDC R15, c[0x0][0x3e8] ;  /* 0x0000fa00ff0f7b82 */ /* 0x000ea20000000800 */
[----:B------:R-:W-:Y:S01]  /*32740*/  LEA.HI.X.SX32 R13, R13, R3, 0x1, P1 ;  /* 0x000000030d0d7211 */ /* 0x000fe200008f0eff */
[----:B------:R5:W-:Y:S01]  /*32750*/  STG.E.U16 desc[UR8][R6.64], R153 ;  /* 0x0000009906007986 */ /* 0x000be2000c101508 */
[----:B------:R-:W-:Y:S02]  /*32760*/  F2FP.BF16.F32.PACK_AB R155, R156, R155 ;  /* 0x0000009b9c9b723e */ /* 0x000fe400000010ff */
[----:B------:R-:W-:Y:S01]  /*32770*/  LEA.HI.X.SX32 R5, R99, R3, 0x1, P2 ;  /* 0x0000000363057211 */ /* 0x000fe200010f0eff */
[----:B----4-:R-:W-:Y:S01]  /*32780*/  IMAD R73, R68, 0x138, RZ ;  /* 0x0000013844497824 */ /* 0x010fe200078e02ff */
[----:B------:R-:W-:Y:S01]  /*32790*/  STG.E.U16 desc[UR8][R12.64], R8 ;  /* 0x000000080c007986 */ /* 0x000fe2000c101508 */
[----:B------:R-:W4:Y:S01]  /*327a0*/  LDC R72, c[0x0][0x3e8] ;  /* 0x0000fa00ff487b82 */ /* 0x000f220000000800 */
[----:B-----5:R-:W-:Y:S01]  /*327b0*/  IMAD R7, R67, 0x9b, RZ ;  /* 0x0000009b43077824 */ /* 0x020fe200078e02ff */
[----:B------:R-:W-:Y:S01]  /*327c0*/  IADD3 R6, P1, PT, R9, R2, RZ ;  /* 0x0000000209067210 */ /* 0x000fe20007f3e0ff */
[----:B------:R5:W-:Y:S01]  /*327d0*/  STG.E.U16 desc[UR8][R4.64], R155 ;  /* 0x0000009b04007986 */ /* 0x000be2000c101508 */
[----:B0-----:R-:W-:Y:S01]  /*327e0*/  IMAD R75, R70, 0x13a, RZ ;  /* 0x0000013a464b7824 */ /* 0x001fe200078e02ff */
[----:B------:R-:W-:-:S03]  /*327f0*/  F2FP.BF16.F32.PACK_AB R157, R158, R157 ;  /* 0x0000009d9e9d723e */ /* 0x000fc600000010ff */
[----:B------:R-:W0:Y:S01]  /*32800*/  LDC R68, c[0x0][0x3e8] ;  /* 0x0000fa00ff447b82 */ /* 0x000e220000000800 */
[----:B------:R-:W-:Y:S02]  /*32810*/  LEA.HI.X.SX32 R7, R7, R3, 0x1, P1 ;  /* 0x0000000307077211 */ /* 0x000fe400008f0eff */
[----:B-----5:R-:W-:Y:S02]  /*32820*/  PRMT R5, R155, 0x7632, R5 ;  /* 0x000076329b057816 */ /* 0x020fe40000000005 */
[----:B------:R-:W-:-:S03]  /*32830*/  IADD3 R4, P1, PT, R73, R2, RZ ;  /* 0x0000000249047210 */ /* 0x000fc60007f3e0ff */
[----:B------:R5:W-:Y:S01]  /*32840*/  STG.E.U16 desc[UR8][R6.64], R5 ;  /* 0x0000000506007986 */ /* 0x000be2000c101508 */
[----:B--2---:R-:W-:Y:S01]  /*32850*/  IMAD R13, R15, 0x13c, RZ ;  /* 0x0000013c0f0d7824 */ /* 0x004fe200078e02ff */
[----:B------:R-:W-:Y:S01]  /*32860*/  IADD3 R8, P2, PT, R75, R2, RZ ;  /* 0x000000024b087210 */ /* 0x000fe20007f5e0ff */
[----:B------:R-:W-:Y:S01]  /*32870*/  IMAD R9, R67, 0x9d, RZ ;  /* 0x0000009d43097824 */ /* 0x000fe200078e02ff */
[----:B------:R-:W2:Y:S01]  /*32880*/  LDC R15, c[0x0][0x3e8] ;  /* 0x0000fa00ff0f7b82 */ /* 0x000ea20000000800 */
[----:B-----5:R-:W-:-:S07]  /*32890*/  LEA.HI.X.SX32 R5, R17, R3, 0x1, P1 ;  /* 0x0000000311057211 */ /* 0x020fce00008f0eff */
[----:B------:R-:W5:Y:S01]  /*328a0*/  LDC R17, c[0x0][0x3e8] ;  /* 0x0000fa00ff117b82 */ /* 0x000f620000000800 */
[-C--:B------:R-:W-:Y:S01]  /*328b0*/  IADD3 R12, P1, PT, R13, R2.reuse, RZ ;  /* 0x000000020d0c7210 */ /* 0x080fe20007f3e0ff */
[----:B---3--:R-:W-:Y:S02]  /*328c0*/  IMAD R73, R24, 0x13e, RZ ;  /* 0x0000013e18497824 */ /* 0x008fe400078e02ff */
[----:B-1----:R-:W-:Y:S01]  /*328d0*/  IMAD R75, R66, 0x140, RZ ;  /* 0x00000140424b7824 */ /* 0x002fe200078e02ff */
[----:B------:R1:W-:Y:S01]  /*328e0*/  STG.E.U16 desc[UR8][R4.64], R157 ;  /* 0x0000009d04007986 */ /* 0x0003e2000c101508 */
[-C--:B------:R-:W-:Y:S01]  /*328f0*/  LEA.HI.X.SX32 R13, R101, R3.reuse, 0x1, P1 ;  /* 0x00000003650d7211 */ /* 0x080fe200008f0eff */
[----:B------:R-:W-:Y:S01]  /*32900*/  IMAD R7, R67, 0x9f, RZ ;  /* 0x0000009f43077824 */ /* 0x000fe200078e02ff */
[----:B------:R-:W-:Y:S01]  /*32910*/  LEA.HI.X.SX32 R9, R9, R3, 0x1, P2 ;  /* 0x0000000309097211 */ /* 0x000fe200010f0eff */
[----:B------:R-:W3:Y:S01]  /*32920*/  LDC R66, c[0x0][0x3e8] ;  /* 0x0000fa00ff427b82 */ /* 0x000ee20000000800 */
[----:B------:R-:W-:-:S02]  /*32930*/  IADD3 R6, P2, PT, R75, R2, RZ ;  /* 0x000000024b067210 */ /* 0x000fc40007f5e0ff */
[----:B------:R-:W-:Y:S02]  /*32940*/  PRMT R70, R157, 0x7632, R70 ;  /* 0x000076329d467816 */ /* 0x000fe40000000046 */
[-C--:B-1----:R-:W-:Y:S01]  /*32950*/  IADD3 R4, P1, PT, R73, R2.reuse, RZ ;  /* 0x0000000249047210 */ /* 0x082fe20007f3e0ff */
[----:B----4-:R-:W-:Y:S01]  /*32960*/  IMAD R73, R72, 0x142, RZ ;  /* 0x0000014248497824 */ /* 0x010fe200078e02ff */
[----:B------:R-:W-:Y:S01]  /*32970*/  F2FP.BF16.F32.PACK_AB R159, R160, R159 ;  /* 0x0000009fa09f723e */ /* 0x000fe200000010ff */
[----:B------:R-:W1:Y:S01]  /*32980*/  LDC R24, c[0x0][0x3e8] ;  /* 0x0000fa00ff187b82 */ /* 0x000e620000000800 */
[-C--:B------:R-:W-:Y:S02]  /*32990*/  LEA.HI.X.SX32 R5, R7, R3.reuse, 0x1, P1 ;  /* 0x0000000307057211 */ /* 0x080fe400008f0eff */
[----:B------:R-:W-:Y:S01]  /*329a0*/  LEA.HI.X.SX32 R7, R19, R3, 0x1, P2 ;  /* 0x0000000313077211 */ /* 0x000fe200010f0eff */
[----:B------:R4:W-:Y:S04]  /*329b0*/  STG.E.U16 desc[UR8][R8.64], R70 ;  /* 0x0000004608007986 */ /* 0x0009e8000c101508 */
[----:B------:R-:W1:Y:S01]  /*329c0*/  LDC R19, c[0x0][0x3e8] ;  /* 0x0000fa00ff137b82 */ /* 0x000e620000000800 */
[----:B----4-:R-:W-:Y:S01]  /*329d0*/  IADD3 R8, P1, PT, R73, R2, RZ ;  /* 0x0000000249087210 */ /* 0x010fe20007f3e0ff */
[----:B-----5:R-:W-:-:S06]  /*329e0*/  IMAD R73, R17, 0x146, RZ ;  /* 0x0000014611497824 */ /* 0x020fcc00078e02ff */
[----:B------:R-:W4:Y:S01]  /*329f0*/  LDC R17, c[0x0][0x3e8] ;  /* 0x0000fa00ff117b82 */ /* 0x000f220000000800 */
[----:B------:R5:W-:Y:S01]  /*32a00*/  STG.E.U16 desc[UR8][R12.64], R159 ;  /* 0x0000009f0c007986 */ /* 0x000be2000c101508 */
[----:B------:R-:W-:Y:S01]  /*32a10*/  F2FP.BF16.F32.PACK_AB R161, R162, R161 ;  /* 0x000000a1a2a1723e */ /* 0x000fe200000010ff */
[----:B0-----:R-:W-:Y:S02]  /*32a20*/  IMAD R75, R68, 0x148, RZ ;  /* 0x00000148444b7824 */ /* 0x001fe400078e02ff */
[----:B------:R-:W-:Y:S02]  /*32a30*/  IMAD R9, R67, 0xa1, RZ ;  /* 0x000000a143097824 */ /* 0x000fe400078e02ff */
[----:B--2---:R-:W-:Y:S01]  /*32a40*/  IMAD R15, R15, 0x144, RZ ;  /* 0x000001440f0f7824 */ /* 0x004fe200078e02ff */
[----:B------:R-:W-:Y:S01]  /*32a50*/  F2FP.BF16.F32.PACK_AB R163, R164, R163 ;  /* 0x000000a3a4a3723e */ /* 0x000fe200000010ff */
[----:B------:R-:W0:Y:S01]  /*32a60*/  LDC R68, c[0x0][0x3e8] ;  /* 0x0000fa00ff447b82 */ /* 0x000e220000000800 */
[----:B-----5:R-:W-:-:S02]  /*32a70*/  PRMT R13, R159, 0x7632, R13 ;  /* 0x000076329f0d7816 */ /* 0x020fc4000000000d */
[----:B------:R-:W-:-:S03]  /*32a80*/  LEA.HI.X.SX32 R9, R9, R3, 0x1, P1 ;  /* 0x0000000309097211 */ /* 0x000fc600008f0eff */
[----:B------:R2:W-:Y:S04]  /*32a90*/  STG.E.U16 desc[UR8][R4.64], R13 ;  /* 0x0000000d04007986 */ /* 0x0005e8000c101508 */
[----:B------:R5:W-:Y:S01]  /*32aa0*/  STG.E.U16 desc[UR8][R6.64], R161 ;  /* 0x000000a106007986 */ /* 0x000be2000c101508 */
[-C--:B------:R-:W-:Y:S02]  /*32ab0*/  IADD3 R12, P2, PT, R73, R2.reuse, RZ ;  /* 0x00000002490c7210 */ /* 0x080fe40007f5e0ff */
[----:B--2---:R-:W-:Y:S01]  /*32ac0*/  PRMT R5, R161, 0x7632, R5 ;  /* 0x00007632a1057816 */ /* 0x004fe20000000005 */
[----:B------:R-:W-:Y:S01]  /*32ad0*/  IMAD R13, R67, 0xa3, RZ ;  /* 0x000000a3430d7824 */ /* 0x000fe200078e02ff */
[-C--:B------:R-:W-:Y:S02]  /*32ae0*/  IADD3 R4, P1, PT, R15, R2.reuse, RZ ;  /* 0x000000020f047210 */ /* 0x080fe40007f3e0ff */
[----:B-----5:R-:W-:Y:S01]  /*32af0*/  IADD3 R6, P3, PT, R75, R2, RZ ;  /* 0x000000024b067210 */ /* 0x020fe20007f7e0ff */
[----:B-1----:R-:W-:-:S02]  /*32b00*/  IMAD R15, R19, 0x14a, RZ ;  /* 0x0000014a130f7824 */ /* 0x002fc400078e02ff */
[----:B------:R-:W1:Y:S01]  /*32b10*/  LDC R19, c[0x0][0x3e8] ;  /* 0x0000fa00ff137b82 */ /* 0x000e620000000800 */
[-C--:B------:R-:W-:Y:S01]  /*32b20*/  LEA.HI.X.SX32 R7, R23, R3.reuse, 0x1, P3 ;  /* 0x0000000317077211 */ /* 0x080fe200018f0eff */
[----:B------:R2:W-:Y:S01]  /*32b30*/  STG.E.U16 desc[UR8][R8.64], R5 ;  /* 0x0000000508007986 */ /* 0x0005e2000c101508 */
[----:B------:R-:W-:Y:S02]  /*32b40*/  LEA.HI.X.SX32 R13, R13, R3, 0x1, P2 ;  /* 0x000000030d0d7211 */ /* 0x000fe400010f0eff */
[----:B------:R-:W-:-:S03]  /*32b50*/  PRMT R70, R163, 0x7632, R70 ;  /* 0x00007632a3467816 */ /* 0x000fc60000000046 */
[----:B------:R-:W5:Y:S01]  /*32b60*/  LDC R23, c[0x0][0x3e8] ;  /* 0x0000fa00ff177b82 */ /* 0x000f620000000800 */
[----:B------:R-:W-:Y:S01]  /*32b70*/  F2FP.BF16.F32.PACK_AB R165, R166, R165 ;  /* 0x000000a5a6a5723e */ /* 0x000fe200000010ff */
[----:B----4-:R-:W-:Y:S01]  /*32b80*/  IMAD R17, R17, 0x14e, RZ ;  /* 0x0000014e11117824 */ /* 0x010fe200078e02ff */
[----:B--2---:R-:W-:-:S05]  /*32b90*/  LEA.HI.X.SX32 R5, R81, R3, 0x1, P1 ;  /* 0x0000000351057211 */ /* 0x004fca00008f0eff */
[----:B------:R-:W-:Y:S04]  /*32ba0*/  STG.E.U16 desc[UR8][R4.64], R163 ;  /* 0x000000a304007986 */ /* 0x000fe8000c101508 */
[----:B------:R3:W-:Y:S01]  /*32bb0*/  STG.E.U16 desc[UR8][R12.64], R70 ;  /* 0x000000460c007986 */ /* 0x0007e2000c101508 */
[----:B------:R-:W-:-:S03]  /*32bc0*/  IMAD R9, R67, 0xa5, RZ ;  /* 0x000000a543097824 */ /* 0x000fc600078e02ff */
[----:B------:R2:W-:Y:S01]  /*32bd0*/  STG.E.U16 desc[UR8][R6.64], R165 ;  /* 0x000000a506007986 */ /* 0x0005e2000c101508 */
[-C--:B------:R-:W-:Y:S01]  /*32be0*/  IADD3 R8, P1, PT, R15, R2.reuse, RZ ;  /* 0x000000020f087210 */ /* 0x080fe20007f3e0ff */
[----:B------:R-:W-:Y:S02]  /*32bf0*/  IMAD R73, R24, 0x14c, RZ ;  /* 0x0000014c18497824 */ /* 0x000fe400078e02ff */
[----:B------:R-:W-:Y:S02]  /*32c00*/  IMAD R15, R67, 0xa7, RZ ;  /* 0x000000a7430f7824 */ /* 0x000fe400078e02ff */
[----:B---3--:R-:W-:Y:S01]  /*32c10*/  IMAD R13, R66, 0x150, RZ ;  /* 0x00000150420d7824 */ /* 0x008fe200078e02ff */
[----:B--2---:R-:W-:Y:S02]  /*32c20*/  IADD3 R6, P2, PT, R17, R2, RZ ;  /* 0x0000000211067210 */ /* 0x004fe40007f5e0ff */
[----:B------:R-:W2:Y:S01]  /*32c30*/  LDC R17, c[0x0][0x3e8] ;  /* 0x0000fa00ff117b82 */ /* 0x000ea20000000800 */
[----:B------:R-:W-:-:S02]  /*32c40*/  LEA.HI.X.SX32 R9, R9, R3, 0x1, P1 ;  /* 0x0000000309097211 */ /* 0x000fc400008f0eff */
[----:B------:R-:W-:Y:S02]  /*32c50*/  PRMT R5, R165, 0x7632, R5 ;  /* 0x00007632a5057816 */ /* 0x000fe40000000005 */
[-C--:B------:R-:W-:Y:S02]  /*32c60*/  IADD3 R12, P3, PT, R13, R2.reuse, RZ ;  /* 0x000000020d0c7210 */ /* 0x080fe40007f7e0ff */
[----:B------:R-:W-:Y:S01]  /*32c70*/  IADD3 R4, P1, PT, R73, R2, RZ ;  /* 0x0000000249047210 */ /* 0x000fe20007f3e0ff */
[----:B------:R3:W-:Y:S01]  /*32c80*/  STG.E.U16 desc[UR8][R8.64], R5 ;  /* 0x0000000508007986 */ /* 0x0007e2000c101508 */
[-C--:B------:R-:W-:Y:S02]  /*32c90*/  LEA.HI.X.SX32 R7, R15, R3.reuse, 0x1, P2 ;  /* 0x000000030f077211 */ /* 0x080fe400010f0eff */
[----:B------:R-:W-:Y:S01]  /*32ca0*/  LEA.HI.X.SX32 R13, R27, R3, 0x1, P3 ;  /* 0x000000031b0d7211 */ /* 0x000fe200018f0eff */
[----:B------:R-:W4:Y:S01]  /*32cb0*/  LDC R15, c[0x0][0x3e8] ;  /* 0x0000fa00ff0f7b82 */ /* 0x000f220000000800 */
[----:B------:R-:W-:Y:S01]  /*32cc0*/  F2FP.BF16.F32.PACK_AB R167, R168, R167 ;  /* 0x000000a7a8a7723e */ /* 0x000fe200000010ff */
[----:B-1----:R-:W-:-:S02]  /*32cd0*/  IMAD R27, R19, 0x152, RZ ;  /* 0x00000152131b7824 */ /* 0x002fc400078e02ff */
[----:B-----5:R-:W-:Y:S01]  /*32ce0*/  IMAD R23, R23, 0x154, RZ ;  /* 0x0000015417177824 */ /* 0x020fe200078e02ff */
[----:B---3--:R-:W-:-:S03]  /*32cf0*/  LEA.HI.X.SX32 R5, R103, R3, 0x1, P1 ;  /* 0x0000000367057211 */ /* 0x008fc600008f0eff */
[----:B------:R-:W1:Y:S02]  /*32d00*/  LDC R19, c[0x0][0x3e8] ;  /* 0x0000fa00ff137b82 */ /* 0x000e640000000800 */
[----:B------:R3:W-:Y:S01]  /*32d10*/  STG.E.U16 desc[UR8][R4.64], R167 ;  /* 0x000000a704007986 */ /* 0x0007e2000c101508 */
[----:B------:R-:W-:Y:S01]  /*32d20*/  IADD3 R8, P1, PT, R27, R2, RZ ;  /* 0x000000021b087210 */ /* 0x000fe20007f3e0ff */
[----:B--2---:R-:W-:-:S04]  /*32d30*/  IMAD R27, R17, 0x15a, RZ ;  /* 0x0000015a111b7824 */ /* 0x004fc800078e02ff */
[----:B------:R-:W2:Y:S01]  /*32d40*/  LDC R17, c[0x0][0x3e8] ;  /* 0x0000fa00ff117b82 */ /* 0x000ea20000000800 */
[----:B---3--:R-:W-:-:S07]  /*32d50*/  IADD3 R4, P2, PT, R23, R2, RZ ;  /* 0x0000000217047210 */ /* 0x008fce0007f5e0ff */
[----:B------:R-:W3:Y:S01]  /*32d60*/  LDC R23, c[0x0][0x3e8] ;  /* 0x0000fa00ff177b82 */ /* 0x000ee20000000800 */
[----:B------:R-:W-:Y:S01]  /*32d70*/  IMAD R9, R67, 0xa9, RZ ;  /* 0x000000a943097824 */ /* 0x000fe200078e02ff */
[----:B------:R-:W-:Y:S02]  /*32d80*/  F2FP.BF16.F32.PACK_AB R169, R170, R169 ;  /* 0x000000a9aaa9723e */ /* 0x000fe400000010ff */
[----:B------:R-:W-:Y:S01]  /*32d90*/  PRMT R24, R167, 0x7632, R24 ;  /* 0x00007632a7187816 */ /* 0x000fe20000000018 */
[----:B0-----:R-:W-:Y:S01]  /*32da0*/  IMAD R73, R68, 0x156, RZ ;  /* 0x0000015644497824 */ /* 0x001fe200078e02ff */
[----:B------:R-:W-:Y:S02]  /*32db0*/  LEA.HI.X.SX32 R9, R9, R3, 0x1, P1 ;  /* 0x0000000309097211 */ /* 0x000fe400008f0eff */
[----:B------:R-:W-:Y:S01]  /*32dc0*/  PRMT R66, R169, 0x7632, R66 ;  /* 0x00007632a9427816 */ /* 0x000fe20000000042 */
[----:B------:R0:W-:Y:S01]  /*32dd0*/  STG.E.U16 desc[UR8][R6.64], R24 ;  /* 0x0000001806007986 */ /* 0x0001e2000c101508 */
[----:B------:R-:W-:-:S03]  /*32de0*/  F2FP.BF16.F32.PACK_AB R171, R172, R171 ;  /* 0x000000abacab723e */ /* 0x000fc600000010ff */
[----:B------:R4:W-:Y:S01]  /*32df0*/  STG.E.U16 desc[UR8][R12.64], R169 ;  /* 0x000000a90c007986 */ /* 0x0009e2000c101508 */
[----:B------:R-:W-:-:S03]  /*32e00*/  LEA.HI.X.SX32 R5, R105, R3, 0x1, P2 ;  /* 0x0000000369057211 */ /* 0x000fc600010f0eff */
[----:B------:R5:W-:Y:S01]  /*32e10*/  STG.E.U16 desc[UR8][R8.64], R66 ;  /* 0x0000004208007986 */ /* 0x000be2000c101508 */
[----:B0-----:R-:W-:Y:S01]  /*32e20*/  IMAD R7, R67, 0xab, RZ ;  /* 0x000000ab43077824 */ /* 0x001fe200078e02ff */
[-C--:B------:R-:W-:Y:S01]  /*32e30*/  IADD3 R6, P3, PT, R73, R2.reuse, RZ ;  /* 0x0000000249067210 */ /* 0x080fe20007f7e0ff */
[----:B-1----:R-:W-:Y:S01]  /*32e40*/  IMAD R73, R19, 0x15c, RZ ;  /* 0x0000015c13497824 */ /* 0x002fe200078e02ff */
[----:B------:R-:W0:Y:S01]  /*32e50*/  LDC R24, c[0x0][0x3e8] ;  /* 0x0000fa00ff187b82 */ /* 0x000e220000000800 */
[----:B----4-:R-:W-:Y:S02]  /*32e60*/  IMAD R13, R15, 0x158, RZ ;  /* 0x000001580f0d7824 */ /* 0x010fe400078e02ff */
[----:B------:R-:W-:Y:S01]  /*32e70*/  IMAD R15, R67, 0xad, RZ ;  /* 0x000000ad430f7824 */ /* 0x000fe200078e02ff */
[-C--:B-----5:R-:W-:Y:S01]  /*32e80*/  IADD3 R8, P2, PT, R27, R2.reuse, RZ ;  /* 0x000000021b087210 */ /* 0x0a0fe20007f5e0ff */
[----:B------:R1:W-:Y:S01]  /*32e90*/  STG.E.U16 desc[UR8][R4.64], R171 ;  /* 0x000000ab04007986 */ /* 0x0003e2000c101508 */
[----:B------:R-:W-:-:S02]  /*32ea0*/  IADD3 R12, P1, PT, R13, R2, RZ ;  /* 0x000000020d0c7210 */ /* 0x000fc40007f3e0ff */
[----:B------:R-:W4:Y:S01]  /*32eb0*/  LDC R19, c[0x0][0x3e8] ;  /* 0x0000fa00ff137b82 */ /* 0x000f220000000800 */
[----:B------:R-:W-:Y:S02]  /*32ec0*/  F2FP.BF16.F32.PACK_AB R173, R174, R173 ;  /* 0x000000adaead723e */ /* 0x000fe400000010ff */
[-C--:B------:R-:W-:Y:S02]  /*32ed0*/  LEA.HI.X.SX32 R7, R7, R3.reuse, 0x1, P3 ;  /* 0x0000000307077211 */ /* 0x080fe400018f0eff */
[----:B------:R-:W-:Y:S02]  /*32ee0*/  PRMT R68, R171, 0x7632, R68 ;  /* 0x00007632ab447816 */ /* 0x000fe40000000044 */
[----:B------:R-:W-:Y:S01]  /*32ef0*/  LEA.HI.X.SX32 R9, R15, R3, 0x1, P2 ;  /* 0x000000030f097211 */ /* 0x000fe200010f0eff */
[----:B---3--:R-:W-:Y:S01]  /*32f00*/  IMAD R15, R23, 0x15e, RZ ;  /* 0x0000015e170f7824 */ /* 0x008fe200078e02ff */
[----:B------:R-:W-:Y:S01]  /*32f10*/  F2FP.BF16.F32.PACK_AB R175, R176, R175 ;  /* 0x000000afb0af723e */ /* 0x000fe200000010ff */
[----:B--2---:R-:W-:Y:S01]  /*32f20*/  IMAD R17, R17, 0x162, RZ ;  /* 0x0000016211117824 */ /* 0x004fe200078e02ff */
[----:B-1----:R-:W-:Y:S01]  /*32f30*/  IADD3 R4, P3, PT, R73, R2, RZ ;  /* 0x0000000249047210 */ /* 0x002fe20007f7e0ff */
[----:B------:R-:W1:Y:S01]  /*32f40*/  LDC R27, c[0x0][0x3e8] ;  /* 0x0000fa00ff1b7b82 */ /* 0x000e620000000800 */
[----:B------:R-:W-:Y:S01]  /*32f50*/  LEA.HI.X.SX32 R13, R29, R3, 0x1, P1 ;  /* 0x000000031d0d7211 */ /* 0x000fe200008f0eff */
[----:B------:R2:W-:Y:S01]  /*32f60*/  STG.E.U16 desc[UR8][R6.64], R68 ;  /* 0x0000004406007986 */ /* 0x0005e2000c101508 */
[----:B------:R-:W-:-:S02]  /*32f70*/  PRMT R66, R173, 0x7632, R66 ;  /* 0x00007632ad427816 */ /* 0x000fc40000000042 */
[-C--:B------:R-:W-:Y:S01]  /*32f80*/  LEA.HI.X.SX32 R5, R107, R3.reuse, 0x1, P3 ;  /* 0x000000036b057211 */ /* 0x080fe200018f0eff */
[----:B------:R-:W-:Y:S02]  /*32f90*/  STG.E.U16 desc[UR8][R12.64], R173 ;  /* 0x000000ad0c007986 */ /* 0x000fe4000c101508 */
[----:B------:R-:W3:Y:S02]  /*32fa0*/  LDC R23, c[0x0][0x3e8] ;  /* 0x0000fa00ff177b82 */ /* 0x000ee40000000800 */
[----:B------:R-:W-:Y:S01]  /*32fb0*/  STG.E.U16 desc[UR8][R8.64], R66 ;  /* 0x0000004208007986 */ /* 0x000fe2000c101508 */
[----:B--2---:R-:W-:Y:S01]  /*32fc0*/  IMAD R7, R67, 0xaf, RZ ;  /* 0x000000af43077824 */ /* 0x004fe200078e02ff */
[----:B------:R-:W-:Y:S02]  /*32fd0*/  IADD3 R6, P1, PT, R15, R2, RZ ;  /* 0x000000020f067210 */ /* 0x000fe40007f3e0ff */
[----:B------:R2:W-:Y:S01]  /*32fe0*/  STG.E.U16 desc[UR8][R4.64], R175 ;  /* 0x000000af04007986 */ /* 0x0005e2000c101508 */
[----:B------:R-:W-:Y:S01]  /*32ff0*/  IMAD R15, R67, 0xb1, RZ ;  /* 0x000000b1430f7824 */ /* 0x000fe200078e02ff */
[----:B------:R-:W5:Y:S01]  /*33000*/  LDC R29, c[0x0][0x3e8] ;  /* 0x0000fa00ff1d7b82 */ /* 0x000f620000000800 */
[----:B------:R-:W-:-:S02]  /*33010*/  LEA.HI.X.SX32 R7, R7, R3, 0x1, P1 ;  /* 0x0000000307077211 */ /* 0x000fc400008f0eff */
[----:B--2---:R-:W-:Y:S02]  /*33020*/  PRMT R5, R175, 0x7632, R5 ;  /* 0x00007632af057816 */ /* 0x004fe40000000005 */
[----:B------:R-:W-:Y:S01]  /*33030*/  IADD3 R4, P1, PT, R17, R2, RZ ;  /* 0x0000000211047210 */ /* 0x000fe20007f3e0ff */
[----:B0-----:R-:W-:Y:S02]  /*33040*/  IMAD R73, R24, 0x160, RZ ;  /* 0x0000016018497824 */ /* 0x001fe400078e02ff */
[----:B------:R-:W0:Y:S01]  /*33050*/  LDC R17, c[0x0][0x3e8] ;  /* 0x0000fa00ff117b82 */ /* 0x000e220000000800 */
[----:B------:R2:W-:Y:S01]  /*33060*/  STG.E.U16 desc[UR8][R6.64], R5 ;  /* 0x0000000506007986 */ /* 0x0005e2000c101508 */
[----:B----4-:R-:W-:Y:S01]  /*33070*/  IMAD R19, R19, 0x164, RZ ;  /* 0x0000016413137824 */ /* 0x010fe200078e02ff */
[----:B--2---:R-:W-:-:S05]  /*33080*/  LEA.HI.X.SX32 R5, R15, R3, 0x1, P1 ;  /* 0x000000030f057211 */ /* 0x004fca00008f0eff */
[----:B------:R-:W2:Y:S01]  /*33090*/  LDC R15, c[0x0][0x3e8] ;  /* 0x0000fa00ff0f7b82 */ /* 0x000ea20000000800 */
[-C--:B------:R-:W-:Y:S02]  /*330a0*/  IADD3 R8, P2, PT, R73, R2.reuse, RZ ;  /* 0x0000000249087210 */ /* 0x080fe40007f5e0ff */
[----:B------:R-:W-:Y:S02]  /*330b0*/  F2FP.BF16.F32.PACK_AB R177, R178, R177 ;  /* 0x000000b1b2b1723e */ /* 0x000fe400000010ff */
[----:B------:R-:W-:Y:S02]  /*330c0*/  LEA.HI.X.SX32 R9, R33, R3, 0x1, P2 ;  /* 0x0000000321097211 */ /* 0x000fe400010f0eff */
[----:B------:R-:W-:Y:S01]  /*330d0*/  IADD3 R12, P2, PT, R19, R2, RZ ;  /* 0x00000002130c7210 */ /* 0x000fe20007f5e0ff */
[----:B---3--:R-:W-:Y:S01]  /*330e0*/  IMAD R33, R23, 0x168, RZ ;  /* 0x0000016817217824 */ /* 0x008fe200078e02ff */
[----:B------:R-:W-:Y:S01]  /*330f0*/  PRMT R24, R177, 0x7632, R24 ;  /* 0x00007632b1187816 */ /* 0x000fe20000000018 */
[----:B------:R-:W3:Y:S01]  /*33100*/  LDC R19, c[0x0][0x3e8] ;  /* 0x0000fa00ff137b82 */ /* 0x000ee20000000800 */
[----:B------:R-:W-:-:S02]  /*33110*/  F2FP.BF16.F32.PACK_AB R179, R180, R179 ;  /* 0x000000b3b4b3723e */ /* 0x000fc400000010ff */
[----:B------:R-:W-:Y:S01]  /*33120*/  LEA.HI.X.SX32 R13, R109, R3, 0x1, P2 ;  /* 0x000000036d0d7211 */ /* 0x000fe200010f0eff */
[----:B------:R-:W-:Y:S04]  /*33130*/  STG.E.U16 desc[UR8][R8.64], R177 ;  /* 0x000000b108007986 */ /* 0x000fe8000c101508 */
[----:B------:R-:W4:Y:S01]  /*33140*/  LDC R23, c[0x0][0x3e8] ;  /* 0x0000fa00ff177b82 */ /* 0x000f220000000800 */
[----:B------:R-:W-:Y:S01]  /*33150*/  STG.E.U16 desc[UR8][R4.64], R24 ;  /* 0x0000001804007986 */ /* 0x000fe2000c101508 */
[----:B-1----:R-:W-:-:S03]  /*33160*/  IMAD R27, R27, 0x166, RZ ;  /* 0x000001661b1b7824 */ /* 0x002fc600078e02ff */
[----:B------:R2:W-:Y:S01]  /*33170*/  STG.E.U16 desc[UR8][R12.64], R179 ;  /* 0x000000b30c007986 */ /* 0x0005e2000c101508 */
[----:B------:R-:W-:Y:S01]  /*33180*/  IMAD R7, R67, 0xb3, RZ ;  /* 0x000000b343077824 */ /* 0x000fe200078e02ff */
[----:B------:R-:W-:Y:S01]  /*33190*/  IADD3 R6, P1, PT, R27, R2, RZ ;  /* 0x000000021b067210 */ /* 0x000fe20007f3e0ff */
[----:B0-----:R-:W-:Y:S02]  /*331a0*/  IMAD R27, R17, 0x16e, RZ ;  /* 0x0000016e111b7824 */ /* 0x001fe400078e02ff */
[----:B-----5:R-:W-:Y:S01]  /*331b0*/  IMAD R29, R29, 0x16a, RZ ;  /* 0x0000016a1d1d7824 */ /* 0x020fe200078e02ff */
[----:B------:R-:W0:Y:S01]  /*331c0*/  LDC R17, c[0x0][0x3e8] ;  /* 0x0000fa00ff117b82 */ /* 0x000e220000000800 */
[----:B--2---:R-:W-:-:S07]  /*331d0*/  IMAD R13, R15, 0x16c, RZ ;  /* 0x0000016c0f0d7824 */ /* 0x004fce00078e02ff */
[----:B------:R-:W1:Y:S01]  /*331e0*/  LDC R15, c[0x0][0x3e8] ;  /* 0x0000fa00ff0f7b82 */ /* 0x000e620000000800 */
[-C--:B------:R-:W-:Y:S01]  /*331f0*/  IADD3 R4, P2, PT, R33, R2.reuse, RZ ;  /* 0x0000000221047210 */ /* 0x080fe20007f5e0ff */
[----:B------:R-:W-:Y:S01]  /*33200*/  IMAD R9, R67, 0xb5, RZ ;  /* 0x000000b543097824 */ /* 0x000fe200078e02ff */
[----:B------:R-:W-:Y:S02]  /*33210*/  LEA.HI.X.SX32 R7, R7, R3, 0x1, P1 ;  /* 0x0000000307077211 */ /* 0x000fe400008f0eff */
[----:B------:R-:W-:Y:S02]  /*33220*/  PRMT R33, R179, 0x7632, R33 ;  /* 0x00007632b3217816 */ /* 0x000fe40000000021 */
[-C--:B------:R-:W-:Y:S02]  /*33230*/  IADD3 R8, P1, PT, R29, R2.reuse, RZ ;  /* 0x000000021d087210 */ /* 0x080fe40007f3e0ff */
[----:B------:R-:W-:Y:S01]  /*33240*/  F2FP.BF16.F32.PACK_AB R181, R182, R181 ;  /* 0x000000b5b6b5723e */ /* 0x000fe200000010ff */
[----:B------:R2:W-:Y:S01]  /*33250*/  STG.E.U16 desc[UR8][R6.64], R33 ;  /* 0x0000002106007986 */ /* 0x0005e2000c101508 */
[-C--:B------:R-:W-:Y:S01]  /*33260*/  LEA.HI.X.SX32 R5, R31, R3.reuse, 0x1, P2 ;  /* 0x000000031f057211 */ /* 0x080fe200010f0eff */
[----:B---3--:R-:W-:Y:S01]  /*33270*/  IMAD R19, R19, 0x170, RZ ;  /* 0x0000017013137824 */ /* 0x008fe200078e02ff */
[----:B------:R-:W-:Y:S01]  /*33280*/  LEA.HI.X.SX32 R9, R9, R3, 0x1, P1 ;  /* 0x0000000309097211 */ /* 0x000fe200008f0eff */
[----:B------:R-:W3:Y:S01]  /*33290*/  LDC R24, c[0x0][0x3e8] ;  /* 0x0000fa00ff187b82 */ /* 0x000ee20000000800 */
[----:B------:R-:W-:-:S02]  /*332a0*/  IADD3 R12, P1, PT, R13, R2, RZ ;  /* 0x000000020d0c7210 */ /* 0x000fc40007f3e0ff */
[----:B------:R-:W-:Y:S02]  /*332b0*/  F2FP.BF16.F32.PACK_AB R183, R184, R183 ;  /* 0x000000b7b8b7723e */ /* 0x000fe400000010ff */
[----:B------:R-:W-:Y:S01]  /*332c0*/  PRMT R29, R181, 0x7632, R29 ;  /* 0x00007632b51d7816 */ /* 0x000fe2000000001d */
[----:B--2---:R-:W-:Y:S01]  /*332d0*/  IMAD R7, R67, 0xb7, RZ ;  /* 0x000000b743077824 */ /* 0x004fe200078e02ff */
[----:B------:R-:W-:Y:S01]  /*332e0*/  IADD3 R6, P2, PT, R27, R2, RZ ;  /* 0x000000021b067210 */ /* 0x000fe20007f5e0ff */
[----:B----4-:R-:W-:Y:S01]  /*332f0*/  IMAD R23, R23, 0x172, RZ ;  /* 0x0000017217177824 */ /* 0x010fe200078e02ff */
[----:B------:R2:W-:Y:S01]  /*33300*/  STG.E.U16 desc[UR8][R4.64], R181 ;  /* 0x000000b504007986 */ /* 0x0005e2000c101508 */
[-C--:B------:R-:W-:Y:S02]  /*33310*/  LEA.HI.X.SX32 R13, R111, R3.reuse, 0x1, P1 ;  /* 0x000000036f0d7211 */ /* 0x080fe400008f0eff */
[----:B------:R-:W-:Y:S01]  /*33320*/  LEA.HI.X.SX32 R7, R7, R3, 0x1, P2 ;  /* 0x0000000307077211 */ /* 0x000fe200010f0eff */
[----:B------:R4:W-:Y:S01]  /*33330*/  STG.E.U16 desc[UR8][R8.64], R29 ;  /* 0x0000001d08007986 */ /* 0x0009e2000c101508 */
[----:B------:R-:W-:Y:S01]  /*33340*/  F2FP.BF16.F32.PACK_AB R185, R186, R185 ;  /* 0x000000b9bab9723e */ /* 0x000fe200000010ff */
[----:B-1----:R-:W-:-:S02]  /*33350*/  IMAD R15, R15, 0x174, RZ ;  /* 0x000001740f0f7824 */ /* 0x002fc400078e02ff */
[----:B------:R-:W-:Y:S01]  /*33360*/  STG.E.U16 desc[UR8][R12.64], R183 ;  /* 0x000000b70c007986 */ /* 0x000fe2000c101508 */
[----:B--2---:R-:W-:Y:S02]  /*33370*/  PRMT R5, R183, 0x7632, R5 ;  /* 0x00007632b7057816 */ /* 0x004fe40000000005 */
[-C--:B------:R-:W-:Y:S01]  /*33380*/  IADD3 R4, P1, PT, R19, R2.reuse, RZ ;  /* 0x0000000213047210 */ /* 0x080fe20007f3e0ff */
[----:B----4-:R-:W-:Y:S01]  /*33390*/  IMAD R9, R67, 0xb9, RZ ;  /* 0x000000b943097824 */ /* 0x010fe200078e02ff */
[----:B------:R-:W-:Y:S01]  /*333a0*/  IADD3 R8, P2, PT, R23, R2, RZ ;  /* 0x0000000217087210 */ /* 0x000fe20007f5e0ff */
[----:B------:R-:W1:Y:S01]  /*333b0*/  LDC R19, c[0x0][0x3e8] ;  /* 0x0000fa00ff137b82 */ /* 0x000e620000000800 */
[----:B------:R2:W-:Y:S02]  /*333c0*/  STG.E.U16 desc[UR8][R6.64], R5 ;  /* 0x0000000506007986 */ /* 0x0005e4000c101508 */
[----:B------:R-:W-:Y:S01]  /*333d0*/  LEA.HI.X.SX32 R9, R9, R3, 0x1, P2 ;  /* 0x0000000309097211 */ /* 0x000fe200010f0eff */
[----:B0-----:R-:W-:-:S02]  /*333e0*/  IMAD R17, R17, 0x176, RZ ;  /* 0x0000017611117824 */ /* 0x001fc400078e02ff */
[----:B---3--:R-:W-:Y:S01]  /*333f0*/  IMAD R27, R24, 0x178, RZ ;  /* 0x00000178181b7824 */ /* 0x008fe200078e02ff */
[----:B------:R-:W-:Y:S01]  /*33400*/  F2FP.BF16.F32.PACK_AB R187, R188, R187 ;  /* 0x000000bbbcbb723e */ /* 0x000fe200000010ff */
[----:B------:R-:W0:Y:S01]  /*33410*/  LDC R23, c[0x0][0x3e8] ;  /* 0x0000fa00ff177b82 */ /* 0x000e220000000800 */
[----:B--2---:R-:W-:Y:S02]  /*33420*/  LEA.HI.X.SX32 R5, R35, R3, 0x1, P1 ;  /* 0x0000000323057211 */ /* 0x004fe400008f0eff */
[----:B------:R-:W-:Y:S01]  /*33430*/  PRMT R7, R185, 0x7632, R7 ;  /* 0x00007632b9077816 */ /* 0x000fe20000000007 */
[----:B------:R-:W-:Y:S01]  /*33440*/  IMAD R13, R67, 0xbb, RZ ;  /* 0x000000bb430d7824 */ /* 0x000fe200078e02ff */
[----:B------:R-:W-:Y:S01]  /*33450*/  IADD3 R6, P1, PT, R15, R2, RZ ;  /* 0x000000020f067210 */ /* 0x000fe20007f3e0ff */
[----:B------:R-:W-:Y:S02]  /*33460*/  STG.E.U16 desc[UR8][R4.64], R185 ;  /* 0x000000b904007986 */ /* 0x000fe4000c101508 */
[----:B------:R-:W2:Y:S02]  /*33470*/  LDC R15, c[0x0][0x3e8] ;  /* 0x0000fa00ff0f7b82 */ /* 0x000ea40000000800 */
[----:B------:R3:W-:Y:S01]  /*33480*/  STG.E.U16 desc[UR8][R8.64], R7 ;  /* 0x0000000708007986 */ /* 0x0007e2000c101508 */
[----:B------:R-:W-:-:S05]  /*33490*/  F2FP.BF16.F32.PACK_AB R189, R190, R189 ;  /* 0x000000bdbebd723e */ /* 0x000fca00000010ff */
[----:B------:R-:W4:Y:S01]  /*334a0*/  LDC R24, c[0x0][0x3e8] ;  /* 0x0000fa00ff187b82 */ /* 0x000f220000000800 */
[----:B---3--:R-:W-:Y:S02]  /*334b0*/  LEA.HI.X.SX32 R7, R113, R3, 0x1, P1 ;  /* 0x0000000371077211 */ /* 0x008fe400008f0eff */
[----:B------:R-:W-:-:S05]  /*334c0*/  IADD3 R12, P1, PT, R17, R2, RZ ;  /* 0x00000002110c7210 */ /* 0x000fca0007f3e0ff */
[----:B------:R-:W3:Y:S01]  /*334d0*/  LDC R17, c[0x0][0x3e8] ;  /* 0x0000fa00ff117b82 */ /* 0x000ee20000000800 */
[-C--:B------:R-:W-:Y:S01]  /*334e0*/  IADD3 R4, P2, PT, R27, R2.reuse, RZ ;  /* 0x000000021b047210 */ /* 0x080fe20007f5e0ff */
[----:B-1----:R-:W-:Y:S01]  /*334f0*/  IMAD R9, R19, 0x17a, RZ ;  /* 0x0000017a13097824 */ /* 0x002fe200078e02ff */
[-C--:B------:R-:W-:Y:S01]  /*33500*/  LEA.HI.X.SX32 R13, R13, R3.reuse, 0x1, P1 ;  /* 0x000000030d0d7211 */ /* 0x080fe200008f0eff */
[----:B------:R1:W-:Y:S01]  /*33510*/  STG.E.U16 desc[UR8][R6.64], R187 ;  /* 0x000000bb06007986 */ /* 0x0003e2000c101508 */
[----:B------:R-:W-:Y:S02]  /*33520*/  PRMT R8, R187, 0x7632, R8 ;  /* 0x00007632bb087816 */ /* 0x000fe40000000008 */
[----:B------:R-:W-:Y:S01]  /*33530*/  LEA.HI.X.SX32 R5, R37, R3, 0x1, P2 ;  /* 0x0000000325057211 */ /* 0x000fe200010f0eff */
[----:B--2---:R-:W-:Y:S01]  /*33540*/  IMAD R15, R15, 0x17c, RZ ;  /* 0x0000017c0f0f7824 */ /* 0x004fe200078e02ff */
[----:B------:R-:W2:Y:S01]  /*33550*/  LDC R19, c[0x0][0x3e8] ;  /* 0x0000fa00ff137b82 */ /* 0x000ea20000000800 */
[----:B------:R-:W-:Y:S01]  /*33560*/  STG.E.U16 desc[UR8][R12.64], R8 ;  /* 0x000000080c007986 */ /* 0x000fe2000c101508 */
[----:B-1----:R-:W-:Y:S01]  /*33570*/  IMAD R7, R67, 0xbd, RZ ;  /* 0x000000bd43077824 */ /* 0x002fe200078e02ff */
[----:B------:R-:W-:-:S02]  /*33580*/  IADD3 R6, P1, PT, R9, R2, RZ ;  /* 0x0000000209067210 */ /* 0x000fc40007f3e0ff */
[----:B------:R1:W-:Y:S01]  /*33590*/  STG.E.U16 desc[UR8][R4.64], R189 ;  /* 0x000000bd04007986 */ /* 0x0003e2000c101508 */
[----:B0-----:R-:W-:Y:S02]  /*335a0*/  IMAD R23, R23, 0x17e, RZ ;  /* 0x0000017e17177824 */ /* 0x001fe400078e02ff */
[----:B------:R-:W0:Y:S01]  /*335b0*/  LDC R27, c[0x0][0x3e8] ;  /* 0x0000fa00ff1b7b82 */ /* 0x000e220000000800 */
[----:B------:R-:W-:Y:S01]  /*335c0*/  LEA.HI.X.SX32 R7, R7, R3, 0x1, P1 ;  /* 0x0000000307077211 */ /* 0x000fe200008f0eff */
[----:B---3--:R-:W-:Y:S01]  /*335d0*/  IMAD R17, R17, 0x180, RZ ;  /* 0x0000018011117824 */ /* 0x008fe200078e02ff */
[----:B-1----:R-:W-:Y:S02]  /*335e0*/  PRMT R5, R189, 0x7632, R5 ;  /* 0x00007632bd057816 */ /* 0x002fe40000000005 */
[----:B------:R-:W-:-:S03]  /*335f0*/  IADD3 R4, P1, PT, R15, R2, RZ ;  /* 0x000000020f047210 */ /* 0x000fc60007f3e0ff */
[----:B------:R-:W1:Y:S01]  /*33600*/  LDC R15, c[0x0][0x3e8] ;  /* 0x0000fa00ff0f7b82 */ /* 0x000e620000000800 */
[----:B------:R3:W-:Y:S01]  /*33610*/  STG.E.U16 desc[UR8][R6.64], R5 ;  /* 0x0000000506007986 */ /* 0x0007e2000c101508 */
[----:B------:R-:W-:Y:S01]  /*33620*/  IMAD R9, R67, 0xbf, RZ ;  /* 0x000000bf43097824 */ /* 0x000fe200078e02ff */
[----:B---3--:R-:W-:Y:S02]  /*33630*/  LEA.HI.X.SX32 R5, R115, R3, 0x1, P1 ;  /* 0x0000000373057211 */ /* 0x008fe400008f0eff */
[----:B------:R-:W-:-:S03]  /*33640*/  IADD3 R12, P1, PT, R17, R2, RZ ;  /* 0x00000002110c7210 */ /* 0x000fc60007f3e0ff */
[----:B------:R-:W3:Y:S01]  /*33650*/  LDC R17, c[0x0][0x3e8] ;  /* 0x0000fa00ff117b82 */ /* 0x000ee20000000800 */
[----:B------:R-:W-:Y:S02]  /*33660*/  F2FP.BF16.F32.PACK_AB R191, R192, R191 ;  /* 0x000000bfc0bf723e */ /* 0x000fe400000010ff */
[----:B------:R-:W-:Y:S02]  /*33670*/  IADD3 R8, P2, PT, R23, R2, RZ ;  /* 0x0000000217087210 */ /* 0x000fe40007f5e0ff */
[----:B------:R-:W-:Y:S02]  /*33680*/  PRMT R13, R191, 0x7632, R13 ;  /* 0x00007632bf0d7816 */ /* 0x000fe4000000000d */
[----:B------:R-:W-:Y:S01]  /*33690*/  LEA.HI.X.SX32 R9, R9, R3, 0x1, P2 ;  /* 0x0000000309097211 */ /* 0x000fe200010f0eff */
[----:B------:R-:W5:Y:S01]  /*336a0*/  LDC R23, c[0x0][0x3e8] ;  /* 0x0000fa00ff177b82 */ /* 0x000f620000000800 */
[----:B------:R-:W-:Y:S01]  /*336b0*/  STG.E.U16 desc[UR8][R4.64], R191 ;  /* 0x000000bf04007986 */ /* 0x000fe2000c101508 */
[----:B--2---:R-:W-:-:S02]  /*336c0*/  IMAD R19, R19, 0x182, RZ ;  /* 0x0000018213137824 */ /* 0x004fc400078e02ff */
[----:B----4-:R-:W-:Y:S01]  /*336d0*/  IMAD R29, R24, 0x184, RZ ;  /* 0x00000184181d7824 */ /* 0x010fe200078e02ff */
[----:B------:R2:W-:Y:S01]  /*336e0*/  STG.E.U16 desc[UR8][R8.64], R13 ;  /* 0x0000000d08007986 */ /* 0x0005e2000c101508 */
[----:B------:R-:W-:Y:S02]  /*336f0*/  IMAD R7, R67, 0xc1, RZ ;  /* 0x000000c143077824 */ /* 0x000fe400078e02ff */
[----:B------:R-:W4:Y:S01]  /*33700*/  LDC R24, c[0x0][0x3e8] ;  /* 0x0000fa00ff187b82 */ /* 0x000f220000000800 */
[-C--:B------:R-:W-:Y:S02]  /*33710*/  IADD3 R6, P2, PT, R29, R2.reuse, RZ ;  /* 0x000000021d067210 */ /* 0x080fe40007f5e0ff */
[----:B--2---:R-:W-:Y:S02]  /*33720*/  LEA.HI.X.SX32 R13, R39, R3, 0x1, P1 ;  /* 0x00000003270d7211 */ /* 0x004fe400008f0eff */
[----:B------:R-:W-:Y:S01]  /*33730*/  IADD3 R4, P1, PT, R19, R2, RZ ;  /* 0x0000000213047210 */ /* 0x000fe20007f3e0ff */
[----:B---3--:R-:W-:-:S02]  /*33740*/  IMAD R17, R17, 0x18a, RZ ;  /* 0x0000018a11117824 */ /* 0x008fc400078e02ff */
[----:B------:R-:W2:Y:S01]  /*33750*/  LDC R19, c[0x0][0x3e8] ;  /* 0x0000fa00ff137b82 */ /* 0x000ea20000000800 */
[----:B------:R1:W-:Y:S01]  /*33760*/  STG.E.U16 desc[UR8][R12.64], R11 ;  /* 0x0000000b0c007986 */ /* 0x0003e2000c101508 */
[-C--:B------:R-:W-:Y:S02]  /*33770*/  LEA.HI.X.SX32 R5, R7, R3.reuse, 0x1, P1 ;  /* 0x0000000307057211 */ /* 0x080fe400008f0eff */
[----:B------:R-:W-:Y:S01]  /*33780*/  LEA.HI.X.SX32 R7, R117, R3, 0x1, P2 ;  /* 0x0000000375077211 */ /* 0x000fe200010f0eff */
[----:B0-----:R-:W-:Y:S02]  /*33790*/  IMAD R27, R27, 0x186, RZ ;  /* 0x000001861b1b7824 */ /* 0x001fe400078e02ff */
[----:B-1----:R-:W-:Y:S02]  /*337a0*/  IMAD R13, R15, 0x188, RZ ;  /* 0x000001880f0d7824 */ /* 0x002fe400078e02ff */
[----:B------:R-:W0:Y:S01]  /*337b0*/  LDC R15, c[0x0][0x3e8] ;  /* 0x0000fa00ff0f7b82 */ /* 0x000e220000000800 */
[----:B------:R-:W-:Y:S01]  /*337c0*/  IADD3 R12, P2, PT, R17, R2, RZ ;  /* 0x00000002110c7210 */ /* 0x000fe20007f5e0ff */
[----:B------:R-:W-:Y:S01]  /*337d0*/  IMAD R9, R67, 0xc3, RZ ;  /* 0x000000c343097824 */ /* 0x000fe200078e02ff */
[----:B------:R-:W-:-:S05]  /*337e0*/  PRMT R29, R11, 0x7632, R29 ;  /* 0x000076320b1d7816 */ /* 0x000fca000000001d */
[----:B------:R-:W1:Y:S01]  /*337f0*/  LDC R17, c[0x0][0x3e8] ;  /* 0x0000fa00ff117b82 */ /* 0x000e620000000800 */
[-C--:B------:R-:W-:Y:S01]  /*33800*/  IADD3 R8, P1, PT, R27, R2.reuse, RZ ;  /* 0x000000021b087210 */ /* 0x080fe20007f3e0ff */
[----:B------:R3:W-:Y:S01]  /*33810*/  STG.E.U16 desc[UR8][R4.64], R29 ;  /* 0x0000001d04007986 */ /* 0x0007e2000c101508 */
[----:B-----5:R-:W-:Y:S02]  /*33820*/  IMAD R23, R23, 0x18c, RZ ;  /* 0x0000018c17177824 */ /* 0x020fe400078e02ff */
[----:B------:R-:W-:Y:S01]  /*33830*/  LEA.HI.X.SX32 R9, R9, R3, 0x1, P1 ;  /* 0x0000000309097211 */ /* 0x000fe200008f0eff */
[----:B------:R-:W-:Y:S01]  /*33840*/  IMAD R11, R67, 0xc5, RZ ;  /* 0x000000c5430b7824 */ /* 0x000fe200078e02ff */
[----:B------:R5:W-:Y:S01]  /*33850*/  STG.E.U16 desc[UR8][R6.64], R132 ;  /* 0x0000008406007986 */ /* 0x000be2000c101508 */
[----:B------:R-:W1:Y:S01]  /*33860*/  LDC R27, c[0x0][0x3e8] ;  /* 0x0000fa00ff1b7b82 */ /* 0x000e620000000800 */
[----:B---3--:R-:W-:Y:S02]  /*33870*/  PRMT R5, R132, 0x7632, R5 ;  /* 0x0000763284057816 */ /* 0x008fe40000000005 */
[----:B------:R-:W-:-:S02]  /*33880*/  IADD3 R4, P1, PT, R13, R2, RZ ;  /* 0x000000020d047210 */ /* 0x000fc40007f3e0ff */
[-C--:B------:R-:W-:Y:S01]  /*33890*/  LEA.HI.X.SX32 R13, R11, R3.reuse, 0x1, P2 ;  /* 0x000000030b0d7211 */ /* 0x080fe200010f0eff */
[----:B------:R3:W-:Y:S01]  /*338a0*/  STG.E.U16 desc[UR8][R8.64], R5 ;  /* 0x0000000508007986 */ /* 0x0007e2000c101508 */
[-C--:B-----5:R-:W-:Y:S01]  /*338b0*/  IADD3 R6, P3, PT, R23, R2.reuse, RZ ;  /* 0x0000000217067210 */ /* 0x0a0fe20007f7e0ff */
[----:B--2---:R-:W-:Y:S01]  /*338c0*/  IMAD R11, R19, 0x18e, RZ ;  /* 0x0000018e130b7824 */ /* 0x004fe200078e02ff */
[----:B------:R-:W-:Y:S01]  /*338d0*/  PRMT R31, R134, 0x7632, R31 ;  /* 0x00007632861f7816 */ /* 0x000fe2000000001f */
[----:B------:R-:W2:Y:S01]  /*338e0*/  LDC R19, c[0x0][0x3e8] ;  /* 0x0000fa00ff137b82 */ /* 0x000ea20000000800 */
[-C--:B------:R-:W-:Y:S01]  /*338f0*/  LEA.HI.X.SX32 R7, R119, R3.reuse, 0x1, P3 ;  /* 0x0000000377077211 */ /* 0x080fe200018f0eff */
[----:B0-----:R-:W-:Y:S01]  /*33900*/  IMAD R15, R15, 0x192, RZ ;  /* 0x000001920f0f7824 */ /* 0x001fe200078e02ff */
[----:B---3--:R-:W-:Y:S01]  /*33910*/  LEA.HI.X.SX32 R5, R41, R3, 0x1, P1 ;  /* 0x0000000329057211 */ /* 0x008fe200008f0eff */
[----:B------:R-:W-:Y:S01]  /*33920*/  IMAD R9, R67, 0xc7, RZ ;  /* 0x000000c743097824 */ /* 0x000fe200078e02ff */
[----:B------:R-:W-:-:S03]  /*33930*/  IADD3 R8, P1, PT, R11, R2, RZ ;  /* 0x000000020b087210 */ /* 0x000fc60007f3e0ff */
[----:B------:R-:W0:Y:S01]  /*33940*/  LDC R23, c[0x0][0x3e8] ;  /* 0x0000fa00ff177b82 */ /* 0x000e220000000800 */
[----:B----4-:R-:W-:Y:S01]  /*33950*/  IMAD R29, R24, 0x190, RZ ;  /* 0x00000190181d7824 */ /* 0x010fe200078e02ff */
[----:B------:R3:W-:Y:S01]  /*33960*/  STG.E.U16 desc[UR8][R4.64], R134 ;  /* 0x0000008604007986 */ /* 0x0007e2000c101508 */
[----:B------:R-:W-:Y:S02]  /*33970*/  IMAD R11, R67, 0xc9, RZ ;  /* 0x000000c9430b7824 */ /* 0x000fe400078e02ff */
[----:B-1----:R-:W-:Y:S01]  /*33980*/  IMAD R17, R17, 0x194, RZ ;  /* 0x0000019411117824 */ /* 0x002fe200078e02ff */
[----:B------:R1:W-:Y:S01]  /*33990*/  STG.E.U16 desc[UR8][R12.64], R31 ;  /* 0x0000001f0c007986 */ /* 0x0003e2000c101508 */
[----:B------:R-:W-:-:S03]  /*339a0*/  LEA.HI.X.SX32 R9, R9, R3, 0x1, P1 ;  /* 0x0000000309097211 */ /* 0x000fc600008f0eff */
[----:B------:R4:W-:Y:S01]  /*339b0*/  STG.E.U16 desc[UR8][R6.64], R137 ;  /* 0x0000008906007986 */ /* 0x0009e2000c101508 */
[----:B---3--:R-:W-:Y:S02]  /*339c0*/  PRMT R5, R137, 0x7632, R5 ;  /* 0x0000763289057816 */ /* 0x008fe40000000005 */
[-C--:B------:R-:W-:Y:S02]  /*339d0*/  IADD3 R4, P1, PT, R29, R2.reuse, RZ ;  /* 0x000000021d047210 */ /* 0x080fe40007f3e0ff */
[-C--:B-1----:R-:W-:Y:S02]  /*339e0*/  IADD3 R12, P3, PT, R17, R2.reuse, RZ ;  /* 0x00000002110c7210 */ /* 0x082fe40007f7e0ff */
[----:B----4-:R-:W-:Y:S01]  /*339f0*/  IADD3 R6, P2, PT, R15, R2, RZ ;  /* 0x000000020f067210 */ /* 0x010fe20007f5e0ff */
[----:B------:R1:W-:Y:S01]  /*33a00*/  STG.E.U16 desc[UR8][R8.64], R5 ;  /* 0x0000000508007986 */ /* 0x0003e2000c101508 */
[----:B------:R-:W-:Y:S01]  /*33a10*/  PRMT R17, R10, 0x7610, R17 ;  /* 0x000076100a117816 */ /* 0x000fe20000000011 */
[----:B------:R-:W3:Y:S01]  /*33a20*/  LDC R15, c[0x0][0x3e8] ;  /* 0x0000fa00ff0f7b82 */ /* 0x000ee20000000800 */
[----:B------:R-:W-:-:S02]  /*33a30*/  LEA.HI.X.SX32 R7, R11, R3, 0x1, P2 ;  /* 0x000000030b077211 */ /* 0x000fc400010f0eff */
[----:B------:R-:W-:-:S05]  /*33a40*/  PRMT R24, R10, 0x7632, R24 ;  /* 0x000076320a187816 */ /* 0x000fca0000000018 */
[----:B------:R-:W4:Y:S01]  /*33a50*/  LDC R11, c[0x0][0x3e8] ;  /* 0x0000fa00ff0b7b82 */ /* 0x000f220000000800 */
[-C--:B-1----:R-:W-:Y:S02]  /*33a60*/  LEA.HI.X.SX32 R5, R43, R3.reuse, 0x1, P1 ;  /* 0x000000032b057211 */ /* 0x082fe400008f0eff */
[----:B------:R-:W-:-:S05]  /*33a70*/  LEA.HI.X.SX32 R13, R121, R3, 0x1, P3 ;  /* 0x00000003790d7211 */ /* 0x000fca00018f0eff */
[----:B------:R-:W1:Y:S01]  /*33a80*/  LDC R10, c[0x0][0x3e8] ;  /* 0x0000fa00ff0a7b82 */ /* 0x000e620000000800 */
[----:B------:R-:W-:Y:S01]  /*33a90*/  STG.E.U16 desc[UR8][R4.64], R17 ;  /* 0x0000001104007986 */ /* 0x000fe2000c101508 */
[----:B------:R-:W-:-:S03]  /*33aa0*/  IMAD R27, R27, 0x19a, RZ ;  /* 0x0000019a1b1b7824 */ /* 0x000fc600078e02ff */
[----:B------:R5:W-:Y:S04]  /*33ab0*/  STG.E.U16 desc[UR8][R6.64], R24 ;  /* 0x0000001806007986 */ /* 0x000be8000c101508 */
[----:B------:R5:W-:Y:S01]  /*33ac0*/  STG.E.U16 desc[UR8][R12.64], R14 ;  /* 0x0000000e0c007986 */ /* 0x000be2000c101508 */
[----:B--2---:R-:W-:Y:S02]  /*33ad0*/  IMAD R19, R19, 0x196, RZ ;  /* 0x0000019613137824 */ /* 0x004fe400078e02ff */
[----:B0-----:R-:W-:Y:S01]  /*33ae0*/  IMAD R23, R23, 0x198, RZ ;  /* 0x0000019817177824 */ /* 0x001fe200078e02ff */
[----:B-----5:R-:W-:Y:S01]  /*33af0*/  IADD3 R6, P3, PT, R27, R2, RZ ;  /* 0x000000021b067210 */ /* 0x020fe20007f7e0ff */
[----:B------:R-:W0:Y:S01]  /*33b00*/  LDC R12, c[0x0][0x3e8] ;  /* 0x0000fa00ff0c7b82 */ /* 0x000e220000000800 */
[----:B------:R-:W-:-:S02]  /*33b10*/  PRMT R24, R16, 0x7610, R24 ;  /* 0x0000761010187816 */ /* 0x000fc40000000018 */
[----:B------:R-:W-:Y:S01]  /*33b20*/  PRMT R27, R16, 0x7632, R27 ;  /* 0x00007632101b7816 */ /* 0x000fe2000000001b */
[----:B------:R-:W-:Y:S01]  /*33b30*/  IMAD R9, R67, 0xcb, RZ ;  /* 0x000000cb43097824 */ /* 0x000fe200078e02ff */
[----:B------:R-:W-:-:S03]  /*33b40*/  IADD3 R8, P1, PT, R19, R2, RZ ;  /* 0x0000000213087210 */ /* 0x000fc60007f3e0ff */
[----:B------:R-:W2:Y:S01]  /*33b50*/  LDC R16, c[0x0][0x3e8] ;  /* 0x0000fa00ff107b82 */ /* 0x000ea20000000800 */
[----:B------:R-:W-:Y:S01]  /*33b60*/  IADD3 R4, P2, PT, R23, R2, RZ ;  /* 0x0000000217047210 */ /* 0x000fe20007f5e0ff */
[----:B----4-:R-:W-:Y:S01]  /*33b70*/  IMAD R11, R11, 0x19e, RZ ;  /* 0x0000019e0b0b7824 */ /* 0x010fe200078e02ff */
[-C--:B------:R-:W-:Y:S02]  /*33b80*/  LEA.HI.X.SX32 R9, R9, R3.reuse, 0x1, P1 ;  /* 0x0000000309097211 */ /* 0x080fe400008f0eff */
[----:B------:R-:W-:Y:S01]  /*33b90*/  PRMT R23, R14, 0x7632, R23 ;  /* 0x000076320e177816 */ /* 0x000fe20000000017 */
[----:B-1----:R-:W-:Y:S01]  /*33ba0*/  IMAD R17, R10, 0x19c, RZ ;  /* 0x0000019c0a117824 */ /* 0x002fe200078e02ff */
[----:B------:R-:W-:Y:S01]  /*33bb0*/  LEA.HI.X.SX32 R5, R45, R3, 0x1, P2 ;  /* 0x000000032d057211 */ /* 0x000fe200010f0eff */
[----:B------:R-:W-:Y:S01]  /*33bc0*/  IMAD R7, R67, 0xcd, RZ ;  /* 0x000000cd43077824 */ /* 0x000fe200078e02ff */
[----:B------:R-:W1:Y:S01]  /*33bd0*/  LDC R14, c[0x0][0x3e8] ;  /* 0x0000fa00ff0e7b82 */ /* 0x000e620000000800 */
[----:B------:R4:W-:Y:S01]  /*33be0*/  STG.E.U16 desc[UR8][R8.64], R23 ;  /* 0x0000001708007986 */ /* 0x0009e2000c101508 */
[----:B---3--:R-:W-:-:S02]  /*33bf0*/  IMAD R19, R15, 0x1a0, RZ ;  /* 0x000001a00f137824 */ /* 0x008fc400078e02ff */
[----:B------:R-:W-:Y:S01]  /*33c00*/  IMAD R13, R67, 0xcf, RZ ;  /* 0x000000cf430d7824 */ /* 0x000fe200078e02ff */
[-C--:B------:R-:W-:Y:S01]  /*33c10*/  IADD3 R10, P1, PT, R17, R2.reuse, RZ ;  /* 0x00000002110a7210 */ /* 0x080fe20007f3e0ff */
[----:B------:R3:W-:Y:S01]  /*33c20*/  STG.E.U16 desc[UR8][R4.64], R24 ;  /* 0x0000001804007986 */ /* 0x0007e2000c101508 */
[-C--:B------:R-:W-:Y:S01]  /*33c30*/  LEA.HI.X.SX32 R7, R7, R3.reuse, 0x1, P3 ;  /* 0x0000000307077211 */ /* 0x080fe200018f0eff */
[----:B------:R-:W5:Y:S01]  /*33c40*/  LDC R15, c[0x0][0x3e8] ;  /* 0x0000fa00ff0f7b82 */ /* 0x000f620000000800 */
[----:B----4-:R-:W-:Y:S02]  /*33c50*/  IADD3 R8, P2, PT, R11, R2, RZ ;  /* 0x000000020b087210 */ /* 0x010fe40007f5e0ff */
[----:B------:R-:W-:-:S05]  /*33c60*/  LEA.HI.X.SX32 R11, R123, R3, 0x1, P1 ;  /* 0x000000037b0b7211 */ /* 0x000fca00008f0eff */
[----:B------:R-:W4:Y:S01]  /*33c70*/  LDC R17, c[0x0][0x3e8] ;  /* 0x0000fa00ff117b82 */ /* 0x000f220000000800 */
[-C--:B------:R-:W-:Y:S01]  /*33c80*/  LEA.HI.X.SX32 R9, R13, R3.reuse, 0x1, P2 ;  /* 0x000000030d097211 */ /* 0x080fe200010f0eff */
[----:B0-----:R-:W-:Y:S01]  /*33c90*/  IMAD R13, R12, 0x1a2, RZ ;  /* 0x000001a20c0d7824 */ /* 0x001fe200078e02ff */
[-C--:B---3--:R-:W-:Y:S02]  /*33ca0*/  IADD3 R4, P3, PT, R19, R2.reuse, RZ ;  /* 0x0000000213047210 */ /* 0x088fe40007f7e0ff */
[C---:B------:R-:W-:Y:S01]  /*33cb0*/  PRMT R23, R18.reuse, 0x7610, R23 ;  /* 0x0000761012177816 */ /* 0x040fe20000000017 */
[----:B------:R0:W-:Y:S01]  /*33cc0*/  STG.E.U16 desc[UR8][R6.64], R27 ;  /* 0x0000001b06007986 */ /* 0x0001e2000c101508 */
[----:B------:R-:W-:Y:S01]  /*33cd0*/  PRMT R24, R18, 0x7632, R24 ;  /* 0x0000763212187816 */ /* 0x000fe20000000018 */
[----:B------:R-:W3:Y:S01]  /*33ce0*/  LDC R12, c[0x0][0x3e8] ;  /* 0x0000fa00ff0c7b82 */ /* 0x000ee20000000800 */
[----:B------:R-:W-:Y:S01]  /*33cf0*/  LEA.HI.X.SX32 R5, R47, R3, 0x1, P3 ;  /* 0x000000032f057211 */ /* 0x000fe200018f0eff */
[----:B------:R2:W-:Y:S04]  /*33d00*/  STG.E.U16 desc[UR8][R10.64], R23 ;  /* 0x000000170a007986 */ /* 0x0005e8000c101508 */
[----:B------:R-:W-:Y:S01]  /*33d10*/  STG.E.U16 desc[UR8][R8.64], R24 ;  /* 0x0000001808007986 */ /* 0x000fe2000c101508 */
[----:B-1----:R-:W-:Y:S01]  /*33d20*/  IMAD R19, R14, 0x1a4, RZ ;  /* 0x000001a40e137824 */ /* 0x002fe200078e02ff */
[----:B------:R-:W1:Y:S01]  /*33d30*/  LDC R18, c[0x0][0x3e8] ;  /* 0x0000fa00ff127b82 */ /* 0x000e620000000800 */
[----:B0-----:R-:W-:Y:S01]  /*33d40*/  IMAD R7, R67, 0xd1, RZ ;  /* 0x000000d143077824 */ /* 0x001fe200078e02ff */
[----:B------:R-:W-:Y:S01]  /*33d50*/  IADD3 R6, P1, PT, R13, R2, RZ ;  /* 0x000000020d067210 */ /* 0x000fe20007f3e0ff */
[----:B------:R0:W-:Y:S01]  /*33d60*/  STG.E.U16 desc[UR8][R4.64], R20 ;  /* 0x0000001404007986 */ /* 0x0001e2000c101508 */
[----:B--2---:R-:W-:-:S02]  /*33d70*/  IMAD R11, R16, 0x1a6, RZ ;  /* 0x000001a6100b7824 */ /* 0x004fc400078e02ff */
[----:B------:R-:W-:Y:S01]  /*33d80*/  LEA.HI.X.SX32 R7, R7, R3, 0x1, P1 ;  /* 0x0000000307077211 */ /* 0x000fe200008f0eff */
[----:B------:R-:W-:Y:S01]  /*33d90*/  IMAD R13, R67, 0xd3, RZ ;  /* 0x000000d3430d7824 */ /* 0x000fe200078e02ff */
[----:B------:R-:W2:Y:S01]  /*33da0*/  LDC R14, c[0x0][0x3e8] ;  /* 0x0000fa00ff0e7b82 */ /* 0x000ea20000000800 */
[----:B0-----:R-:W-:Y:S02]  /*33db0*/  PRMT R5, R20, 0x7632, R5 ;  /* 0x0000763214057816 */ /* 0x001fe40000000005 */
[----:B------:R-:W-:-:S03]  /*33dc0*/  IADD3 R4, P1, PT, R11, R2, RZ ;  /* 0x000000020b047210 */ /* 0x000fc60007f3e0ff */
[----:B------:R0:W-:Y:S01]  /*33dd0*/  STG.E.U16 desc[UR8][R6.64], R5 ;  /* 0x0000000506007986 */ /* 0x0001e2000c101508 */
[-C--:B------:R-:W-:Y:S01]  /*33de0*/  IADD3 R8, P2, PT, R19, R2.reuse, RZ ;  /* 0x0000000213087210 */ /* 0x080fe20007f5e0ff */
[----:B-----5:R-:W-:Y:S01]  /*33df0*/  IMAD R15, R15, 0x1a8, RZ ;  /* 0x000001a80f0f7824 */ /* 0x020fe200078e02ff */
[-C--:B0-----:R-:W-:Y:S02]  /*33e00*/  LEA.HI.X.SX32 R5, R13, R3.reuse, 0x1, P1 ;  /* 0x000000030d057211 */ /* 0x081fe400008f0eff */
[----:B------:R-:W0:Y:S01]  /*33e10*/  LDC R13, c[0x0][0x3e8] ;  /* 0x0000fa00ff0d7b82 */ /* 0x000e220000000800 */
[----:B------:R-:W-:Y:S01]  /*33e20*/  LEA.HI.X.SX32 R9, R125, R3, 0x1, P2 ;  /* 0x000000037d097211 */ /* 0x000fe200010f0eff */
[----:B---3--:R-:W-:Y:S01]  /*33e30*/  IMAD R19, R12, 0x1ac, RZ ;  /* 0x000001ac0c137824 */ /* 0x008fe200078e02ff */
[----:B------:R-:W-:Y:S02]  /*33e40*/  IADD3 R10, P2, PT, R15, R2, RZ ;  /* 0x000000020f0a7210 */ /* 0x000fe40007f5e0ff */
[----:B------:R-:W-:-:S03]  /*33e50*/  PRMT R16, R22, 0x7632, R16 ;  /* 0x0000763216107816 */ /* 0x000fc60000000010 */
[----:B------:R-:W3:Y:S01]  /*33e60*/  LDC R12, c[0x0][0x3e8] ;  /* 0x0000fa00ff0c7b82 */ /* 0x000ee20000000800 */
[----:B------:R-:W-:Y:S01]  /*33e70*/  LEA.HI.X.SX32 R11, R49, R3, 0x1, P2 ;  /* 0x00000003310b7211 */ /* 0x000fe200010f0eff */
[----:B------:R5:W-:Y:S01]  /*33e80*/  STG.E.U16 desc[UR8][R8.64], R22 ;  /* 0x0000001608007986 */ /* 0x000be2000c101508 */
[----:B----4-:R-:W-:-:S03]  /*33e90*/  IMAD R17, R17, 0x1aa, RZ ;  /* 0x000001aa11117824 */ /* 0x010fc600078e02ff */
[----:B------:R4:W-:Y:S02]  /*33ea0*/  STG.E.U16 desc[UR8][R4.64], R16 ;  /* 0x0000001004007986 */ /* 0x0009e4000c101508 */
[----:B------:R-:W3:Y:S02]  /*33eb0*/  LDC R15, c[0x0][0x3e8] ;  /* 0x0000fa00ff0f7b82 */ /* 0x000ee40000000800 */
[----:B------:R0:W-:Y:S01]  /*33ec0*/  STG.E.U16 desc[UR8][R10.64], R21 ;  /* 0x000000150a007986 */ /* 0x0001e2000c101508 */
[----:B------:R-:W-:Y:S01]  /*33ed0*/  IMAD R7, R67, 0xd5, RZ ;  /* 0x000000d543077824 */ /* 0x000fe200078e02ff */
[----:B------:R-:W-:Y:S01]  /*33ee0*/  IADD3 R6, P1, PT, R17, R2, RZ ;  /* 0x0000000211067210 */ /* 0x000fe20007f3e0ff */
[----:B-1----:R-:W-:Y:S02]  /*33ef0*/  IMAD R17, R18, 0x1ae, RZ ;  /* 0x000001ae12117824 */ /* 0x002fe400078e02ff */
[----:B-----5:R-:W-:Y:S01]  /*33f00*/  IMAD R9, R67, 0xd7, RZ ;  /* 0x000000d743097824 */ /* 0x020fe200078e02ff */
[----:B----4-:R-:W1:Y:S01]  /*33f10*/  LDC R16, c[0x0][0x3e8] ;  /* 0x0000fa00ff107b82 */ /* 0x010e620000000800 */
[----:B0-----:R-:W-:-:S07]  /*33f20*/  IMAD R11, R13, 0x1b0, RZ ;  /* 0x000001b00d0b7824 */ /* 0x001fce00078e02ff */
[----:B------:R-:W0:Y:S01]  /*33f30*/  LDC R13, c[0x0][0x3e8] ;  /* 0x0000fa00ff0d7b82 */ /* 0x000e220000000800 */
[-C--:B------:R-:W-:Y:S02]  /*33f40*/  IADD3 R4, P2, PT, R19, R2.reuse, RZ ;  /* 0x0000000213047210 */ /* 0x080fe40007f5e0ff */
[-C--:B------:R-:W-:Y:S02]  /*33f50*/  LEA.HI.X.SX32 R7, R7, R3.reuse, 0x1, P1 ;  /* 0x0000000307077211 */ /* 0x080fe400008f0eff */
[----:B------:R-:W-:Y:S02]  /*33f60*/  PRMT R18, R21, 0x7632, R18 ;  /* 0x0000763215127816 */ /* 0x000fe40000000012 */
[----:B------:R-:W-:Y:S01]  /*33f70*/  IADD3 R8, P1, PT, R17, R2, RZ ;  /* 0x0000000211087210 */ /* 0x000fe20007f3e0ff */
[----:B--2---:R-:W-:Y:S01]  /*33f80*/  IMAD R17, R14, 0x1b2, RZ ;  /* 0x000001b20e117824 */ /* 0x004fe200078e02ff */
[-C--:B------:R-:W-:Y:S01]  /*33f90*/  LEA.HI.X.SX32 R5, R127, R3.reuse, 0x1, P2 ;  /* 0x000000037f057211 */ /* 0x080fe200010f0eff */
[----:B------:R-:W2:Y:S01]  /*33fa0*/  LDC R14, c[0x0][0x3e8] ;  /* 0x0000fa00ff0e7b82 */ /* 0x000ea20000000800 */
[----:B------:R4:W-:Y:S01]  /*33fb0*/  STG.E.U16 desc[UR8][R6.64], R18 ;  /* 0x0000001206007986 */ /* 0x0009e2000c101508 */
[----:B------:R-:W-:-:S03]  /*33fc0*/  LEA.HI.X.SX32 R9, R9, R3, 0x1, P1 ;  /* 0x0000000309097211 */ /* 0x000fc600008f0eff */
[----:B------:R5:W-:Y:S01]  /*33fd0*/  STG.E.U16 desc[UR8][R4.64], R26 ;  /* 0x0000001a04007986 */ /* 0x000be2000c101508 */
[-C--:B------:R-:W-:Y:S01]  /*33fe0*/  IADD3 R10, P1, PT, R11, R2.reuse, RZ ;  /* 0x000000020b0a7210 */ /* 0x080fe20007f3e0ff */
[----:B---3--:R-:W-:Y:S01]  /*33ff0*/  IMAD R15, R15, 0x1b4, RZ ;  /* 0x000001b40f0f7824 */ /* 0x008fe200078e02ff */
[----:B------:R-:W-:Y:S01]  /*34000*/  PRMT R19, R26, 0x7632, R19 ;  /* 0x000076321a137816 */ /* 0x000fe20000000013 */
[----:B----4-:R-:W-:Y:S02]  /*34010*/  IMAD R7, R67, 0xd9, RZ ;  /* 0x000000d943077824 */ /* 0x010fe400078e02ff */
[----:B-----5:R-:W-:Y:S02]  /*34020*/  IMAD R5, R12, 0x1b6, RZ ;  /* 0x000001b60c057824 */ /* 0x020fe400078e02ff */
[----:B------:R-:W3:Y:S01]  /*34030*/  LDC R12, c[0x0][0x3e8] ;  /* 0x0000fa00ff0c7b82 */ /* 0x000ee20000000800 */
[----:B------:R-:W-:Y:S02]  /*34040*/  IADD3 R6, P2, PT, R17, R2, RZ ;  /* 0x0000000211067210 */ /* 0x000fe40007f5e0ff */
[-C--:B------:R-:W-:Y:S01]  /*34050*/  LEA.HI.X.SX32 R11, R51, R3.reuse, 0x1, P1 ;  /* 0x00000003330b7211 */ /* 0x080fe200008f0eff */
[----:B0-----:R-:W-:Y:S01]  /*34060*/  IMAD R13, R13, 0x1b8, RZ ;  /* 0x000001b80d0d7824 */ /* 0x001fe200078e02ff */
[----:B------:R-:W-:-:S02]  /*34070*/  LEA.HI.X.SX32 R7, R7, R3, 0x1, P2 ;  /* 0x0000000307077211 */ /* 0x000fc400010f0eff */
[----:B------:R-:W-:Y:S02]  /*34080*/  PRMT R17, R28, 0x7632, R17 ;  /* 0x000076321c117816 */ /* 0x000fe40000000011 */
[-C--:B------:R-:W-:Y:S01]  /*34090*/  IADD3 R4, P1, PT, R15, R2.reuse, RZ ;  /* 0x000000020f047210 */ /* 0x080fe20007f3e0ff */
[----:B------:R0:W-:Y:S01]  /*340a0*/  STG.E.U16 desc[UR8][R8.64], R19 ;  /* 0x0000001308007986 */ /* 0x0001e2000c101508 */
[----:B------:R-:W4:Y:S03]  /*340b0*/  LDC R15, c[0x0][0x3e8] ;  /* 0x0000fa00ff0f7b82 */ /* 0x000f260000000800 */
[----:B------:R-:W-:Y:S04]  /*340c0*/  STG.E.U16 desc[UR8][R10.64], R28 ;  /* 0x0000001c0a007986 */ /* 0x000fe8000c101508 */
[----:B------:R5:W-:Y:S01]  /*340d0*/  STG.E.U16 desc[UR8][R6.64], R17 ;  /* 0x0000001106007986 */ /* 0x000be2000c101508 */
[----:B0-----:R-:W-:Y:S01]  /*340e0*/  IADD3 R8, P2, PT, R5, R2, RZ ;  /* 0x0000000205087210 */ /* 0x001fe20007f5e0ff */
[----:B------:R-:W-:Y:S01]  /*340f0*/  IMAD R9, R67, 0xdb, RZ ;  /* 0x000000db43097824 */ /* 0x000fe200078e02ff */
[----:B------:R-:W-:-:S02]  /*34100*/  LEA.HI.X.SX32 R5, R129, R3, 0x1, P1 ;  /* 0x0000000381057211 */ /* 0x000fc400008f0eff */
[----:B-----5:R-:W-:Y:S02]  /*34110*/  IADD3 R6, P1, PT, R13, R2, RZ ;  /* 0x000000020d067210 */ /* 0x020fe40007f3e0ff */
[----:B------:R-:W0:Y:S01]  /*34120*/  LDC R13, c[0x0][0x3e8] ;  /* 0x0000fa00ff0d7b82 */ /* 0x000e220000000800 */
[----:B------:R-:W-:Y:S01]  /*34130*/  LEA.HI.X.SX32 R9, R9, R3, 0x1, P2 ;  /* 0x0000000309097211 */ /* 0x000fe200010f0eff */
[----:B--2---:R-:W-:Y:S01]  /*34140*/  IMAD R17, R14, 0x1ba, RZ ;  /* 0x000001ba0e117824 */ /* 0x004fe200078e02ff */
[----:B------:R-:W-:Y:S01]  /*34150*/  PRMT R7, R30, 0x7632, R7 ;  /* 0x000076321e077816 */ /* 0x000fe20000000007 */
[----:B------:R-:W-:Y:S04]  /*34160*/  STG.E.U16 desc[UR8][R4.64], R30 ;  /* 0x0000001e04007986 */ /* 0x000fe8000c101508 */
[----:B------:R-:W2:Y:S01]  /*34170*/  LDC R14, c[0x0][0x3e8] ;  /* 0x0000fa00ff0e7b82 */ /* 0x000ea20000000800 */
[----:B------:R3:W-:Y:S01]  /*34180*/  STG.E.U16 desc[UR8][R8.64], R7 ;  /* 0x0000000708007986 */ /* 0x0007e2000c101508 */
[----:B-1----:R-:W-:-:S02]  /*34190*/  IMAD R19, R16, 0x1bc, RZ ;  /* 0x000001bc10137824 */ /* 0x002fc400078e02ff */
[----:B------:R-:W-:Y:S02]  /*341a0*/  IMAD R11, R67, 0xdd, RZ ;  /* 0x000000dd430b7824 */ /* 0x000fe400078e02ff */
[----:B---3--:R-:W-:Y:S01]  /*341b0*/  IMAD R9, R12, 0x1be, RZ ;  /* 0x000001be0c097824 */ /* 0x008fe200078e02ff */
[-C--:B------:R-:W-:Y:S01]  /*341c0*/  LEA.HI.X.SX32 R7, R53, R3.reuse, 0x1, P1 ;  /* 0x0000000335077211 */ /* 0x080fe200008f0eff */
[----:B------:R-:W1:Y:S01]  /*341d0*/  LDC R12, c[0x0][0x3e8] ;  /* 0x0000fa00ff0c7b82 */ /* 0x000e620000000800 */
[-C--:B------:R-:W-:Y:S02]  /*341e0*/  IADD3 R10, P1, PT, R17, R2.reuse, RZ ;  /* 0x00000002110a7210 */ /* 0x080fe40007f3e0ff */
[-C--:B------:R-:W-:Y:S01]  /*341f0*/  IADD3 R4, P2, PT, R19, R2.reuse, RZ ;  /* 0x0000000213047210 */ /* 0x080fe20007f5e0ff */
[----:B------:R3:W-:Y:S01]  /*34200*/  STG.E.U16 desc[UR8][R6.64], R32 ;  /* 0x0000002006007986 */ /* 0x0007e2000c101508 */
[-C--:B------:R-:W-:Y:S02]  /*34210*/  LEA.HI.X.SX32 R11, R11, R3.reuse, 0x1, P1 ;  /* 0x000000030b0b7211 */ /* 0x080fe400008f0eff */
[----:B------:R-:W-:Y:S01]  /*34220*/  PRMT R8, R32, 0x7632, R8 ;  /* 0x0000763220087816 */ /* 0x000fe20000000008 */
[----:B0-----:R-:W-:Y:S01]  /*34230*/  IMAD R13, R13, 0x1c0, RZ ;  /* 0x000001c00d0d7824 */ /* 0x001fe200078e02ff */
[----:B------:R-:W-:Y:S01]  /*34240*/  LEA.HI.X.SX32 R5, R131, R3, 0x1, P2 ;  /* 0x0000000383057211 */ /* 0x000fe200010f0eff */
[----:B----4-:R-:W-:Y:S01]  /*34250*/  IMAD R15, R15, 0x1c2, RZ ;  /* 0x000001c20f0f7824 */ /* 0x010fe200078e02ff */
[----:B------:R-:W0:Y:S01]  /*34260*/  LDC R17, c[0x0][0x3e8] ;  /* 0x0000fa00ff117b82 */ /* 0x000e220000000800 */
[----:B------:R4:W-:Y:S01]  /*34270*/  STG.E.U16 desc[UR8][R10.64], R8 ;  /* 0x000000080a007986 */ /* 0x0009e2000c101508 */
[----:B---3--:R-:W-:Y:S01]  /*34280*/  IMAD R7, R67, 0xdf, RZ ;  /* 0x000000df43077824 */ /* 0x008fe200078e02ff */
[----:B------:R-:W-:-:S02]  /*34290*/  IADD3 R6, P1, PT, R9, R2, RZ ;  /* 0x0000000209067210 */ /* 0x000fc40007f3e0ff */
[----:B------:R3:W-:Y:S03]  /*342a0*/  STG.E.U16 desc[UR8][R4.64], R34 ;  /* 0x0000002204007986 */ /* 0x0007e6000c101508 */
[----:B------:R-:W5:Y:S01]  /*342b0*/  LDC R16, c[0x0][0x3e8] ;  /* 0x0000fa00ff107b82 */ /* 0x000f620000000800 */
[----:B------:R-:W-:Y:S02]  /*342c0*/  LEA.HI.X.SX32 R7, R7, R3, 0x1, P1 ;  /* 0x0000000307077211 */ /* 0x000fe400008f0eff */
[----:B----4-:R-:W-:Y:S01]  /*342d0*/  IADD3 R8, P2, PT, R15, R2, RZ ;  /* 0x000000020f087210 */ /* 0x010fe20007f5e0ff */
[----:B--2---:R-:W-:-:S04]  /*342e0*/  IMAD R11, R14, 0x1c4, RZ ;  /* 0x000001c40e0b7824 */ /* 0x004fc800078e02ff */
[----:B------:R-:W2:Y:S01]  /*342f0*/  LDC R15, c[0x0][0x3e8] ;  /* 0x0000fa00ff0f7b82 */ /* 0x000ea20000000800 */
[----:B---3--:R-:W-:-:S07]  /*34300*/  IADD3 R4, P1, PT, R13, R2, RZ ;  /* 0x000000020d047210 */ /* 0x008fce0007f3e0ff */
[----:B------:R-:W3:Y:S01]  /*34310*/  LDC R13, c[0x0][0x3e8] ;  /* 0x0000fa00ff0d7b82 */ /* 0x000ee20000000800 */
[----:B-1----:R-:W-:Y:S01]  /*34320*/  IMAD R19, R12, 0x1c6, RZ ;  /* 0x000001c60c137824 */ /* 0x002fe200078e02ff */
[----:B------:R-:W-:-:S06]  /*34330*/  PRMT R5, R34, 0x7632, R5 ;  /* 0x0000763222057816 */ /* 0x000fcc0000000005 */
[----:B------:R-:W1:Y:S01]  /*34340*/  LDC R14, c[0x0][0x3e8] ;  /* 0x0000fa00ff0e7b82 */ /* 0x000e620000000800 */
[----:B------:R-:W-:Y:S01]  /*34350*/  IMAD R9, R67, 0xe1, RZ ;  /* 0x000000e143097824 */ /* 0x000fe200078e02ff */
[----:B------:R4:W-:Y:S06]  /*34360*/  STG.E.U16 desc[UR8][R6.64], R5 ;  /* 0x0000000506007986 */ /* 0x0009ec000c101508 */
[----:B------:R-:W5:Y:S01]  /*34370*/  LDC R12, c[0x0][0x3e8] ;  /* 0x0000fa00ff0c7b82 */ /* 0x000f620000000800 */
[-C--:B------:R-:W-:Y:S02]  /*34380*/  LEA.HI.X.SX32 R9, R9, R3.reuse, 0x1, P2 ;  /* 0x0000000309097211 */ /* 0x080fe400010f0eff */
[----:B----4-:R-:W-:-:S02]  /*34390*/  LEA.HI.X.SX32 R5, R55, R3, 0x1, P1 ;  /* 0x0000000337057211 */ /* 0x010fc400008f0eff */
[----:B------:R-:W-:Y:S02]  /*343a0*/  IADD3 R10, P1, PT, R11, R2, RZ ;  /* 0x000000020b0a7210 */ /* 0x000fe40007f3e0ff */
[----:B------:R-:W-:Y:S01]  /*343b0*/  PRMT R18, R36, 0x7632, R18 ;  /* 0x0000763224127816 */ /* 0x000fe20000000012 */
[----:B------:R4:W-:Y:S01]  /*343c0*/  STG.E.U16 desc[UR8][R4.64], R36 ;  /* 0x0000002404007986 */ /* 0x0009e2000c101508 */
[----:B------:R-:W-:Y:S01]  /*343d0*/  LEA.HI.X.SX32 R11, R133, R3, 0x1, P1 ;  /* 0x00000003850b7211 */ /* 0x000fe200008f0eff */
[----:B------:R-:W-:Y:S02]  /*343e0*/  IMAD R7, R67, 0xe3, RZ ;  /* 0x000000e343077824 */ /* 0x000fe400078e02ff */
[----:B0-----:R-:W-:Y:S01]  /*343f0*/  IMAD R17, R17, 0x1ca, RZ ;  /* 0x000001ca11117824 */ /* 0x001fe200078e02ff */
[----:B------:R0:W-:Y:S01]  /*34400*/  STG.E.U16 desc[UR8][R8.64], R18 ;  /* 0x0000001208007986 */ /* 0x0001e2000c101508 */
[----:B---3--:R-:W-:-:S03]  /*34410*/  IMAD R13, R13, 0x1cc, RZ ;  /* 0x000001cc0d0d7824 */ /* 0x008fc600078e02ff */
[----:B------:R3:W-:Y:S01]  /*34420*/  STG.E.U16 desc[UR8][R10.64], R38 ;  /* 0x000000260a007986 */ /* 0x0007e2000c101508 */
[-C--:B----4-:R-:W-:Y:S01]  /*34430*/  IADD3 R4, P1, PT, R19, R2.reuse, RZ ;  /* 0x0000000213047210 */ /* 0x090fe20007f3e0ff */
[----:B--2---:R-:W-:Y:S02]  /*34440*/  IMAD R19, R15, 0x1d0, RZ ;  /* 0x000001d00f137824 */ /* 0x004fe400078e02ff */
[----:B------:R-:W2:Y:S01]  /*34450*/  LDC R15, c[0x0][0x3e8] ;  /* 0x0000fa00ff0f7b82 */ /* 0x000ea20000000800 */
[----:B------:R-:W-:Y:S01]  /*34460*/  LEA.HI.X.SX32 R5, R7, R3, 0x1, P1 ;  /* 0x0000000307057211 */ /* 0x000fe200008f0eff */
[----:B0-----:R-:W-:Y:S01]  /*34470*/  IMAD R9, R67, 0xe5, RZ ;  /* 0x000000e543097824 */ /* 0x001fe200078e02ff */
[----:B------:R-:W-:Y:S01]  /*34480*/  IADD3 R8, P1, PT, R17, R2, RZ ;  /* 0x0000000211087210 */ /* 0x000fe20007f3e0ff */
[----:B-1----:R-:W-:Y:S01]  /*34490*/  IMAD R17, R14, 0x1ce, RZ ;  /* 0x000001ce0e117824 */ /* 0x002fe200078e02ff */
[----:B---3--:R-:W-:-:S03]  /*344a0*/  PRMT R11, R38, 0x7632, R11 ;  /* 0x00007632260b7816 */ /* 0x008fc6000000000b */
[----:B------:R-:W0:Y:S01]  /*344b0*/  LDC R14, c[0x0][0x3e8] ;  /* 0x0000fa00ff0e7b82 */ /* 0x000e220000000800 */
[----:B-----5:R-:W-:Y:S01]  /*344c0*/  IMAD R21, R16, 0x1c8, RZ ;  /* 0x000001c810157824 */ /* 0x020fe200078e02ff */
[----:B------:R-:W-:Y:S01]  /*344d0*/  LEA.HI.X.SX32 R9, R9, R3, 0x1, P1 ;  /* 0x0000000309097211 */ /* 0x000fe200008f0eff */
[----:B------:R1:W-:Y:S03]  /*344e0*/  STG.E.U16 desc[UR8][R4.64], R11 ;  /* 0x0000000b04007986 */ /* 0x0003e6000c101508 */
[-C--:B------:R-:W-:Y:S02]  /*344f0*/  IADD3 R6, P2, PT, R21, R2.reuse, RZ ;  /* 0x0000000215067210 */ /* 0x080fe40007f5e0ff */
[----:B------:R-:W3:Y:S01]  /*34500*/  LDC R16, c[0x0][0x3e8] ;  /* 0x0000fa00ff107b82 */ /* 0x000ee20000000800 */
[----:B-1----:R-:W-:Y:S01]  /*34510*/  IADD3 R4, P1, PT, R13, R2, RZ ;  /* 0x000000020d047210 */ /* 0x002fe20007f3e0ff */
[----:B------:R-:W-:Y:S01]  /*34520*/  IMAD R13, R12, 0x1d2, RZ ;  /* 0x000001d20c0d7824 */ /* 0x000fe200078e02ff */
[----:B------:R-:W-:-:S05]  /*34530*/  PRMT R20, R42, 0x7632, R20 ;  /* 0x000076322a147816 */ /* 0x000fca0000000014 */
[----:B------:R-:W1:Y:S01]  /*34540*/  LDC R12, c[0x0][0x3e8] ;  /* 0x0000fa00ff0c7b82 */ /* 0x000e620000000800 */
[-C--:B------:R-:W-:Y:S02]  /*34550*/  LEA.HI.X.SX32 R7, R57, R3.reuse, 0x1, P2 ;  /* 0x0000000339077211 */ /* 0x080fe400010f0eff */
[----:B------:R-:W-:Y:S01]  /*34560*/  PRMT R5, R40, 0x7632, R5 ;  /* 0x0000763228057816 */ /* 0x000fe20000000005 */
[----:B------:R-:W-:Y:S01]  /*34570*/  IMAD R11, R67, 0xe7, RZ ;  /* 0x000000e7430b7824 */ /* 0x000fe200078e02ff */
[----:B------:R-:W-:Y:S01]  /*34580*/  IADD3 R10, P2, PT, R17, R2, RZ ;  /* 0x00000002110a7210 */ /* 0x000fe20007f5e0ff */
[----:B------:R4:W-:Y:S02]  /*34590*/  STG.E.U16 desc[UR8][R6.64], R40 ;  /* 0x0000002806007986 */ /* 0x0009e4000c101508 */
[----:B------:R-:W5:Y:S02]  /*345a0*/  LDC R17, c[0x0][0x3e8] ;  /* 0x0000fa00ff117b82 */ /* 0x000f640000000800 */
[----:B------:R4:W-:Y:S01]  /*345b0*/  STG.E.U16 desc[UR8][R8.64], R5 ;  /* 0x0000000508007986 */ /* 0x0009e2000c101508 */
[----:B------:R-:W-:Y:S01]  /*345c0*/  LEA.HI.X.SX32 R11, R11, R3, 0x1, P2 ;  /* 0x000000030b0b7211 */ /* 0x000fe200010f0eff */
[----:B--2---:R-:W-:-:S04]  /*345d0*/  IMAD R15, R15, 0x1d8, RZ ;  /* 0x000001d80f0f7824 */ /* 0x004fc800078e02ff */
[----:B------:R-:W2:Y:S01]  /*345e0*/  LDC R18, c[0x0][0x3e8] ;  /* 0x0000fa00ff127b82 */ /* 0x000ea20000000800 */
[-C--:B----4-:R-:W-:Y:S02]  /*345f0*/  IADD3 R6, P3, PT, R19, R2.reuse, RZ ;  /* 0x0000000213067210 */ /* 0x090fe40007f7e0ff */
[-C--:B------:R-:W-:Y:S01]  /*34600*/  LEA.HI.X.SX32 R5, R135, R3.reuse, 0x1, P1 ;  /* 0x0000000387057211 */ /* 0x080fe200008f0eff */
[----:B------:R-:W-:Y:S01]  /*34610*/  IMAD R9, R67, 0xe9, RZ ;  /* 0x000000e943097824 */ /* 0x000fe200078e02ff */
[----:B------:R-:W-:Y:S02]  /*34620*/  LEA.HI.X.SX32 R7, R59, R3, 0x1, P3 ;  /* 0x000000033b077211 */ /* 0x000fe400018f0eff */
[----:B------:R-:W-:Y:S01]  /*34630*/  IADD3 R8, P1, PT, R13, R2, RZ ;  /* 0x000000020d087210 */ /* 0x000fe20007f3e0ff */
[----:B------:R0:W-:Y:S01]  /*34640*/  STG.E.U16 desc[UR8][R4.64], R42 ;  /* 0x0000002a04007986 */ /* 0x0001e2000c101508 */
[----:B------:R-:W-:-:S03]  /*34650*/  IMAD R13, R67, 0xeb, RZ ;  /* 0x000000eb430d7824 */ /* 0x000fc600078e02ff */
[----:B------:R4:W-:Y:S01]  /*34660*/  STG.E.U16 desc[UR8][R10.64], R20 ;  /* 0x000000140a007986 */ /* 0x0009e2000c101508 */
[----:B------:R-:W-:-:S03]  /*34670*/  LEA.HI.X.SX32 R9, R9, R3, 0x1, P1 ;  /* 0x0000000309097211 */ /* 0x000fc600008f0eff */
[----:B------:R1:W-:Y:S01]  /*34680*/  STG.E.U16 desc[UR8][R6.64], R44 ;  /* 0x0000002c06007986 */ /* 0x0003e2000c101508 */
[----:B0-----:R-:W-:Y:S02]  /*34690*/  IMAD R5, R14, 0x1d6, RZ ;  /* 0x000001d60e057824 */ /* 0x001fe400078e02ff */
[----:B------:R-:W0:Y:S01]  /*346a0*/  LDC R14, c[0x0][0x3e8] ;  /* 0x0000fa00ff0e7b82 */ /* 0x000e220000000800 */
[-C--:B----4-:R-:W-:Y:S01]  /*346b0*/  IADD3 R10, P3, PT, R15, R2.reuse, RZ ;  /* 0x000000020f0a7210 */ /* 0x090fe20007f7e0ff */
[----:B-1----:R-:W-:Y:S01]  /*346c0*/  IMAD R15, R12, 0x1da, RZ ;  /* 0x000001da0c0f7824 */ /* 0x002fe200078e02ff */
[----:B------:R-:W-:Y:S01]  /*346d0*/  PRMT R7, R44, 0x7632, R7 ;  /* 0x000076322c077816 */ /* 0x000fe20000000007 */
[----:B---3--:R-:W-:Y:S01]  /*346e0*/  IMAD R19, R16, 0x1d4, RZ ;  /* 0x000001d410137824 */ /* 0x008fe200078e02ff */
[----:B------:R-:W-:-:S03]  /*346f0*/  IADD3 R6, P2, PT, R5, R2, RZ ;  /* 0x0000000205067210 */ /* 0x000fc60007f5e0ff */
[----:B------:R-:W1:Y:S01]  /*34700*/  LDC R12, c[0x0][0x3e8] ;  /* 0x0000fa00ff0c7b82 */ /* 0x000e620000000800 */
[----:B------:R3:W-:Y:S01]  /*34710*/  STG.E.U16 desc[UR8][R8.64], R7 ;  /* 0x0000000708007986 */ /* 0x0007e2000c101508 */
[----:B------:R-:W-:Y:S01]  /*34720*/  IADD3 R4, P1, PT, R19, R2, RZ ;  /* 0x0000000213047210 */ /* 0x000fe20007f3e0ff */
[----:B-----5:R-:W-:-:S03]  /*34730*/  IMAD R17, R17, 0x1dc, RZ ;  /* 0x000001dc11117824 */ /* 0x020fc600078e02ff */
[-C--:B------:R-:W-:Y:S02]  /*34740*/  LEA.HI.X.SX32 R5, R139, R3.reuse, 0x1, P1 ;  /* 0x000000038b057211 */ /* 0x080fe400008f0eff */
[----:B---3--:R-:W-:Y:S02]  /*34750*/  LEA.HI.X.SX32 R7, R13, R3, 0x1, P2 ;  /* 0x000000030d077211 */ /* 0x008fe400010f0eff */
[----:B------:R-:W3:Y:S01]  /*34760*/  LDC R13, c[0x0][0x3e8] ;  /* 0x0000fa00ff0d7b82 */ /* 0x000ee20000000800 */
[----:B------:R-:W-:Y:S02]  /*34770*/  IADD3 R8, P1, PT, R15, R2, RZ ;  /* 0x000000020f087210 */ /* 0x000fe40007f3e0ff */
[----:B------:R-:W-:-:S05]  /*34780*/  PRMT R16, R46, 0x7632, R16 ;  /* 0x000076322e107816 */ /* 0x000fca0000000010 */
[----:B------:R-:W4:Y:S01]  /*34790*/  LDC R15, c[0x0][0x3e8] ;  /* 0x0000fa00ff0f7b82 */ /* 0x000f220000000800 */
[----:B------:R5:W-:Y:S01]  /*347a0*/  STG.E.U16 desc[UR8][R4.64], R46 ;  /* 0x0000002e04007986 */ /* 0x000be2000c101508 */
[----:B--2---:R-:W-:Y:S02]  /*347b0*/  IMAD R19, R18, 0x1de, RZ ;  /* 0x000001de12137824 */ /* 0x004fe400078e02ff */
[----:B------:R-:W-:Y:S01]  /*347c0*/  IMAD R9, R67, 0xed, RZ ;  /* 0x000000ed43097824 */ /* 0x000fe200078e02ff */
[----:B------:R2:W-:Y:S01]  /*347d0*/  STG.E.U16 desc[UR8][R6.64], R16 ;  /* 0x0000001006007986 */ /* 0x0005e2000c101508 */
[-C--:B------:R-:W-:Y:S02]  /*347e0*/  LEA.HI.X.SX32 R11, R61, R3.reuse, 0x1, P3 ;  /* 0x000000033d0b7211 */ /* 0x080fe400018f0eff */
[-C--:B-----5:R-:W-:Y:S01]  /*347f0*/  IADD3 R4, P2, PT, R17, R2.reuse, RZ ;  /* 0x0000000211047210 */ /* 0x0a0fe20007f5e0ff */
[----:B0-----:R-:W-:Y:S02]  /*34800*/  IMAD R17, R14, 0x1e2, RZ ;  /* 0x000001e20e117824 */ /* 0x001fe400078e02ff */
[----:B------:R-:W0:Y:S01]  /*34810*/  LDC R14, c[0x0][0x3e8] ;  /* 0x0000fa00ff0e7b82 */ /* 0x000e220000000800 */
[----:B--2---:R-:W-:Y:S01]  /*34820*/  IADD3 R6, P3, PT, R19, R2, RZ ;  /* 0x0000000213067210 */ /* 0x004fe20007f7e0ff */
[----:B-1----:R-:W-:Y:S01]  /*34830*/  IMAD R19, R12, 0x1e4, RZ ;  /* 0x000001e40c137824 */ /* 0x002fe200078e02ff */
[----:B------:R-:W-:-:S05]  /*34840*/  LEA.HI.X.SX32 R9, R9, R3, 0x1, P1 ;  /* 0x0000000309097211 */ /* 0x000fca00008f0eff */
[----:B------:R-:W1:Y:S01]  /*34850*/  LDC R16, c[0x0][0x3e8] ;  /* 0x0000fa00ff107b82 */ /* 0x000e620000000800 */
[----:B------:R-:W-:Y:S01]  /*34860*/  PRMT R18, R48, 0x7632, R18 ;  /* 0x0000763230127816 */ /* 0x000fe20000000012 */
[----:B------:R3:W-:Y:S01]  /*34870*/  STG.E.U16 desc[UR8][R10.64], R48 ;  /* 0x000000300a007986 */ /* 0x0007e2000c101508 */
[----:B------:R-:W-:-:S05]  /*34880*/  IMAD R7, R67, 0xef, RZ ;  /* 0x000000ef43077824 */ /* 0x000fca00078e02ff */
[----:B------:R-:W2:Y:S01]  /*34890*/  LDC R12, c[0x0][0x3e8] ;  /* 0x0000fa00ff0c7b82 */ /* 0x000ea20000000800 */
[-C--:B------:R-:W-:Y:S01]  /*348a0*/  LEA.HI.X.SX32 R5, R195, R3.reuse, 0x1, P2 ;  /* 0x00000003c3057211 */ /* 0x080fe200010f0eff */
[----:B------:R5:W-:Y:S01]  /*348b0*/  STG.E.U16 desc[UR8][R8.64], R18 ;  /* 0x0000001208007986 */ /* 0x000be2000c101508 */
[----:B---3--:R-:W-:Y:S02]  /*348c0*/  IMAD R11, R13, 0x1e0, RZ ;  /* 0x000001e00d0b7824 */ /* 0x008fe400078e02ff */
[----:B------:R-:W-:Y:S01]  /*348d0*/  IMAD R13, R67, 0xf1, RZ ;  /* 0x000000f1430d7824 */ /* 0x000fe200078e02ff */
[----:B------:R-:W-:Y:S02]  /*348e0*/  LEA.HI.X.SX32 R7, R7, R3, 0x1, P3 ;  /* 0x0000000307077211 */ /* 0x000fe400018f0eff */
[----:B------:R-:W-:Y:S02]  /*348f0*/  PRMT R20, R50, 0x7632, R20 ;  /* 0x0000763232147816 */ /* 0x000fe40000000014 */
[-C--:B-----5:R-:W-:Y:S01]  /*34900*/  IADD3 R8, P2, PT, R17, R2.reuse, RZ ;  /* 0x0000000211087210 */ /* 0x0a0fe20007f5e0ff */
[----:B------:R-:W3:Y:S01]  /*34910*/  LDC R18, c[0x0][0x3e8] ;  /* 0x0000fa00ff127b82 */ /* 0x000ee20000000800 */
[----:B------:R-:W-:-:S02]  /*34920*/  IADD3 R10, P1, PT, R11, R2, RZ ;  /* 0x000000020b0a7210 */ /* 0x000fc40007f3e0ff */
[-C--:B------:R-:W-:Y:S01]  /*34930*/  LEA.HI.X.SX32 R9, R13, R3.reuse, 0x1, P2 ;  /* 0x000000030d097211 */ /* 0x080fe200010f0eff */
[----:B----4-:R-:W-:Y:S01]  /*34940*/  IMAD R13, R15, 0x1e6, RZ ;  /* 0x000001e60f0d7824 */ /* 0x010fe200078e02ff */
[----:B------:R4:W-:Y:S01]  /*34950*/  STG.E.U16 desc[UR8][R4.64], R50 ;  /* 0x0000003204007986 */ /* 0x0009e2000c101508 */
[----:B------:R-:W-:Y:S02]  /*34960*/  LEA.HI.X.SX32 R11, R193, R3, 0x1, P1 ;  /* 0x00000003c10b7211 */ /* 0x000fe400008f0eff */
[----:B------:R-:W5:Y:S01]  /*34970*/  LDC R17, c[0x0][0x3e8] ;  /* 0x0000fa00ff117b82 */ /* 0x000f620000000800 */
[----:B------:R0:W-:Y:S04]  /*34980*/  STG.E.U16 desc[UR8][R6.64], R20 ;  /* 0x0000001406007986 */ /* 0x0001e8000c101508 */
[----:B------:R1:W-:Y:S03]  /*34990*/  STG.E.U16 desc[UR8][R10.64], R52 ;  /* 0x000000340a007986 */ /* 0x0003e6000c101508 */
[----:B------:R-:W3:Y:S01]  /*349a0*/  LDC R15, c[0x0][0x3e8] ;  /* 0x0000fa00ff0f7b82 */ /* 0x000ee20000000800 */
[-C--:B----4-:R-:W-:Y:S01]  /*349b0*/  IADD3 R4, P3, PT, R19, R2.reuse, RZ ;  /* 0x0000000213047210 */ /* 0x090fe20007f7e0ff */
[----:B0-----:R-:W-:Y:S01]  /*349c0*/  IMAD R7, R67, 0xf3, RZ ;  /* 0x000000f343077824 */ /* 0x001fe200078e02ff */
[----:B------:R-:W-:-:S02]  /*349d0*/  IADD3 R6, P1, PT, R13, R2, RZ ;  /* 0x000000020d067210 */ /* 0x000fc40007f3e0ff */
[----:B------:R-:W-:Y:S01]  /*349e0*/  PRMT R20, R52, 0x7632, R20 ;  /* 0x0000763234147816 */ /* 0x000fe20000000014 */
[----:B-1----:R-:W-:Y:S01]  /*349f0*/  IMAD R19, R16, 0x1e8, RZ ;  /* 0x000001e810137824 */ /* 0x002fe200078e02ff */
[-C--:B------:R-:W-:Y:S01]  /*34a00*/  LEA.HI.X.SX32 R5, R25, R3.reuse, 0x1, P3 ;  /* 0x0000000319057211 */ /* 0x080fe200018f0eff */
[----:B------:R-:W-:Y:S01]  /*34a10*/  IMAD R11, R14, 0x1ea, RZ ;  /* 0x000001ea0e0b7824 */ /* 0x000fe200078e02ff */
[-C--:B------:R-:W-:Y:S01]  /*34a20*/  LEA.HI.X.SX32 R7, R7, R3.reuse, 0x1, P1 ;  /* 0x0000000307077211 */ /* 0x080fe200008f0eff */
[----:B------:R0:W-:Y:S01]  /*34a30*/  STG.E.U16 desc[UR8][R8.64], R20 ;  /* 0x0000001408007986 */ /* 0x0001e2000c101508 */
[----:B------:R-:W-:Y:S01]  /*34a40*/  PRMT R14, R54, 0x7632, R14 ;  /* 0x00007632360e7816 */ /* 0x000fe2000000000e */
[----:B------:R-:W-:Y:S01]  /*34a50*/  IMAD R13, R67, 0xf5, RZ ;  /* 0x000000f5430d7824 */ /* 0x000fe200078e02ff */
[----:B------:R-:W1:Y:S01]  /*34a60*/  LDC R16, c[0x0][0x3e8] ;  /* 0x0000fa00ff107b82 */ /* 0x000e620000000800 */
[----:B------:R2:W-:Y:S04]  /*34a70*/  STG.E.U16 desc[UR8][R4.64], R54 ;  /* 0x0000003604007986 */ /* 0x0005e8000c101508 */
[----:B------:R4:W-:Y:S01]  /*34a80*/  STG.E.U16 desc[UR8][R6.64], R14 ;  /* 0x0000000e06007986 */ /* 0x0009e2000c101508 */
[-C--:B0-----:R-:W-:Y:S01]  /*34a90*/  IADD3 R8, P2, PT, R19, R2.reuse, RZ ;  /* 0x0000000213087210 */ /* 0x081fe20007f5e0ff */
[----:B--2---:R-:W-:Y:S01]  /*34aa0*/  IMAD R5, R12, 0x1ec, RZ ;  /* 0x000001ec0c057824 */ /* 0x004fe200078e02ff */
[----:B------:R-:W-:Y:S01]  /*34ab0*/  IADD3 R4, P1, PT, R11, R2, RZ ;  /* 0x000000020b047210 */ /* 0x000fe20007f3e0ff */
[----:B----4-:R-:W0:Y:S01]  /*34ac0*/  LDC R14, c[0x0][0x3e8] ;  /* 0x0000fa00ff0e7b82 */ /* 0x010e220000000800 */
[----:B------:R-:W-:-:S02]  /*34ad0*/  LEA.HI.X.SX32 R9, R65, R3, 0x1, P2 ;  /* 0x0000000341097211 */ /* 0x000fc400010f0eff */
[----:B------:R-:W-:Y:S02]  /*34ae0*/  IADD3 R10, P2, PT, R5, R2, RZ ;  /* 0x00000002050a7210 */ /* 0x000fe40007f5e0ff */
[----:B------:R-:W-:-:S03]  /*34af0*/  LEA.HI.X.SX32 R5, R13, R3, 0x1, P1 ;  /* 0x000000030d057211 */ /* 0x000fc600008f0eff */
[----:B------:R-:W2:Y:S01]  /*34b00*/  LDC R13, c[0x0][0x3e8] ;  /* 0x0000fa00ff0d7b82 */ /* 0x000ea20000000800 */
[----:B------:R-:W4:Y:S01]  /*34b10*/  S2R R250, SR_CTAID.Y ;  /* 0x0000000000fa7919 */ /* 0x000f220000002600 */
[----:B------:R-:W-:Y:S01]  /*34b20*/  PRMT R12, R56, 0x7632, R12 ;  /* 0x00007632380c7816 */ /* 0x000fe2000000000c */
[----:B-----5:R-:W-:Y:S02]  /*34b30*/  IMAD R17, R17, 0x1ee, RZ ;  /* 0x000001ee11117824 */ /* 0x020fe400078e02ff */
[----:B---3--:R-:W-:Y:S01]  /*34b40*/  IMAD R15, R15, 0x1f0, RZ ;  /* 0x000001f00f0f7824 */ /* 0x008fe200078e02ff */
[----:B------:R3:W-:Y:S01]  /*34b50*/  STG.E.U16 desc[UR8][R8.64], R56 ;  /* 0x0000003808007986 */ /* 0x0007e2000c101508 */
[----:B------:R-:W-:Y:S01]  /*34b60*/  IMAD R7, R67, 0xf7, RZ ;  /* 0x000000f743077824 */ /* 0x000fe200078e02ff */
[-C--:B------:R-:W-:Y:S02]  /*34b70*/  IADD3 R6, P1, PT, R17, R2.reuse, RZ ;  /* 0x0000000211067210 */ /* 0x080fe40007f3e0ff */
[----:B------:R5:W-:Y:S01]  /*34b80*/  STG.E.U16 desc[UR8][R4.64], R12 ;  /* 0x0000000c04007986 */ /* 0x000be2000c101508 */
[-C--:B------:R-:W-:Y:S01]  /*34b90*/  LEA.HI.X.SX32 R11, R197, R3.reuse, 0x1, P2 ;  /* 0x00000003c50b7211 */ /* 0x080fe200010f0eff */
[----:B------:R-:W1:Y:S01]  /*34ba0*/  LDC R17, c[0x0][0x3e8] ;  /* 0x0000fa00ff117b82 */ /* 0x000e620000000800 */
[----:B------:R-:W-:Y:S01]  /*34bb0*/  LEA.HI.X.SX32 R7, R7, R3, 0x1, P1 ;  /* 0x0000000307077211 */ /* 0x000fe200008f0eff */
[----:B---3--:R-:W-:Y:S01]  /*34bc0*/  IMAD R9, R18, 0x1f2, RZ ;  /* 0x000001f212097824 */ /* 0x008fe200078e02ff */
[----:B------:R-:W-:-:S05]  /*34bd0*/  IADD3 R8, P2, PT, R15, R2, RZ ;  /* 0x000000020f087210 */ /* 0x000fca0007f5e0ff */
[----:B-----5:R-:W4:Y:S01]  /*34be0*/  LDC R12, c[0x0][0x3ec] ;  /* 0x0000fb00ff0c7b82 */ /* 0x020f220000000800 */
[----:B0-----:R-:W-:Y:S01]  /*34bf0*/  IMAD R15, R14, 0x1f6, RZ ;  /* 0x000001f60e0f7824 */ /* 0x001fe200078e02ff */
[----:B------:R-:W-:Y:S01]  /*34c00*/  PRMT R18, R58, 0x7632, R18 ;  /* 0x000076323a127816 */ /* 0x000fe20000000012 */
[----:B------:R2:W-:Y:S01]  /*34c10*/  STG.E.U16 desc[UR8][R10.64], R58 ;  /* 0x0000003a0a007986 */ /* 0x0005e2000c101508 */
[-C--:B------:R-:W-:Y:S02]  /*34c20*/  IADD3 R4, P1, PT, R9, R2.reuse, RZ ;  /* 0x0000000209047210 */ /* 0x080fe40007f3e0ff */
[-C--:B------:R-:W-:Y:S01]  /*34c30*/  LEA.HI.X.SX32 R9, R63, R3.reuse, 0x1, P2 ;  /* 0x000000033f097211 */ /* 0x080fe200010f0eff */
[----:B------:R0:W-:Y:S01]  /*34c40*/  STG.E.U16 desc[UR8][R6.64], R18 ;  /* 0x0000001206007986 */ /* 0x0001e2000c101508 */
[----:B------:R-:W-:Y:S02]  /*34c50*/  IMAD R5, R67, 0xf9, RZ ;  /* 0x000000f943057824 */ /* 0x000fe400078e02ff */
[----:B--2---:R-:W-:Y:S01]  /*34c60*/  IMAD R11, R13, 0x1f4, RZ ;  /* 0x000001f40d0b7824 */ /* 0x004fe200078e02ff */
[----:B------:R-:W-:Y:S01]  /*34c70*/  IADD3 R10, P2, PT, R15, R2, RZ ;  /* 0x000000020f0a7210 */ /* 0x000fe20007f5e0ff */
[----:B------:R-:W2:Y:S08]  /*34c80*/  LDC R13, c[0x0][0x3e8] ;  /* 0x0000fa00ff0d7b82 */ /* 0x000eb00000000800 */
[----:B------:R-:W3:Y:S01]  /*34c90*/  LDC.64 R14, c[0x0][0x3a0] ;  /* 0x0000e800ff0e7b82 */ /* 0x000ee20000000a00 */
[----:B------:R-:W-:-:S07]  /*34ca0*/  LEA.HI.X.SX32 R5, R5, R3, 0x1, P1 ;  /* 0x0000000305057211 */ /* 0x000fce00008f0eff */
[----:B0-----:R-:W0:Y:S01]  /*34cb0*/  LDC R18, c[0x0][0x3e8] ;  /* 0x0000fa00ff127b82 */ /* 0x001e220000000800 */
[----:B------:R-:W-:Y:S02]  /*34cc0*/  PRMT R7, R60, 0x7632, R7 ;  /* 0x000076323c077816 */ /* 0x000fe40000000007 */
[----:B------:R-:W-:Y:S01]  /*34cd0*/  IADD3 R6, P1, PT, R11, R2, RZ ;  /* 0x000000020b067210 */ /* 0x000fe20007f3e0ff */
[----:B------:R5:W-:Y:S01]  /*34ce0*/  STG.E.U16 desc[UR8][R8.64], R60 ;  /* 0x0000003c08007986 */ /* 0x000be2000c101508 */
[----:B------:R-:W-:-:S03]  /*34cf0*/  IMAD R11, R67, 0xfb, RZ ;  /* 0x000000fb430b7824 */ /* 0x000fc600078e02ff */
[----:B------:R5:W-:Y:S01]  /*34d00*/  STG.E.U16 desc[UR8][R4.64], R7 ;  /* 0x0000000704007986 */ /* 0x000be2000c101508 */
[----:B----4-:R-:W-:Y:S01]  /*34d10*/  IMAD R12, R250, R12, RZ ;  /* 0x0000000cfa0c7224 */ /* 0x010fe200078e02ff */
[-C--:B------:R-:W-:Y:S01]  /*34d20*/  LEA.HI.X.SX32 R11, R11, R3.reuse, 0x1, P2 ;  /* 0x000000030b0b7211 */ /* 0x080fe200010f0eff */
[----:B-1----:R-:W-:Y:S02]  /*34d30*/  IMAD R17, R17, 0x1fa, RZ ;  /* 0x000001fa11117824 */ /* 0x002fe400078e02ff */
[----:B-----5:R-:W-:Y:S01]  /*34d40*/  IMAD R9, R16, 0x1f8, RZ ;  /* 0x000001f810097824 */ /* 0x020fe200078e02ff */
[----:B------:R-:W-:Y:S02]  /*34d50*/  LEA.HI.X.SX32 R7, R71, R3, 0x1, P1 ;  /* 0x0000000347077211 */ /* 0x000fe400008f0eff */
[----:B------:R-:W-:Y:S02]  /*34d60*/  PRMT R5, R62, 0x7632, R5 ;  /* 0x000076323e057816 */ /* 0x000fe40000000005 */
[----:B------:R-:W-:Y:S01]  /*34d70*/  IADD3 R4, P1, PT, R9, R2, RZ ;  /* 0x0000000209047210 */ /* 0x000fe20007f3e0ff */
[----:B------:R1:W-:Y:S01]  /*34d80*/  STG.E.U16 desc[UR8][R6.64], R62 ;  /* 0x0000003e06007986 */ /* 0x0003e2000c101508 */
[----:B------:R-:W-:-:S03]  /*34d90*/  IMAD R9, R67, 0xfd, RZ ;  /* 0x000000fd43097824 */ /* 0x000fc600078e02ff */
[----:B------:R4:W-:Y:S01]  /*34da0*/  STG.E.U16 desc[UR8][R10.64], R5 ;  /* 0x000000050a007986 */ /* 0x0009e2000c101508 */
[----:B--2---:R-:W-:Y:S01]  /*34db0*/  IMAD R13, R13, 0x1fc, RZ ;  /* 0x000001fc0d0d7824 */ /* 0x004fe200078e02ff */
[----:B-1----:R-:W-:Y:S02]  /*34dc0*/  SHF.L.U32 R6, R251, 0x2, RZ ;  /* 0x00000002fb067819 */ /* 0x002fe400000006ff */
[----:B------:R-:W-:Y:S02]  /*34dd0*/  SHF.L.U32 R7, R12, 0x2, RZ ;  /* 0x000000020c077819 */ /* 0x000fe400000006ff */
[-C--:B----4-:R-:W-:Y:S02]  /*34de0*/  LEA.HI.X.SX32 R5, R199, R3.reuse, 0x1, P1 ;  /* 0x00000003c7057211 */ /* 0x090fe400008f0eff */
[----:B------:R-:W-:Y:S02]  /*34df0*/  IADD3 R8, P1, PT, R17, R2, RZ ;  /* 0x0000000211087210 */ /* 0x000fe40007f3e0ff */
[----:B---3--:R-:W-:Y:S01]  /*34e00*/  IADD3 R10, P3, P4, R6, R14, R7 ;  /* 0x0000000e060a7210 */ /* 0x008fe20007c7e007 */
[----:B0-----:R-:W-:Y:S01]  /*34e10*/  IMAD R7, R18, 0x1fe, RZ ;  /* 0x000001fe12077824 */ /* 0x001fe200078e02ff */
[----:B------:R-:W-:Y:S01]  /*34e20*/  LEA.HI.X.SX32 R9, R9, R3, 0x1, P1 ;  /* 0x0000000309097211 */ /* 0x000fe200008f0eff */
[----:B------:R-:W-:Y:S01]  /*34e30*/  IMAD.HI R11, R251, 0x4, RZ ;  /* 0x00000004fb0b7827 */ /* 0x000fe200078e02ff */
[----:B------:R-:W-:-:S02]  /*34e40*/  IADD3 R6, P1, PT, R13, R2, RZ ;  /* 0x000000020d067210 */ /* 0x000fc40007f3e0ff */
[----:B------:R-:W-:Y:S01]  /*34e50*/  LEA R67, R67, -R67, 0x8 ;  /* 0x8000004343437211 */ /* 0x000fe200078e40ff */
[----:B------:R-:W-:Y:S01]  /*34e60*/  IMAD.HI R12, R12, 0x4, RZ ;  /* 0x000000040c0c7827 */ /* 0x000fe200078e02ff */
[----:B------:R-:W-:Y:S01]  /*34e70*/  IADD3 R2, P2, PT, R7, R2, RZ ;  /* 0x0000000207027210 */ /* 0x000fe20007f5e0ff */
[----:B------:R0:W-:Y:S01]  /*34e80*/  STG.E.U16 desc[UR8][R4.64], R64 ;  /* 0x0000004004007986 */ /* 0x0001e2000c101508 */
[----:B------:R-:W-:Y:S02]  /*34e90*/  PRMT R16, R64, 0x7632, R16 ;  /* 0x0000763240107816 */ /* 0x000fe40000000010 */
[-C--:B------:R-:W-:Y:S02]  /*34ea0*/  LEA.HI.X.SX32 R7, R69, R3.reuse, 0x1, P1 ;  /* 0x0000000345077211 */ /* 0x080fe400008f0eff */
[----:B------:R-:W-:Y:S02]  /*34eb0*/  LEA.HI.X.SX32 R3, R67, R3, 0x1, P2 ;  /* 0x0000000343037211 */ /* 0x000fe400010f0eff */
[----:B------:R-:W-:Y:S01]  /*34ec0*/  IADD3.X R11, PT, PT, R11, R15, R12, P3, P4 ;  /* 0x0000000f0b0b7210 */ /* 0x000fe20001fe840c */
[----:B------:R1:W-:Y:S01]  /*34ed0*/  STG.E.U16 desc[UR8][R8.64], R16 ;  /* 0x0000001008007986 */ /* 0x0003e2000c101508 */
[----:B0-----:R-:W-:-:S03]  /*34ee0*/  PRMT R4, R0, 0x7632, R4 ;  /* 0x0000763200047816 */ /* 0x001fc60000000004 */
[----:B------:R1:W-:Y:S04]  /*34ef0*/  STG.E.U16 desc[UR8][R6.64], R0 ;  /* 0x0000000006007986 */ /* 0x0003e8000c101508 */
[----:B------:R1:W-:Y:S04]  /*34f00*/  STG.E.U16 desc[UR8][R2.64], R4 ;  /* 0x0000000402007986 */ /* 0x0003e8000c101508 */
[----:B------:R1:W-:Y:S01]  /*34f10*/  STG.E desc[UR8][R10.64], R252 ;  /* 0x000000fc0a007986 */ /* 0x0003e2000c101908 */
[----:B------:R-:W-:Y:S06]  /*34f20*/  BAR.SYNC.DEFER_BLOCKING 0x0 ;  /* 0x0000000000007b1d */ /* 0x000fec0000010000 */
[----:B------:R-:W-:Y:S05]  /*34f30*/  @P0 BRA `(.L_x_21) ;  /* 0x0000000000a00947 */ /* 0x000fea0003800000 */
[----:B-1----:R-:W0:Y:S01]  /*34f40*/  S2R R3, SR_CgaCtaId ;  /* 0x0000000000037919 */ /* 0x002e220000008800 */
[----:B------:R-:W-:Y:S01]  /*34f50*/  NOP ;  /* 0x0000000000007918 */ /* 0x000fe20000000000 */
[----:B------:R-:W-:Y:S01]  /*34f60*/  MOV R0, 0x50 ;  /* 0x0000005000007802 */ /* 0x000fe20000000f00 */
[----:B------:R-:W-:-:S03]  /*34f70*/  HFMA2 R7, -RZ, RZ, 0, 5.9604644775390625e-08 ;  /* 0x00000001ff077431 */ /* 0x000fc600000001ff */
[----:B0-----:R-:W-:Y:S02]  /*34f80*/  LEA R9, R3, R0, 0x18 ;  /* 0x0000000003097211 */ /* 0x001fe400078ec0ff */
[----:B------:R-:W-:Y:S02]  /*34f90*/  MOV R0, UR5 ;  /* 0x0000000500007c02 */ /* 0x000fe40008000f00 */
[----:B------:R-:W-:Y:S01]  /*34fa0*/  MOV R3, 0xffff ;  /* 0x0000ffff00037802 */ /* 0x000fe20000000f00 */
[----:B------:R-:W0:Y:S01]  /*34fb0*/  LDS R5, [R9] ;  /* 0x0000000009057984 */ /* 0x000e220000000800 */
[----:B------:R-:W-:-:S04]  /*34fc0*/  LOP3.LUT R0, R0, 0xffff, RZ, 0xc0, !PT ;  /* 0x0000ffff00007812 */ /* 0x000fc800078ec0ff */
[----:B------:R-:W-:-:S04]  /*34fd0*/  SHF.R.U32.HI R0, RZ, 0x5, R0 ;  /* 0x00000005ff007819 */ /* 0x000fc80000011600 */
[----:B------:R-:W-:Y:S02]  /*34fe0*/  IADD3 R2, PT, PT, R0, 0x10, RZ ;  /* 0x0000001000027810 */ /* 0x000fe40007ffe0ff */
[----:B------:R-:W-:Y:S02]  /*34ff0*/  SHF.L.U32 R0, R3, R0, RZ ;  /* 0x0000000003007219 */ /* 0x000fe400000006ff */
[----:B------:R-:W-:-:S04]  /*35000*/  SHF.L.U32 R3, R7, R2, RZ ;  /* 0x0000000207037219 */ /* 0x000fc800000006ff */
[----:B------:R-:W-:-:S04]  /*35010*/  LOP3.LUT R0, R3, R0, RZ, 0xfc, !PT ;  /* 0x0000000003007212 */ /* 0x000fc800078efcff */
[C---:B------:R-:W-:Y:S02]  /*35020*/  LOP3.LUT R2, R0.reuse, 0xffff, RZ, 0xc0, !PT ;  /* 0x0000ffff00027812 */ /* 0x040fe400078ec0ff */
[----:B0-----:R-:W-:-:S04]  /*35030*/  LOP3.LUT R3, R0, 0xffff, R5, 0x80, !PT ;  /* 0x0000ffff00037812 */ /* 0x001fc800078e8005 */
[----:B------:R-:W-:-:S13]  /*35040*/  ISETP.NE.AND P0, PT, R3, R2, PT ;  /* 0x000000020300720c */ /* 0x000fda0003f05270 */
[----:B------:R-:W-:Y:S05]  /*35050*/  @P0 BRA `(.L_x_22) ;  /* 0x0000000000500947 */ /* 0x000fea0003800000 */
[----:B------:R-:W-:Y:S02]  /*35060*/  SHF.R.U32.HI R5, RZ, 0x10, R5 ;  /* 0x00000010ff057819 */ /* 0x000fe40000011605 */
[----:B------:R-:W-:-:S04]  /*35070*/  SHF.R.U32.HI R2, RZ, 0x10, R0 ;  /* 0x00000010ff027819 */ /* 0x000fc80000011600 */
[----:B------:R-:W-:-:S04]  /*35080*/  LOP3.LUT R5, R5, R2, RZ, 0xc0, !PT ;  /* 0x0000000205057212 */ /* 0x000fc800078ec0ff */
[----:B------:R-:W-:-:S13]  /*35090*/  ISETP.NE.AND P0, PT, R5, R2, PT ;  /* 0x000000020500720c */ /* 0x000fda0003f05270 */
[----:B------:R-:W-:Y:S05]  /*350a0*/  @P0 BRA `(.L_x_23) ;  /* 0x0000000000300947 */ /* 0x000fea0003800000 */
[----:B------:R-:W-:Y:S01]  /*350b0*/  R2UR UR4, R0 ;  /* 0x00000000000472ca */ /* 0x000fe200000e0000 */
[----:B------:R-:W0:Y:S01]  /*350c0*/  S2R R3, SR_LANEID ;  /* 0x0000000000037919 */ /* 0x000e220000000000 */
[----:B------:R-:W-:-:S06]  /*350d0*/  VOTE.ANY R2, PT, PT ;  /* 0x0000000000027806 */ /* 0x000fcc00038e0100 */
[----:B------:R-:W0:Y:S05]  /*350e0*/  FLO.U32 R2, R2 ;  /* 0x0000000200027300 */ /* 0x000e2a00000e0000 */
[----:B------:R-:W-:-:S06]  /*350f0*/  ULOP3.LUT UR4, URZ, UR4, URZ, 0x33, !UPT ;  /* 0x00000004ff047292 */ /* 0x000fcc000f8e33ff */
[----:B------:R-:W-:-:S04]  /*35100*/  MOV R4, UR4 ;  /* 0x0000000400047c02 */ /* 0x000fc80008000f00 */
[----:B------:R-:W1:Y:S02]  /*35110*/  REDUX UR5, R4 ;  /* 0x00000000040573c4 */ /* 0x000e640000000000 */
[----:B------:R2:W-:Y:S01]  /*35120*/  UTCATOMSWS.AND URZ, UR4 ;  /* 0x0000000400ff79e3 */ /* 0x0005e20008000000 */
[----:B0-----:R-:W-:Y:S02]  /*35130*/  ISETP.EQ.U32.AND P0, PT, R2, R3, PT ;  /* 0x000000030200720c */ /* 0x001fe40003f02070 */
[----:B-1----:R-:W-:-:S11]  /*35140*/  MOV R0, UR5 ;  /* 0x0000000500007c02 */ /* 0x002fd60008000f00 */
[----:B------:R2:W-:Y:S01]  /*35150*/  @P0 ATOMS.AND RZ, [R9], R0 ;  /* 0x0000000009ff038c */ /* 0x0005e20002800000 */
[----:B------:R-:W-:Y:S05]  /*35160*/  BRA `(.L_x_21) ;  /* 0x0000000000147947 */ /* 0x000fea0003800000 */
.L_x_23:
[----:B------:R-:W-:-:S07]  /*35170*/  MOV R2, 0x35190 ;  /* 0x0003519000027802 */ /* 0x000fce0000000f00 */
[----:B------:R-:W-:Y:S05]  /*35180*/  CALL.REL.NOINC `($__internal_0_$__cuda_sm10x_tcgen05_guardrail_trap_col_being_dealloced_not_returned_by_alloc) ;  /* 0x0000000000447944 */ /* 0x000fea0003c00000 */
[----:B------:R-:W-:Y:S05]  /*35190*/  BRA `(.L_x_21) ;  /* 0x0000000000087947 */ /* 0x000fea0003800000 */
.L_x_22:
[----:B------:R-:W-:-:S07]  /*351a0*/  MOV R2, 0x351c0 ;  /* 0x000351c000027802 */ /* 0x000fce0000000f00 */
[----:B------:R-:W-:Y:S05]  /*351b0*/  CALL.REL.NOINC `($__internal_2_$__cuda_sm10x_tcgen05_guardrail_trap_unallocated_columns_being_dealloced) ;  /* 0x0000000000507944 */ /* 0x000fea0003c00000 */
.L_x_21:
[----:B------:R-:W-:Y:S01]  /*351c0*/  NOP ;  /* 0x0000000000007918 */ /* 0x000fe20000000000 */
[----:B--2---:R-:W-:Y:S05]  /*351d0*/  EXIT ;  /* 0x000000000000794d */ /* 0x004fea0003800000 */
.L_x_8:
[----:B------:R-:W1:Y:S02]  /*351e0*/  SYNCS.PHASECHK.TRANS64.TRYWAIT P4, [UR4+0x20000], RZ ;  /* 0x020000ffff0075a7 */ /* 0x000e640008081104 */
[----:B-1----:R-:W-:Y:S05]  /*351f0*/  @!P4 BRA `(.L_x_8) ;  /* 0xfffffffc00f8c947 */ /* 0x002fea000383ffff */
[----:B------:R-:W-:Y:S05]  /*35200*/  BRA `(.L_x_7) ;  /* 0xfffffd8c002c7947 */ /* 0x000fea000383ffff */
.L_x_15:
[----:B------:R-:W1:Y:S02]  /*35210*/  SYNCS.PHASECHK.TRANS64.TRYWAIT P3, [UR4+0x40010], RZ ;  /* 0x040010ffff0075a7 */ /* 0x000e640008061104 */
[----:B-1----:R-:W-:Y:S05]  /*35220*/  @!P3 BRA `(.L_x_15) ;  /* 0xfffffffc00f8b947 */ /* 0x002fea000383ffff */
[----:B------:R-:W-:Y:S05]  /*35230*/  BRA `(.L_x_24) ;  /* 0xfffffed000dc7947 */ /* 0x000fea000383ffff */
.L_x_16:
[----:B------:R-:W1:Y:S02]  /*35240*/  SYNCS.PHASECHK.TRANS64.TRYWAIT P3, [UR6], R0 ;  /* 0x00000000ff0075a7 */ /* 0x000e640008061106 */
[----:B-1----:R-:W-:Y:S05]  /*35250*/  @!P3 BRA `(.L_x_16) ;  /* 0xfffffffc00f8b947 */ /* 0x002fea000383ffff */
[----:B------:R-:W-:Y:S05]  /*35260*/  BRA `(.L_x_25) ;  /* 0xfffffed000e87947 */ /* 0x000fea000383ffff */
.L_x_20:
[----:B------:R-:W0:Y:S02]  /*35270*/  SYNCS.PHASECHK.TRANS64.TRYWAIT P1, [UR6], R4 ;  /* 0x00000004ff0075a7 */ /* 0x000e240008021106 */
[----:B0-----:R-:W-:Y:S05]  /*35280*/  @!P1 BRA `(.L_x_20) ;  /* 0xfffffffc00f89947 */ /* 0x001fea000383ffff */
[----:B------:R-:W-:Y:S05]  /*35290*/  BRA `(.L_x_19) ;  /* 0xffffff6800007947 */ /* 0x000fea000383ffff */
        .weak           $__internal_0_$__cuda_sm10x_tcgen05_guardrail_trap_col_being_dealloced_not_returned_by_alloc
        .type           $__internal_0_$__cuda_sm10x_tcgen05_guardrail_trap_col_being_dealloced_not_returned_by_alloc,@function
        .size           $__internal_0_$__cuda_sm10x_tcgen05_guardrail_trap_col_being_dealloced_not_returned_by_alloc,($__internal_1_$__cuda_sm10x_tcgen05_guardrail_trap_phase_invalid_during_alloc - $__internal_0_$__cuda_sm10x_tcgen05_guardrail_trap_col_being_dealloced_not_returned_by_alloc)
$__internal_0_$__cuda_sm10x_tcgen05_guardrail_trap_col_being_dealloced_not_returned_by_alloc:
[----:B------:R-:W-:Y:S05]  /*352a0*/  BPT.TRAP 0x1 ;  /* 0x000000040000795c */ /* 0x000fea0000300000 */
[----:B------:R-:W-:-:S04]  /*352b0*/  MOV R3, 0x0 ;  /* 0x0000000000037802 */ /* 0x000fc80000000f00 */
[----:B------:R-:W-:Y:S05]  /*352c0*/  RET.REL.NODEC R2 `(attn_fwd) ;  /* 0xfffffcac024c7950 */ /* 0x000fea0003c3ffff */
        .weak           $__internal_1_$__cuda_sm10x_tcgen05_guardrail_trap_phase_invalid_during_alloc
        .type           $__internal_1_$__cuda_sm10x_tcgen05_guardrail_trap_phase_invalid_during_alloc,@function
        .size           $__internal_1_$__cuda_sm10x_tcgen05_guardrail_trap_phase_invalid_during_alloc,($__internal_2_$__cuda_sm10x_tcgen05_guardrail_trap_unallocated_columns_being_dealloced - $__internal_1_$__cuda_sm10x_tcgen05_guardrail_trap_phase_invalid_during_alloc)
$__internal_1_$__cuda_sm10x_tcgen05_guardrail_trap_phase_invalid_during_alloc:
[----:B------:R-:W-:Y:S05]  /*352d0*/  BPT.TRAP 0x1 ;  /* 0x000000040000795c */ /* 0x000fea0000300000 */
[----:B------:R-:W-:-:S04]  /*352e0*/  HFMA2 R3, -RZ, RZ, 0, 0 ;  /* 0x00000000ff037431 */ /* 0x000fc800000001ff */
[----:B------:R-:W-:Y:S05]  /*352f0*/  RET.REL.NODEC R2 `(attn_fwd) ;  /* 0xfffffcac02407950 */ /* 0x000fea0003c3ffff */
        .weak           $__internal_2_$__cuda_sm10x_tcgen05_guardrail_trap_unallocated_columns_being_dealloced
        .type           $__internal_2_$__cuda_sm10x_tcgen05_guardrail_trap_unallocated_columns_being_dealloced,@function
        .size           $__internal_2_$__cuda_sm10x_tcgen05_guardrail_trap_unallocated_columns_being_dealloced,(.L_x_29 - $__internal_2_$__cuda_sm10x_tcgen05_guardrail_trap_unallocated_columns_being_dealloced)
$__internal_2_$__cuda_sm10x_tcgen05_guardrail_trap_unallocated_columns_being_dealloced:
[----:B------:R-:W-:Y:S05]  /*35300*/  BPT.TRAP 0x1 ;  /* 0x000000040000795c */ /* 0x000fea0000300000 */
[----:B------:R-:W-:-:S04]  /*35310*/  MOV R3, 0x0 ;  /* 0x0000000000037802 */ /* 0x000fc80000000f00 */
[----:B------:R-:W-:Y:S05]  /*35320*/  RET.REL.NODEC R2 `(attn_fwd) ;  /* 0xfffffcac02347950 */ /* 0x000fea0003c3ffff */
.L_x_26:
[----:B------:R-:W-:-:S00]  /*35330*/  BRA `(.L_x_26) ;  /* 0xfffffffc00fc7947 */ /* 0x000fc0000383ffff */
[----:B------:R-:W-:-:S00]  /*35340*/  NOP ;  /* 0x0000000000007918 */ /* 0x000fc00000000000 */
        /* <DEDUP_REMOVED lines=11> */
.L_x_29:


//--------------------- .nv.global.init           --------------------------
	.section	.nv.global.init,"aw",@progbits
.nv.global.init:
	.type		_$_str,@object
	.size		_$_str,(.L_3 - _$_str)
_$_str:
        /*0000*/ 	.byte	0x5f, 0x5f, 0x43, 0x55, 0x44, 0x41, 0x5f, 0x46, 0x54, 0x5a, 0x00
.L_3:


//--------------------- .nv.shared.attn_fwd       --------------------------
	.section	.nv.shared.attn_fwd,"aw",@nobits
	.sectionflags	@""
	.align	16
	.zero		1024


//--------------------- .nv.shared.reserved.0     --------------------------
	.section	.nv.shared.reserved.0,"aw",@nobits
	.align	8
	.weak		__nv_reservedSMEM_offset_0_alias
	.size		__nv_reservedSMEM_offset_0_alias, 0, 64
	.other		__nv_reservedSMEM_offset_0_alias,@"STO_CUDA_RESERVED_SHARED STV_DEFAULT"
__nv_reservedSMEM_offset_0_alias:
	.zero		0
.nv.shared.reserved.0:
	.zero		64
	.weak		__nv_reservedSMEM_allocation_phase
	.type		__nv_reservedSMEM_allocation_phase,@object
	.size		__nv_reservedSMEM_allocation_phase,(.L_0 - __nv_reservedSMEM_allocation_phase)
__nv_reservedSMEM_allocation_phase:
	.zero		1
.L_0:
	.zero		7
	.weak		__nv_reservedSMEM_devtool_atexit_pc
	.type		__nv_reservedSMEM_devtool_atexit_pc,@object
	.size		__nv_reservedSMEM_devtool_atexit_pc,(__nv_reservedSMEM_allocation_mask - __nv_reservedSMEM_devtool_atexit_pc)
__nv_reservedSMEM_devtool_atexit_pc:
	.zero		8
	.weak		__nv_reservedSMEM_allocation_mask
	.type		__nv_reservedSMEM_allocation_mask,@object
	.size		__nv_reservedSMEM_allocation_mask,(.L_2 - __nv_reservedSMEM_allocation_mask)
__nv_reservedSMEM_allocation_mask:
	.zero		4
.L_2:


//--------------------- .nv.constant0.attn_fwd    --------------------------
	.section	.nv.constant0.attn_fwd,"a",@progbits
	.sectionflags	@""
	.align	4
.nv.constant0.attn_fwd:
	.zero		1032


//--------------------- SYMBOLS --------------------------

	.type		.nv.reservedSmem.offset0,@object
	.size		.nv.reservedSmem.offset0,0x4
	.type		.nv.reservedSmem.cap,@object
	.size		.nv.reservedSmem.cap,0x4
